def matmul_kernel(
    a_ptr,
    b_ptr,
    c_ptr,
    M,
    N,
    K,
    stride_am,
    stride_ak,
    stride_bk,
    stride_bn,
    stride_cm,
    stride_cn,
    BLOCK_M: tl.constexpr,
    BLOCK_N: tl.constexpr,
    BLOCK_K: tl.constexpr,
    GROUP_M: tl.constexpr,
):
    pid = tl.program_id(axis=0)
    num_pid_m = tl.cdiv(M, BLOCK_M)
    num_pid_n = tl.cdiv(N, BLOCK_N)
    num_pid_in_group = GROUP_M * num_pid_n
    group_id = pid // num_pid_in_group
    first_pid_m = group_id * GROUP_M
    group_size_m = min(num_pid_m - first_pid_m, GROUP_M)
    pid_m = first_pid_m + ((pid % num_pid_in_group) % group_size_m)
    pid_n = (pid % num_pid_in_group) // group_size_m

    offs_am = (pid_m * BLOCK_M + tl.arange(0, BLOCK_M)) % M
    offs_bn = (pid_n * BLOCK_N + tl.arange(0, BLOCK_N)) % N
    offs_k = tl.arange(0, BLOCK_K)
    a_ptrs = a_ptr + offs_am[:, None] * stride_am + offs_k[None, :] * stride_ak
    b_ptrs = b_ptr + offs_k[:, None] * stride_bk + offs_bn[None, :] * stride_bn

    acc = tl.zeros((BLOCK_M, BLOCK_N), dtype=tl.float32)
    for kk in range(0, tl.cdiv(K, BLOCK_K)):
        a = tl.load(a_ptrs, mask=offs_k[None, :] < K - kk * BLOCK_K, other=0.0)
        b = tl.load(b_ptrs, mask=offs_k[:, None] < K - kk * BLOCK_K, other=0.0)
        acc = tl.dot(a, b, acc)
        a_ptrs += BLOCK_K * stride_ak
        b_ptrs += BLOCK_K * stride_bk

    c = acc.to(c_ptr.dtype.element_ty)
    offs_cm = pid_m * BLOCK_M + tl.arange(0, BLOCK_M)
    offs_cn = pid_n * BLOCK_N + tl.arange(0, BLOCK_N)
    c_ptrs = c_ptr + offs_cm[:, None] * stride_cm + offs_cn[None, :] * stride_cn
    mask = (offs_cm[:, None] < M) & (offs_cn[None, :] < N)
    tl.store(c_ptrs, c, mask=mask)

# config = {"BLOCK_K": 32, "BLOCK_M": 256, "BLOCK_N": 128, "GROUP_M": 8, "arch": "sm_90", "dtype": "fp32", "num_ctas": 1, "num_stages": 3, "num_warps": 1}
# arch = sm_90


// ===== COMPILED SASS (sm_90a) =====

	.target	sm_90a

	.elftype	@"ET_EXEC"


//--------------------- .note.nv.tkinfo           --------------------------
	.section	.note.nv.tkinfo,"",@"SHT_NOTE"
	.sectionflags	@"SHF_NOTE_NV_TKINFO"
	.tkinfo
        /*0018*/ 	.word	0x00000002
        /*0030*/ 	.string	""
        /*0030*/ 	.string	"ptxas"
        /*0030*/ 	.string	"Cuda compilation tools, release 13.0, V13.0.88"
        /*0030*/ 	.string	"Build cuda_13.0.r13.0/compiler.36424714_0"
        /*0030*/ 	.string	"-v  -suppress-debug-info  -lineinfo  -arch sm_90a "



//--------------------- .note.nv.cuinfo           --------------------------
	.section	.note.nv.cuinfo,"",@"SHT_NOTE"
	.sectionflags	@"SHF_NOTE_NV_CUINFO"
        /*0018*/ 	.short	0x0002
        /*001a*/ 	.short	0x005a
        /*001c*/ 	.short	0x0082
	.zero		2


//--------------------- .nv.info                  --------------------------
	.section	.nv.info,"",@"SHT_CUDA_INFO"
	.align	4


	//----- nvinfo : EIATTR_REGCOUNT
	.align		4
        /*0000*/ 	.byte	0x04, 0x2f
        /*0002*/ 	.short	(.L_1 - .L_0)
	.align		4
.L_0:
        /*0004*/ 	.word	index@(matmul_kernel)
        /*0008*/ 	.word	0x000000ff


	//----- nvinfo : EIATTR_FRAME_SIZE
	.align		4
.L_1:
        /*000c*/ 	.byte	0x04, 0x11
        /*000e*/ 	.short	(.L_3 - .L_2)
	.align		4
.L_2:
        /*0010*/ 	.word	index@(matmul_kernel)
        /*0014*/ 	.word	0x00002e28


	//----- nvinfo : EIATTR_MIN_STACK_SIZE
	.align		4
.L_3:
        /*0018*/ 	.byte	0x04, 0x12
        /*001a*/ 	.short	(.L_5 - .L_4)
	.align		4
.L_4:
        /*001c*/ 	.word	index@(matmul_kernel)
        /*0020*/ 	.word	0x00002e28
.L_5:


//--------------------- .nv.compat                --------------------------
	.section	.nv.compat,"",@"SHT_CUDA_COMPAT_INFO"
	.align	4
        /*0000*/ 	.byte	0x02, 0x09, 0x01, 0x00, 0x02, 0x02, 0x01, 0x00, 0x02, 0x05, 0x05, 0x00, 0x03, 0x07, 0x01, 0x01
        /*0010*/ 	.byte	0x02, 0x03, 0x00, 0x00, 0x02, 0x06, 0x01, 0x00, 0x04, 0x0b, 0x08, 0x00, 0x00, 0x00, 0x00, 0x00
        /*0020*/ 	.byte	0x00, 0x00, 0x00, 0x00


//--------------------- .nv.info.matmul_kernel    --------------------------
	.section	.nv.info.matmul_kernel,"",@"SHT_CUDA_INFO"
	.sectionflags	@""
	.align	4


	//----- nvinfo : EIATTR_CUDA_API_VERSION
	.align		4
        /*0000*/ 	.byte	0x04, 0x37
        /*0002*/ 	.short	(.L_7 - .L_6)
.L_6:
        /*0004*/ 	.word	0x00000082


	//----- nvinfo : EIATTR_KPARAM_INFO
	.align		4
.L_7:
        /*0008*/ 	.byte	0x04, 0x17
        /*000a*/ 	.short	(.L_9 - .L_8)
.L_8:
        /*000c*/ 	.word	0x00000000
        /*0010*/ 	.short	0x000d
        /*0012*/ 	.short	0x0048
        /*0014*/ 	.byte	0x00, 0xf4, 0x21, 0x00


	//----- nvinfo : EIATTR_KPARAM_INFO
	.align		4
.L_9:
        /*0018*/ 	.byte	0x04, 0x17
        /*001a*/ 	.short	(.L_11 - .L_10)
.L_10:
        /*001c*/ 	.word	0x00000000
        /*0020*/ 	.short	0x000c
        /*0022*/ 	.short	0x0040
        /*0024*/ 	.byte	0x00, 0xf4, 0x21, 0x00


	//----- nvinfo : EIATTR_KPARAM_INFO
	.align		4
.L_11:
        /*0028*/ 	.byte	0x04, 0x17
        /*002a*/ 	.short	(.L_13 - .L_12)
.L_12:
        /*002c*/ 	.word	0x00000000
        /*0030*/ 	.short	0x000b
        /*0032*/ 	.short	0x0038
        /*0034*/ 	.byte	0x00, 0xf0, 0x11, 0x00


	//----- nvinfo : EIATTR_KPARAM_INFO
	.align		4
.L_13:
        /*0038*/ 	.byte	0x04, 0x17
        /*003a*/ 	.short	(.L_15 - .L_14)
.L_14:
        /*003c*/ 	.word	0x00000000
        /*0040*/ 	.short	0x000a
        /*0042*/ 	.short	0x0034
        /*0044*/ 	.byte	0x00, 0xf0, 0x11, 0x00


	//----- nvinfo : EIATTR_KPARAM_INFO
	.align		4
.L_15:
        /*0048*/ 	.byte	0x04, 0x17
        /*004a*/ 	.short	(.L_17 - .L_16)
.L_16:
        /*004c*/ 	.word	0x00000000
        /*0050*/ 	.short	0x0009
        /*0052*/ 	.short	0x0030
        /*0054*/ 	.byte	0x00, 0xf0, 0x11, 0x00


	//----- nvinfo : EIATTR_KPARAM_INFO
	.align		4
.L_17:
        /*0058*/ 	.byte	0x04, 0x17
        /*005a*/ 	.short	(.L_19 - .L_18)
.L_18:
        /*005c*/ 	.word	0x00000000
        /*0060*/ 	.short	0x0008
        /*0062*/ 	.short	0x002c
        /*0064*/ 	.byte	0x00, 0xf0, 0x11, 0x00


	//----- nvinfo : EIATTR_KPARAM_INFO
	.align		4
.L_19:
        /*0068*/ 	.byte	0x04, 0x17
        /*006a*/ 	.short	(.L_21 - .L_20)
.L_20:
        /*006c*/ 	.word	0x00000000
        /*0070*/ 	.short	0x0007
        /*0072*/ 	.short	0x0028
        /*0074*/ 	.byte	0x00, 0xf0, 0x11, 0x00


	//----- nvinfo : EIATTR_KPARAM_INFO
	.align		4
.L_21:
        /*0078*/ 	.byte	0x04, 0x17
        /*007a*/ 	.short	(.L_23 - .L_22)
.L_22:
        /*007c*/ 	.word	0x00000000
        /*0080*/ 	.short	0x0006
        /*0082*/ 	.short	0x0024
        /*0084*/ 	.byte	0x00, 0xf0, 0x11, 0x00


	//----- nvinfo : EIATTR_KPARAM_INFO
	.align		4
.L_23:
        /*0088*/ 	.byte	0x04, 0x17
        /*008a*/ 	.short	(.L_25 - .L_24)
.L_24:
        /*008c*/ 	.word	0x00000000
        /*0090*/ 	.short	0x0005
        /*0092*/ 	.short	0x0020
        /*0094*/ 	.byte	0x00, 0xf0, 0x11, 0x00


	//----- nvinfo : EIATTR_KPARAM_INFO
	.align		4
.L_25:
        /*0098*/ 	.byte	0x04, 0x17
        /*009a*/ 	.short	(.L_27 - .L_26)
.L_26:
        /*009c*/ 	.word	0x00000000
        /*00a0*/ 	.short	0x0004
        /*00a2*/ 	.short	0x001c
        /*00a4*/ 	.byte	0x00, 0xf0, 0x11, 0x00


	//----- nvinfo : EIATTR_KPARAM_INFO
	.align		4
.L_27:
        /*00a8*/ 	.byte	0x04, 0x17
        /*00aa*/ 	.short	(.L_29 - .L_28)
.L_28:
        /*00ac*/ 	.word	0x00000000
        /*00b0*/ 	.short	0x0003
        /*00b2*/ 	.short	0x0018
        /*00b4*/ 	.byte	0x00, 0xf0, 0x11, 0x00


	//----- nvinfo : EIATTR_KPARAM_INFO
	.align		4
.L_29:
        /*00b8*/ 	.byte	0x04, 0x17
        /*00ba*/ 	.short	(.L_31 - .L_30)
.L_30:
        /*00bc*/ 	.word	0x00000000
        /*00c0*/ 	.short	0x0002
        /*00c2*/ 	.short	0x0010
        /*00c4*/ 	.byte	0x00, 0xf4, 0x21, 0x00


	//----- nvinfo : EIATTR_KPARAM_INFO
	.align		4
.L_31:
        /*00c8*/ 	.byte	0x04, 0x17
        /*00ca*/ 	.short	(.L_33 - .L_32)
.L_32:
        /*00cc*/ 	.word	0x00000000
        /*00d0*/ 	.short	0x0001
        /*00d2*/ 	.short	0x0008
        /*00d4*/ 	.byte	0x00, 0xf4, 0x21, 0x00


	//----- nvinfo : EIATTR_KPARAM_INFO
	.align		4
.L_33:
        /*00d8*/ 	.byte	0x04, 0x17
        /*00da*/ 	.short	(.L_35 - .L_34)
.L_34:
        /*00dc*/ 	.word	0x00000000
        /*00e0*/ 	.short	0x0000
        /*00e2*/ 	.short	0x0000
        /*00e4*/ 	.byte	0x00, 0xf4, 0x21, 0x00


	//----- nvinfo : EIATTR_SPARSE_MMA_MASK
	.align		4
.L_35:
        /*00e8*/ 	.byte	0x03, 0x50
        /*00ea*/ 	.short	0x0000


	//----- nvinfo : EIATTR_MAXREG_COUNT
	.align		4
        /*00ec*/ 	.byte	0x03, 0x1b
        /*00ee*/ 	.short	0x00ff


	//----- nvinfo : EIATTR_NUM_BARRIERS
	.align		4
        /*00f0*/ 	.byte	0x02, 0x4c
        /*00f2*/ 	.byte	0x01
	.zero		1


	//----- nvinfo : EIATTR_ANNOTATIONS
	.align		4
        /*00f4*/ 	.byte	0x04, 0x55
        /*00f6*/ 	.short	(.L_37 - .L_36)


	//   ....[0]....
.L_36:
        /*00f8*/ 	.word	0x00000001
        /*00fc*/ 	.byte	0x80, 0x01, 0x00, 0x00, 0x01, 0x00, 0x00, 0x00, 0x10, 0x0a, 0x00, 0x00, 0x01, 0x00, 0x00, 0x00
        /* <DEDUP_REMOVED lines=2393> */
        /*969c*/ 	.byte	0xf0, 0x5e, 0x02, 0x00


	//----- nvinfo : EIATTR_MERCURY_ISA_VERSION
	.align		4
.L_37:
        /*96a0*/ 	.byte	0x03, 0x5f
        /*96a2*/ 	.short	0x0101


	//----- nvinfo : EIATTR_COOP_GROUP_MASK_REGIDS
	.align		4
        /*96a4*/ 	.byte	0x04, 0x29
        /*96a6*/ 	.short	(.L_39 - .L_38)


	//   ....[0]....
.L_38:
        /*96a8*/ 	.word	0xffffffff


	//   ....[1]....
        /*96ac*/ 	.word	0xffffffff


	//   ....[2]....
        /*96b0*/ 	.word	0xffffffff


	//   ....[3]....
        /*96b4*/ 	.word	0xffffffff


	//   ....[4]....
        /*96b8*/ 	.word	0xffffffff


	//   ....[5]....
        /*96bc*/ 	.word	0xffffffff


	//   ....[6]....
        /*96c0*/ 	.word	0xffffffff


	//   ....[7]....
        /*96c4*/ 	.word	0xffffffff


	//   ....[8]....
        /*96c8*/ 	.word	0xffffffff


	//   ....[9]....
        /*96cc*/ 	.word	0xffffffff


	//   ....[10]....
        /*96d0*/ 	.word	0xffffffff


	//   ....[11]....
        /*96d4*/ 	.word	0xffffffff


	//   ....[12]....
        /*96d8*/ 	.word	0xffffffff


	//   ....[13]....
        /*96dc*/ 	.word	0xffffffff


	//   ....[14]....
        /*96e0*/ 	.word	0xffffffff


	//   ....[15]....
        /*96e4*/ 	.word	0xffffffff


	//   ....[16]....
        /*96e8*/ 	.word	0xffffffff


	//   ....[17]....
        /*96ec*/ 	.word	0xffffffff


	//   ....[18]....
        /*96f0*/ 	.word	0xffffffff


	//   ....[19]....
        /*96f4*/ 	.word	0xffffffff


	//   ....[20]....
        /*96f8*/ 	.word	0xffffffff


	//   ....[21]....
        /*96fc*/ 	.word	0xffffffff


	//   ....[22]....
        /*9700*/ 	.word	0xffffffff


	//   ....[23]....
        /*9704*/ 	.word	0xffffffff


	//   ....[24]....
        /*9708*/ 	.word	0xffffffff


	//   ....[25]....
        /*970c*/ 	.word	0xffffffff


	//   ....[26]....
        /*9710*/ 	.word	0xffffffff


	//   ....[27]....
        /*9714*/ 	.word	0xffffffff


	//   ....[28]....
        /*9718*/ 	.word	0xffffffff


	//   ....[29]....
        /*971c*/ 	.word	0xffffffff


	//   ....[30]....
        /*9720*/ 	.word	0xffffffff


	//   ....[31]....
        /*9724*/ 	.word	0xffffffff


	//   ....[32]....
        /*9728*/ 	.word	0xffffffff


	//   ....[33]....
        /*972c*/ 	.word	0xffffffff


	//   ....[34]....
        /*9730*/ 	.word	0xffffffff


	//   ....[35]....
        /*9734*/ 	.word	0xffffffff


	//   ....[36]....
        /*9738*/ 	.word	0xffffffff


	//   ....[37]....
        /*973c*/ 	.word	0xffffffff


	//   ....[38]....
        /*9740*/ 	.word	0xffffffff


	//   ....[39]....
        /*9744*/ 	.word	0xffffffff


	//   ....[40]....
        /*9748*/ 	.word	0xffffffff


	//   ....[41]....
        /*974c*/ 	.word	0xffffffff


	//   ....[42]....
        /*9750*/ 	.word	0xffffffff


	//   ....[43]....
        /*9754*/ 	.word	0xffffffff


	//   ....[44]....
        /*9758*/ 	.word	0xffffffff


	//   ....[45]....
        /*975c*/ 	.word	0xffffffff


	//   ....[46]....
        /*9760*/ 	.word	0xffffffff


	//   ....[47]....
        /*9764*/ 	.word	0xffffffff


	//   ....[48]....
        /*9768*/ 	.word	0xffffffff


	//   ....[49]....
        /*976c*/ 	.word	0xffffffff


	//   ....[50]....
        /*9770*/ 	.word	0xffffffff


	//   ....[51]....
        /*9774*/ 	.word	0xffffffff


	//   ....[52]....
        /*9778*/ 	.word	0xffffffff


	//   ....[53]....
        /*977c*/ 	.word	0xffffffff


	//   ....[54]....
        /*9780*/ 	.word	0xffffffff


	//   ....[55]....
        /*9784*/ 	.word	0xffffffff


	//   ....[56]....
        /*9788*/ 	.word	0xffffffff


	//   ....[57]....
        /*978c*/ 	.word	0xffffffff


	//   ....[58]....
        /*9790*/ 	.word	0xffffffff


	//   ....[59]....
        /*9794*/ 	.word	0xffffffff


	//   ....[60]....
        /*9798*/ 	.word	0xffffffff


	//   ....[61]....
        /*979c*/ 	.word	0xffffffff


	//   ....[62]....
        /*97a0*/ 	.word	0xffffffff


	//   ....[63]....
        /*97a4*/ 	.word	0xffffffff


	//   ....[64]....
        /*97a8*/ 	.word	0xffffffff


	//   ....[65]....
        /*97ac*/ 	.word	0xffffffff


	//   ....[66]....
        /*97b0*/ 	.word	0xffffffff


	//   ....[67]....
        /*97b4*/ 	.word	0xffffffff


	//   ....[68]....
        /*97b8*/ 	.word	0xffffffff


	//   ....[69]....
        /*97bc*/ 	.word	0xffffffff


	//   ....[70]....
        /*97c0*/ 	.word	0xffffffff


	//   ....[71]....
        /*97c4*/ 	.word	0xffffffff


	//   ....[72]....
        /*97c8*/ 	.word	0xffffffff


	//   ....[73]....
        /*97cc*/ 	.word	0xffffffff


	//   ....[74]....
        /*97d0*/ 	.word	0xffffffff


	//   ....[75]....
        /*97d4*/ 	.word	0xffffffff


	//   ....[76]....
        /*97d8*/ 	.word	0xffffffff


	//   ....[77]....
        /*97dc*/ 	.word	0xffffffff


	//   ....[78]....
        /*97e0*/ 	.word	0xffffffff


	//   ....[79]....
        /*97e4*/ 	.word	0xffffffff


	//   ....[80]....
        /*97e8*/ 	.word	0xffffffff


	//   ....[81]....
        /*97ec*/ 	.word	0xffffffff


	//   ....[82]....
        /*97f0*/ 	.word	0xffffffff


	//   ....[83]....
        /*97f4*/ 	.word	0xffffffff


	//   ....[84]....
        /*97f8*/ 	.word	0xffffffff


	//   ....[85]....
        /*97fc*/ 	.word	0xffffffff


	//   ....[86]....
        /*9800*/ 	.word	0xffffffff


	//   ....[87]....
        /*9804*/ 	.word	0xffffffff


	//   ....[88]....
        /*9808*/ 	.word	0xffffffff


	//   ....[89]....
        /*980c*/ 	.word	0xffffffff


	//   ....[90]....
        /*9810*/ 	.word	0xffffffff


	//   ....[91]....
        /*9814*/ 	.word	0xffffffff


	//   ....[92]....
        /*9818*/ 	.word	0xffffffff


	//   ....[93]....
        /*981c*/ 	.word	0xffffffff


	//   ....[94]....
        /*9820*/ 	.word	0xffffffff


	//   ....[95]....
        /*9824*/ 	.word	0xffffffff


	//   ....[96]....
        /*9828*/ 	.word	0xffffffff


	//   ....[97]....
        /*982c*/ 	.word	0xffffffff


	//   ....[98]....
        /*9830*/ 	.word	0xffffffff


	//   ....[99]....
        /*9834*/ 	.word	0xffffffff


	//   ....[100]....
        /*9838*/ 	.word	0xffffffff


	//   ....[101]....
        /*983c*/ 	.word	0xffffffff


	//   ....[102]....
        /*9840*/ 	.word	0xffffffff


	//   ....[103]....
        /*9844*/ 	.word	0xffffffff


	//   ....[104]....
        /*9848*/ 	.word	0xffffffff


	//   ....[105]....
        /*984c*/ 	.word	0xffffffff


	//   ....[106]....
        /*9850*/ 	.word	0xffffffff


	//   ....[107]....
        /*9854*/ 	.word	0xffffffff


	//   ....[108]....
        /*9858*/ 	.word	0xffffffff


	//   ....[109]....
        /*985c*/ 	.word	0xffffffff


	//   ....[110]....
        /*9860*/ 	.word	0xffffffff


	//   ....[111]....
        /*9864*/ 	.word	0xffffffff


	//   ....[112]....
        /*9868*/ 	.word	0xffffffff


	//   ....[113]....
        /*986c*/ 	.word	0xffffffff


	//   ....[114]....
        /*9870*/ 	.word	0xffffffff


	//   ....[115]....
        /*9874*/ 	.word	0xffffffff


	//   ....[116]....
        /*9878*/ 	.word	0xffffffff


	//   ....[117]....
        /*987c*/ 	.word	0xffffffff


	//   ....[118]....
        /*9880*/ 	.word	0xffffffff


	//   ....[119]....
        /*9884*/ 	.word	0xffffffff


	//   ....[120]....
        /*9888*/ 	.word	0xffffffff


	//   ....[121]....
        /*988c*/ 	.word	0xffffffff


	//   ....[122]....
        /*9890*/ 	.word	0xffffffff


	//   ....[123]....
        /*9894*/ 	.word	0xffffffff


	//   ....[124]....
        /*9898*/ 	.word	0xffffffff


	//   ....[125]....
        /*989c*/ 	.word	0xffffffff


	//   ....[126]....
        /*98a0*/ 	.word	0xffffffff


	//   ....[127]....
        /*98a4*/ 	.word	0xffffffff


	//   ....[128]....
        /*98a8*/ 	.word	0xffffffff


	//   ....[129]....
        /*98ac*/ 	.word	0xffffffff


	//   ....[130]....
        /*98b0*/ 	.word	0xffffffff


	//   ....[131]....
        /*98b4*/ 	.word	0xffffffff


	//   ....[132]....
        /*98b8*/ 	.word	0xffffffff


	//   ....[133]....
        /*98bc*/ 	.word	0xffffffff


	//   ....[134]....
        /*98c0*/ 	.word	0xffffffff


	//   ....[135]....
        /*98c4*/ 	.word	0xffffffff


	//   ....[136]....
        /*98c8*/ 	.word	0xffffffff


	//   ....[137]....
        /*98cc*/ 	.word	0xffffffff


	//   ....[138]....
        /*98d0*/ 	.word	0xffffffff


	//   ....[139]....
        /*98d4*/ 	.word	0xffffffff


	//   ....[140]....
        /*98d8*/ 	.word	0xffffffff


	//   ....[141]....
        /*98dc*/ 	.word	0xffffffff


	//   ....[142]....
        /*98e0*/ 	.word	0xffffffff


	//   ....[143]....
        /*98e4*/ 	.word	0xffffffff


	//   ....[144]....
        /*98e8*/ 	.word	0xffffffff


	//   ....[145]....
        /*98ec*/ 	.word	0xffffffff


	//   ....[146]....
        /*98f0*/ 	.word	0xffffffff


	//   ....[147]....
        /*98f4*/ 	.word	0xffffffff


	//   ....[148]....
        /*98f8*/ 	.word	0xffffffff


	//   ....[149]....
        /*98fc*/ 	.word	0xffffffff


	//   ....[150]....
        /*9900*/ 	.word	0xffffffff


	//   ....[151]....
        /*9904*/ 	.word	0xffffffff


	//   ....[152]....
        /*9908*/ 	.word	0xffffffff


	//   ....[153]....
        /*990c*/ 	.word	0xffffffff


	//   ....[154]....
        /*9910*/ 	.word	0xffffffff


	//   ....[155]....
        /*9914*/ 	.word	0xffffffff


	//   ....[156]....
        /*9918*/ 	.word	0xffffffff


	//   ....[157]....
        /*991c*/ 	.word	0xffffffff


	//   ....[158]....
        /*9920*/ 	.word	0xffffffff


	//   ....[159]....
        /*9924*/ 	.word	0xffffffff


	//   ....[160]....
        /*9928*/ 	.word	0xffffffff


	//   ....[161]....
        /*992c*/ 	.word	0xffffffff


	//   ....[162]....
        /*9930*/ 	.word	0xffffffff


	//   ....[163]....
        /*9934*/ 	.word	0xffffffff


	//   ....[164]....
        /*9938*/ 	.word	0xffffffff


	//   ....[165]....
        /*993c*/ 	.word	0xffffffff


	//   ....[166]....
        /*9940*/ 	.word	0xffffffff


	//   ....[167]....
        /*9944*/ 	.word	0xffffffff


	//   ....[168]....
        /*9948*/ 	.word	0xffffffff


	//   ....[169]....
        /*994c*/ 	.word	0xffffffff


	//   ....[170]....
        /*9950*/ 	.word	0xffffffff


	//   ....[171]....
        /*9954*/ 	.word	0xffffffff


	//   ....[172]....
        /*9958*/ 	.word	0xffffffff


	//   ....[173]....
        /*995c*/ 	.word	0xffffffff


	//   ....[174]....
        /*9960*/ 	.word	0xffffffff


	//   ....[175]....
        /*9964*/ 	.word	0xffffffff


	//   ....[176]....
        /*9968*/ 	.word	0xffffffff


	//   ....[177]....
        /*996c*/ 	.word	0xffffffff


	//   ....[178]....
        /*9970*/ 	.word	0xffffffff


	//   ....[179]....
        /*9974*/ 	.word	0xffffffff


	//   ....[180]....
        /*9978*/ 	.word	0xffffffff


	//   ....[181]....
        /*997c*/ 	.word	0xffffffff


	//   ....[182]....
        /*9980*/ 	.word	0xffffffff


	//   ....[183]....
        /*9984*/ 	.word	0xffffffff


	//   ....[184]....
        /*9988*/ 	.word	0xffffffff


	//   ....[185]....
        /*998c*/ 	.word	0xffffffff


	//   ....[186]....
        /*9990*/ 	.word	0xffffffff


	//   ....[187]....
        /*9994*/ 	.word	0xffffffff


	//   ....[188]....
        /*9998*/ 	.word	0xffffffff


	//   ....[189]....
        /*999c*/ 	.word	0xffffffff


	//   ....[190]....
        /*99a0*/ 	.word	0xffffffff


	//   ....[191]....
        /*99a4*/ 	.word	0xffffffff


	//   ....[192]....
        /*99a8*/ 	.word	0xffffffff


	//   ....[193]....
        /*99ac*/ 	.word	0xffffffff


	//   ....[194]....
        /*99b0*/ 	.word	0xffffffff


	//   ....[195]....
        /*99b4*/ 	.word	0xffffffff


	//   ....[196]....
        /*99b8*/ 	.word	0xffffffff


	//   ....[197]....
        /*99bc*/ 	.word	0xffffffff


	//   ....[198]....
        /*99c0*/ 	.word	0xffffffff


	//   ....[199]....
        /*99c4*/ 	.word	0xffffffff


	//   ....[200]....
        /*99c8*/ 	.word	0xffffffff


	//   ....[201]....
        /*99cc*/ 	.word	0xffffffff


	//   ....[202]....
        /*99d0*/ 	.word	0xffffffff


	//   ....[203]....
        /*99d4*/ 	.word	0xffffffff


	//   ....[204]....
        /*99d8*/ 	.word	0xffffffff


	//   ....[205]....
        /*99dc*/ 	.word	0xffffffff


	//   ....[206]....
        /*99e0*/ 	.word	0xffffffff


	//   ....[207]....
        /*99e4*/ 	.word	0xffffffff


	//   ....[208]....
        /*99e8*/ 	.word	0xffffffff


	//   ....[209]....
        /*99ec*/ 	.word	0xffffffff


	//   ....[210]....
        /*99f0*/ 	.word	0xffffffff


	//   ....[211]....
        /*99f4*/ 	.word	0xffffffff


	//   ....[212]....
        /*99f8*/ 	.word	0xffffffff


	//   ....[213]....
        /*99fc*/ 	.word	0xffffffff


	//   ....[214]....
        /*9a00*/ 	.word	0xffffffff


	//   ....[215]....
        /*9a04*/ 	.word	0xffffffff


	//   ....[216]....
        /*9a08*/ 	.word	0xffffffff


	//   ....[217]....
        /*9a0c*/ 	.word	0xffffffff


	//   ....[218]....
        /*9a10*/ 	.word	0xffffffff


	//   ....[219]....
        /*9a14*/ 	.word	0xffffffff


	//   ....[220]....
        /*9a18*/ 	.word	0xffffffff


	//   ....[221]....
        /*9a1c*/ 	.word	0xffffffff


	//   ....[222]....
        /*9a20*/ 	.word	0xffffffff


	//   ....[223]....
        /*9a24*/ 	.word	0xffffffff


	//   ....[224]....
        /*9a28*/ 	.word	0xffffffff


	//   ....[225]....
        /*9a2c*/ 	.word	0xffffffff


	//   ....[226]....
        /*9a30*/ 	.word	0xffffffff


	//   ....[227]....
        /*9a34*/ 	.word	0xffffffff


	//   ....[228]....
        /*9a38*/ 	.word	0xffffffff


	//   ....[229]....
        /*9a3c*/ 	.word	0xffffffff


	//   ....[230]....
        /*9a40*/ 	.word	0xffffffff


	//   ....[231]....
        /*9a44*/ 	.word	0xffffffff


	//   ....[232]....
        /*9a48*/ 	.word	0xffffffff


	//   ....[233]....
        /*9a4c*/ 	.word	0xffffffff


	//   ....[234]....
        /*9a50*/ 	.word	0xffffffff


	//   ....[235]....
        /*9a54*/ 	.word	0xffffffff


	//   ....[236]....
        /*9a58*/ 	.word	0xffffffff


	//   ....[237]....
        /*9a5c*/ 	.word	0xffffffff


	//   ....[238]....
        /*9a60*/ 	.word	0xffffffff


	//   ....[239]....
        /*9a64*/ 	.word	0xffffffff


	//   ....[240]....
        /*9a68*/ 	.word	0xffffffff


	//   ....[241]....
        /*9a6c*/ 	.word	0xffffffff


	//   ....[242]....
        /*9a70*/ 	.word	0xffffffff


	//   ....[243]....
        /*9a74*/ 	.word	0xffffffff


	//   ....[244]....
        /*9a78*/ 	.word	0xffffffff


	//   ....[245]....
        /*9a7c*/ 	.word	0xffffffff


	//   ....[246]....
        /*9a80*/ 	.word	0xffffffff


	//   ....[247]....
        /*9a84*/ 	.word	0xffffffff


	//   ....[248]....
        /*9a88*/ 	.word	0xffffffff


	//   ....[249]....
        /*9a8c*/ 	.word	0xffffffff


	//   ....[250]....
        /*9a90*/ 	.word	0xffffffff


	//   ....[251]....
        /*9a94*/ 	.word	0xffffffff


	//   ....[252]....
        /*9a98*/ 	.word	0xffffffff


	//   ....[253]....
        /*9a9c*/ 	.word	0xffffffff


	//   ....[254]....
        /*9aa0*/ 	.word	0xffffffff


	//   ....[255]....
        /*9aa4*/ 	.word	0xffffffff


	//   ....[0]....
        /*9aa8*/ 	.word	0xffffffff


	//   ....[1]....
        /*9aac*/ 	.word	0xffffffff


	//   ....[2]....
        /*9ab0*/ 	.word	0xffffffff


	//   ....[3]....
        /*9ab4*/ 	.word	0xffffffff


	//   ....[4]....
        /*9ab8*/ 	.word	0xffffffff


	//   ....[5]....
        /*9abc*/ 	.word	0xffffffff


	//   ....[6]....
        /*9ac0*/ 	.word	0xffffffff


	//   ....[7]....
        /*9ac4*/ 	.word	0xffffffff


	//   ....[8]....
        /*9ac8*/ 	.word	0xffffffff


	//   ....[9]....
        /*9acc*/ 	.word	0xffffffff


	//   ....[10]....
        /*9ad0*/ 	.word	0xffffffff


	//   ....[11]....
        /*9ad4*/ 	.word	0xffffffff


	//   ....[12]....
        /*9ad8*/ 	.word	0xffffffff


	//   ....[13]....
        /*9adc*/ 	.word	0xffffffff


	//   ....[14]....
        /*9ae0*/ 	.word	0xffffffff


	//   ....[15]....
        /*9ae4*/ 	.word	0xffffffff


	//   ....[16]....
        /*9ae8*/ 	.word	0xffffffff


	//   ....[17]....
        /*9aec*/ 	.word	0xffffffff


	//   ....[18]....
        /*9af0*/ 	.word	0xffffffff


	//   ....[19]....
        /*9af4*/ 	.word	0xffffffff


	//   ....[20]....
        /*9af8*/ 	.word	0xffffffff


	//   ....[21]....
        /*9afc*/ 	.word	0xffffffff


	//   ....[22]....
        /*9b00*/ 	.word	0xffffffff


	//   ....[23]....
        /*9b04*/ 	.word	0xffffffff


	//   ....[24]....
        /*9b08*/ 	.word	0xffffffff


	//   ....[25]....
        /*9b0c*/ 	.word	0xffffffff


	//   ....[26]....
        /*9b10*/ 	.word	0xffffffff


	//   ....[27]....
        /*9b14*/ 	.word	0xffffffff


	//   ....[28]....
        /*9b18*/ 	.word	0xffffffff


	//   ....[29]....
        /*9b1c*/ 	.word	0xffffffff


	//   ....[30]....
        /*9b20*/ 	.word	0xffffffff


	//   ....[31]....
        /*9b24*/ 	.word	0xffffffff


	//   ....[32]....
        /*9b28*/ 	.word	0xffffffff


	//   ....[33]....
        /*9b2c*/ 	.word	0xffffffff


	//   ....[34]....
        /*9b30*/ 	.word	0xffffffff


	//   ....[35]....
        /*9b34*/ 	.word	0xffffffff


	//   ....[36]....
        /*9b38*/ 	.word	0xffffffff


	//   ....[37]....
        /*9b3c*/ 	.word	0xffffffff


	//   ....[38]....
        /*9b40*/ 	.word	0xffffffff


	//   ....[39]....
        /*9b44*/ 	.word	0xffffffff


	//   ....[40]....
        /*9b48*/ 	.word	0xffffffff


	//   ....[41]....
        /*9b4c*/ 	.word	0xffffffff


	//   ....[42]....
        /*9b50*/ 	.word	0xffffffff


	//   ....[43]....
        /*9b54*/ 	.word	0xffffffff


	//   ....[44]....
        /*9b58*/ 	.word	0xffffffff


	//   ....[45]....
        /*9b5c*/ 	.word	0xffffffff


	//   ....[46]....
        /*9b60*/ 	.word	0xffffffff


	//   ....[47]....
        /*9b64*/ 	.word	0xffffffff


	//   ....[48]....
        /*9b68*/ 	.word	0xffffffff


	//   ....[49]....
        /*9b6c*/ 	.word	0xffffffff


	//   ....[50]....
        /*9b70*/ 	.word	0xffffffff


	//   ....[51]....
        /*9b74*/ 	.word	0xffffffff


	//   ....[52]....
        /*9b78*/ 	.word	0xffffffff


	//   ....[53]....
        /*9b7c*/ 	.word	0xffffffff


	//   ....[54]....
        /*9b80*/ 	.word	0xffffffff


	//   ....[55]....
        /*9b84*/ 	.word	0xffffffff


	//   ....[56]....
        /*9b88*/ 	.word	0xffffffff


	//   ....[57]....
        /*9b8c*/ 	.word	0xffffffff


	//   ....[58]....
        /*9b90*/ 	.word	0xffffffff


	//   ....[59]....
        /*9b94*/ 	.word	0xffffffff


	//   ....[60]....
        /*9b98*/ 	.word	0xffffffff


	//   ....[61]....
        /*9b9c*/ 	.word	0xffffffff


	//   ....[62]....
        /*9ba0*/ 	.word	0xffffffff


	//   ....[63]....
        /*9ba4*/ 	.word	0xffffffff


	//   ....[64]....
        /*9ba8*/ 	.word	0xffffffff


	//   ....[65]....
        /*9bac*/ 	.word	0xffffffff


	//   ....[66]....
        /*9bb0*/ 	.word	0xffffffff


	//   ....[67]....
        /*9bb4*/ 	.word	0xffffffff


	//   ....[68]....
        /*9bb8*/ 	.word	0xffffffff


	//   ....[69]....
        /*9bbc*/ 	.word	0xffffffff


	//   ....[70]....
        /*9bc0*/ 	.word	0xffffffff


	//   ....[71]....
        /*9bc4*/ 	.word	0xffffffff


	//   ....[72]....
        /*9bc8*/ 	.word	0xffffffff


	//   ....[73]....
        /*9bcc*/ 	.word	0xffffffff


	//   ....[74]....
        /*9bd0*/ 	.word	0xffffffff


	//   ....[75]....
        /*9bd4*/ 	.word	0xffffffff


	//   ....[76]....
        /*9bd8*/ 	.word	0xffffffff


	//   ....[77]....
        /*9bdc*/ 	.word	0xffffffff


	//   ....[78]....
        /*9be0*/ 	.word	0xffffffff


	//   ....[79]....
        /*9be4*/ 	.word	0xffffffff


	//   ....[80]....
        /*9be8*/ 	.word	0xffffffff


	//   ....[81]....
        /*9bec*/ 	.word	0xffffffff


	//   ....[82]....
        /*9bf0*/ 	.word	0xffffffff


	//   ....[83]....
        /*9bf4*/ 	.word	0xffffffff


	//   ....[84]....
        /*9bf8*/ 	.word	0xffffffff


	//   ....[85]....
        /*9bfc*/ 	.word	0xffffffff


	//   ....[86]....
        /*9c00*/ 	.word	0xffffffff


	//   ....[87]....
        /*9c04*/ 	.word	0xffffffff


	//   ....[88]....
        /*9c08*/ 	.word	0xffffffff


	//   ....[89]....
        /*9c0c*/ 	.word	0xffffffff


	//   ....[90]....
        /*9c10*/ 	.word	0xffffffff


	//   ....[91]....
        /*9c14*/ 	.word	0xffffffff


	//   ....[92]....
        /*9c18*/ 	.word	0xffffffff


	//   ....[93]....
        /*9c1c*/ 	.word	0xffffffff


	//   ....[94]....
        /*9c20*/ 	.word	0xffffffff


	//   ....[95]....
        /*9c24*/ 	.word	0xffffffff


	//   ....[96]....
        /*9c28*/ 	.word	0xffffffff


	//   ....[97]....
        /*9c2c*/ 	.word	0xffffffff


	//   ....[98]....
        /*9c30*/ 	.word	0xffffffff


	//   ....[99]....
        /*9c34*/ 	.word	0xffffffff


	//   ....[100]....
        /*9c38*/ 	.word	0xffffffff


	//   ....[101]....
        /*9c3c*/ 	.word	0xffffffff


	//   ....[102]....
        /*9c40*/ 	.word	0xffffffff


	//   ....[103]....
        /*9c44*/ 	.word	0xffffffff


	//   ....[104]....
        /*9c48*/ 	.word	0xffffffff


	//   ....[105]....
        /*9c4c*/ 	.word	0xffffffff


	//   ....[106]....
        /*9c50*/ 	.word	0xffffffff


	//   ....[107]....
        /*9c54*/ 	.word	0xffffffff


	//   ....[108]....
        /*9c58*/ 	.word	0xffffffff


	//   ....[109]....
        /*9c5c*/ 	.word	0xffffffff


	//   ....[110]....
        /*9c60*/ 	.word	0xffffffff


	//   ....[111]....
        /*9c64*/ 	.word	0xffffffff


	//   ....[112]....
        /*9c68*/ 	.word	0xffffffff


	//   ....[113]....
        /*9c6c*/ 	.word	0xffffffff


	//   ....[114]....
        /*9c70*/ 	.word	0xffffffff


	//   ....[115]....
        /*9c74*/ 	.word	0xffffffff


	//   ....[116]....
        /*9c78*/ 	.word	0xffffffff


	//   ....[117]....
        /*9c7c*/ 	.word	0xffffffff


	//   ....[118]....
        /*9c80*/ 	.word	0xffffffff


	//   ....[119]....
        /*9c84*/ 	.word	0xffffffff


	//   ....[120]....
        /*9c88*/ 	.word	0xffffffff


	//   ....[121]....
        /*9c8c*/ 	.word	0xffffffff


	//   ....[122]....
        /*9c90*/ 	.word	0xffffffff


	//   ....[123]....
        /*9c94*/ 	.word	0xffffffff


	//   ....[124]....
        /*9c98*/ 	.word	0xffffffff


	//   ....[125]....
        /*9c9c*/ 	.word	0xffffffff


	//   ....[126]....
        /*9ca0*/ 	.word	0xffffffff


	//   ....[127]....
        /*9ca4*/ 	.word	0xffffffff


	//   ....[128]....
        /*9ca8*/ 	.word	0xffffffff


	//   ....[129]....
        /*9cac*/ 	.word	0xffffffff


	//   ....[130]....
        /*9cb0*/ 	.word	0xffffffff


	//   ....[131]....
        /*9cb4*/ 	.word	0xffffffff


	//   ....[132]....
        /*9cb8*/ 	.word	0xffffffff


	//   ....[133]....
        /*9cbc*/ 	.word	0xffffffff


	//   ....[134]....
        /*9cc0*/ 	.word	0xffffffff


	//   ....[135]....
        /*9cc4*/ 	.word	0xffffffff


	//   ....[136]....
        /*9cc8*/ 	.word	0xffffffff


	//   ....[137]....
        /*9ccc*/ 	.word	0xffffffff


	//   ....[138]....
        /*9cd0*/ 	.word	0xffffffff


	//   ....[139]....
        /*9cd4*/ 	.word	0xffffffff


	//   ....[140]....
        /*9cd8*/ 	.word	0xffffffff


	//   ....[141]....
        /*9cdc*/ 	.word	0xffffffff


	//   ....[142]....
        /*9ce0*/ 	.word	0xffffffff


	//   ....[143]....
        /*9ce4*/ 	.word	0xffffffff


	//   ....[144]....
        /*9ce8*/ 	.word	0xffffffff


	//   ....[145]....
        /*9cec*/ 	.word	0xffffffff


	//   ....[146]....
        /*9cf0*/ 	.word	0xffffffff


	//   ....[147]....
        /*9cf4*/ 	.word	0xffffffff


	//   ....[148]....
        /*9cf8*/ 	.word	0xffffffff


	//   ....[149]....
        /*9cfc*/ 	.word	0xffffffff


	//   ....[150]....
        /*9d00*/ 	.word	0xffffffff


	//   ....[151]....
        /*9d04*/ 	.word	0xffffffff


	//   ....[152]....
        /*9d08*/ 	.word	0xffffffff


	//   ....[153]....
        /*9d0c*/ 	.word	0xffffffff


	//   ....[154]....
        /*9d10*/ 	.word	0xffffffff


	//   ....[155]....
        /*9d14*/ 	.word	0xffffffff


	//   ....[156]....
        /*9d18*/ 	.word	0xffffffff


	//   ....[157]....
        /*9d1c*/ 	.word	0xffffffff


	//   ....[158]....
        /*9d20*/ 	.word	0xffffffff


	//   ....[159]....
        /*9d24*/ 	.word	0xffffffff


	//   ....[160]....
        /*9d28*/ 	.word	0xffffffff


	//   ....[161]....
        /*9d2c*/ 	.word	0xffffffff


	//   ....[162]....
        /*9d30*/ 	.word	0xffffffff


	//   ....[163]....
        /*9d34*/ 	.word	0xffffffff


	//   ....[164]....
        /*9d38*/ 	.word	0xffffffff


	//   ....[165]....
        /*9d3c*/ 	.word	0xffffffff


	//   ....[166]....
        /*9d40*/ 	.word	0xffffffff


	//   ....[167]....
        /*9d44*/ 	.word	0xffffffff


	//   ....[168]....
        /*9d48*/ 	.word	0xffffffff


	//   ....[169]....
        /*9d4c*/ 	.word	0xffffffff


	//   ....[170]....
        /*9d50*/ 	.word	0xffffffff


	//   ....[171]....
        /*9d54*/ 	.word	0xffffffff


	//   ....[172]....
        /*9d58*/ 	.word	0xffffffff


	//   ....[173]....
        /*9d5c*/ 	.word	0xffffffff


	//   ....[174]....
        /*9d60*/ 	.word	0xffffffff


	//   ....[175]....
        /*9d64*/ 	.word	0xffffffff


	//   ....[176]....
        /*9d68*/ 	.word	0xffffffff


	//   ....[177]....
        /*9d6c*/ 	.word	0xffffffff


	//   ....[178]....
        /*9d70*/ 	.word	0xffffffff


	//   ....[179]....
        /*9d74*/ 	.word	0xffffffff


	//   ....[180]....
        /*9d78*/ 	.word	0xffffffff


	//   ....[181]....
        /*9d7c*/ 	.word	0xffffffff


	//   ....[182]....
        /*9d80*/ 	.word	0xffffffff


	//   ....[183]....
        /*9d84*/ 	.word	0xffffffff


	//   ....[184]....
        /*9d88*/ 	.word	0xffffffff


	//   ....[185]....
        /*9d8c*/ 	.word	0xffffffff


	//   ....[186]....
        /*9d90*/ 	.word	0xffffffff


	//   ....[187]....
        /*9d94*/ 	.word	0xffffffff


	//   ....[188]....
        /*9d98*/ 	.word	0xffffffff


	//   ....[189]....
        /*9d9c*/ 	.word	0xffffffff


	//   ....[190]....
        /*9da0*/ 	.word	0xffffffff


	//   ....[191]....
        /*9da4*/ 	.word	0xffffffff


	//   ....[192]....
        /*9da8*/ 	.word	0xffffffff


	//   ....[193]....
        /*9dac*/ 	.word	0xffffffff


	//   ....[194]....
        /*9db0*/ 	.word	0xffffffff


	//   ....[195]....
        /*9db4*/ 	.word	0xffffffff


	//   ....[196]....
        /*9db8*/ 	.word	0xffffffff


	//   ....[197]....
        /*9dbc*/ 	.word	0xffffffff


	//   ....[198]....
        /*9dc0*/ 	.word	0xffffffff


	//   ....[199]....
        /*9dc4*/ 	.word	0xffffffff


	//   ....[200]....
        /*9dc8*/ 	.word	0xffffffff


	//   ....[201]....
        /*9dcc*/ 	.word	0xffffffff


	//   ....[202]....
        /*9dd0*/ 	.word	0xffffffff


	//   ....[203]....
        /*9dd4*/ 	.word	0xffffffff


	//   ....[204]....
        /*9dd8*/ 	.word	0xffffffff


	//   ....[205]....
        /*9ddc*/ 	.word	0xffffffff


	//   ....[206]....
        /*9de0*/ 	.word	0xffffffff


	//   ....[207]....
        /*9de4*/ 	.word	0xffffffff


	//   ....[208]....
        /*9de8*/ 	.word	0xffffffff


	//   ....[209]....
        /*9dec*/ 	.word	0xffffffff


	//   ....[210]....
        /*9df0*/ 	.word	0xffffffff


	//   ....[211]....
        /*9df4*/ 	.word	0xffffffff


	//   ....[212]....
        /*9df8*/ 	.word	0xffffffff


	//   ....[213]....
        /*9dfc*/ 	.word	0xffffffff


	//   ....[214]....
        /*9e00*/ 	.word	0xffffffff


	//   ....[215]....
        /*9e04*/ 	.word	0xffffffff


	//   ....[216]....
        /*9e08*/ 	.word	0xffffffff


	//   ....[217]....
        /*9e0c*/ 	.word	0xffffffff


	//   ....[218]....
        /*9e10*/ 	.word	0xffffffff


	//   ....[219]....
        /*9e14*/ 	.word	0xffffffff


	//   ....[220]....
        /*9e18*/ 	.word	0xffffffff


	//   ....[221]....
        /*9e1c*/ 	.word	0xffffffff


	//   ....[222]....
        /*9e20*/ 	.word	0xffffffff


	//   ....[223]....
        /*9e24*/ 	.word	0xffffffff


	//   ....[224]....
        /*9e28*/ 	.word	0xffffffff


	//   ....[225]....
        /*9e2c*/ 	.word	0xffffffff


	//   ....[226]....
        /*9e30*/ 	.word	0xffffffff


	//   ....[227]....
        /*9e34*/ 	.word	0xffffffff


	//   ....[228]....
        /*9e38*/ 	.word	0xffffffff


	//   ....[229]....
        /*9e3c*/ 	.word	0xffffffff


	//   ....[230]....
        /*9e40*/ 	.word	0xffffffff


	//   ....[231]....
        /*9e44*/ 	.word	0xffffffff


	//   ....[232]....
        /*9e48*/ 	.word	0xffffffff


	//   ....[233]....
        /*9e4c*/ 	.word	0xffffffff


	//   ....[234]....
        /*9e50*/ 	.word	0xffffffff


	//   ....[235]....
        /*9e54*/ 	.word	0xffffffff


	//   ....[236]....
        /*9e58*/ 	.word	0xffffffff


	//   ....[237]....
        /*9e5c*/ 	.word	0xffffffff


	//   ....[238]....
        /*9e60*/ 	.word	0xffffffff


	//   ....[239]....
        /*9e64*/ 	.word	0xffffffff


	//   ....[240]....
        /*9e68*/ 	.word	0xffffffff


	//   ....[241]....
        /*9e6c*/ 	.word	0xffffffff


	//   ....[242]....
        /*9e70*/ 	.word	0xffffffff


	//   ....[243]....
        /*9e74*/ 	.word	0xffffffff


	//   ....[244]....
        /*9e78*/ 	.word	0xffffffff


	//   ....[245]....
        /*9e7c*/ 	.word	0xffffffff


	//   ....[246]....
        /*9e80*/ 	.word	0xffffffff


	//   ....[247]....
        /*9e84*/ 	.word	0xffffffff


	//   ....[248]....
        /*9e88*/ 	.word	0xffffffff


	//   ....[249]....
        /*9e8c*/ 	.word	0xffffffff


	//   ....[250]....
        /*9e90*/ 	.word	0xffffffff


	//   ....[251]....
        /*9e94*/ 	.word	0xffffffff


	//   ....[252]....
        /*9e98*/ 	.word	0xffffffff


	//   ....[253]....
        /*9e9c*/ 	.word	0xffffffff


	//   ....[254]....
        /*9ea0*/ 	.word	0xffffffff


	//----- nvinfo : EIATTR_COOP_GROUP_INSTR_OFFSETS
	.align		4
.L_39:
        /*9ea4*/ 	.byte	0x04, 0x28
        /*9ea6*/ 	.short	(.L_41 - .L_40)


	//   ....[0]....
.L_40:
        /*9ea8*/ 	.word	0x0004ae30


	//   ....[1]....
        /*9eac*/ 	.word	0x0004ae90


	//   ....[2]....
        /*9eb0*/ 	.word	0x0004aed0


	//   ....[3]....
        /*9eb4*/ 	.word	0x0004af30


	//   ....[4]....
        /*9eb8*/ 	.word	0x0004af70


	//   ....[5]....
        /*9ebc*/ 	.word	0x0004afd0


	//   ....[6]....
        /*9ec0*/ 	.word	0x0004b010


	//   ....[7]....
        /*9ec4*/ 	.word	0x0004b070


	//   ....[8]....
        /*9ec8*/ 	.word	0x0004b090


	//   ....[9]....
        /*9ecc*/ 	.word	0x0004b160


	//   ....[10]....
        /*9ed0*/ 	.word	0x0004b190


	//   ....[11]....
        /*9ed4*/ 	.word	0x0004b1b0


	//   ....[12]....
        /*9ed8*/ 	.word	0x0004b1f0


	//   ....[13]....
        /*9edc*/ 	.word	0x0004b250


	//   ....[14]....
        /*9ee0*/ 	.word	0x0004b290


	//   ....[15]....
        /*9ee4*/ 	.word	0x0004b2f0


	//   ....[16]....
        /*9ee8*/ 	.word	0x0004b330


	//   ....[17]....
        /*9eec*/ 	.word	0x0004b390


	//   ....[18]....
        /*9ef0*/ 	.word	0x0004b3d0


	//   ....[19]....
        /*9ef4*/ 	.word	0x0004b430


	//   ....[20]....
        /*9ef8*/ 	.word	0x0004b470


	//   ....[21]....
        /*9efc*/ 	.word	0x0004b4d0


	//   ....[22]....
        /*9f00*/ 	.word	0x0004b550


	//   ....[23]....
        /*9f04*/ 	.word	0x0004b590


	//   ....[24]....
        /*9f08*/ 	.word	0x0004b5b0


	//   ....[25]....
        /*9f0c*/ 	.word	0x0004b610


	//   ....[26]....
        /*9f10*/ 	.word	0x0004b690


	//   ....[27]....
        /*9f14*/ 	.word	0x0004b6b0


	//   ....[28]....
        /*9f18*/ 	.word	0x0004b6f0


	//   ....[29]....
        /*9f1c*/ 	.word	0x0004b750


	//   ....[30]....
        /*9f20*/ 	.word	0x0004b790


	//   ....[31]....
        /*9f24*/ 	.word	0x0004b7f0


	//   ....[32]....
        /*9f28*/ 	.word	0x0004b830


	//   ....[33]....
        /*9f2c*/ 	.word	0x0004b890


	//   ....[34]....
        /*9f30*/ 	.word	0x0004b8d0


	//   ....[35]....
        /*9f34*/ 	.word	0x0004b930


	//   ....[36]....
        /*9f38*/ 	.word	0x0004b970


	//   ....[37]....
        /*9f3c*/ 	.word	0x0004b9d0


	//   ....[38]....
        /*9f40*/ 	.word	0x0004ba10


	//   ....[39]....
        /*9f44*/ 	.word	0x0004ba70


	//   ....[40]....
        /*9f48*/ 	.word	0x0004ba90


	//   ....[41]....
        /*9f4c*/ 	.word	0x0004bb60


	//   ....[42]....
        /*9f50*/ 	.word	0x0004bb90


	//   ....[43]....
        /*9f54*/ 	.word	0x0004bbb0


	//   ....[44]....
        /*9f58*/ 	.word	0x0004bbf0


	//   ....[45]....
        /*9f5c*/ 	.word	0x0004bc50


	//   ....[46]....
        /*9f60*/ 	.word	0x0004bc90


	//   ....[47]....
        /*9f64*/ 	.word	0x0004bcf0


	//   ....[48]....
        /*9f68*/ 	.word	0x0004bd30


	//   ....[49]....
        /*9f6c*/ 	.word	0x0004bd90


	//   ....[50]....
        /*9f70*/ 	.word	0x0004bdd0


	//   ....[51]....
        /*9f74*/ 	.word	0x0004be30


	//   ....[52]....
        /*9f78*/ 	.word	0x0004be70


	//   ....[53]....
        /*9f7c*/ 	.word	0x0004bed0


	//   ....[54]....
        /*9f80*/ 	.word	0x0004bf30


	//   ....[55]....
        /*9f84*/ 	.word	0x0004bf90


	//   ....[56]....
        /*9f88*/ 	.word	0x0004bfb0


	//   ....[57]....
        /*9f8c*/ 	.word	0x0004bff0


	//   ....[58]....
        /*9f90*/ 	.word	0x0004c090


	//   ....[59]....
        /*9f94*/ 	.word	0x0004c0b0


	//   ....[60]....
        /*9f98*/ 	.word	0x0004c0f0


	//   ....[61]....
        /*9f9c*/ 	.word	0x0004c150


	//   ....[62]....
        /*9fa0*/ 	.word	0x0004c190


	//   ....[63]....
        /*9fa4*/ 	.word	0x0004c1f0


	//   ....[64]....
        /*9fa8*/ 	.word	0x0004c230


	//   ....[65]....
        /*9fac*/ 	.word	0x0004c290


	//   ....[66]....
        /*9fb0*/ 	.word	0x0004c2d0


	//   ....[67]....
        /*9fb4*/ 	.word	0x0004c330


	//   ....[68]....
        /*9fb8*/ 	.word	0x0004c370


	//   ....[69]....
        /*9fbc*/ 	.word	0x0004c3d0


	//   ....[70]....
        /*9fc0*/ 	.word	0x0004c410


	//   ....[71]....
        /*9fc4*/ 	.word	0x0004c4a0


	//   ....[72]....
        /*9fc8*/ 	.word	0x0004c4f0


	//   ....[73]....
        /*9fcc*/ 	.word	0x0004c510


	//   ....[74]....
        /*9fd0*/ 	.word	0x0004c550


	//   ....[75]....
        /*9fd4*/ 	.word	0x0004c5b0


	//   ....[76]....
        /*9fd8*/ 	.word	0x0004c5f0


	//   ....[77]....
        /*9fdc*/ 	.word	0x0004c650


	//   ....[78]....
        /*9fe0*/ 	.word	0x0004c690


	//   ....[79]....
        /*9fe4*/ 	.word	0x0004c6f0


	//   ....[80]....
        /*9fe8*/ 	.word	0x0004c730


	//   ....[81]....
        /*9fec*/ 	.word	0x0004c790


	//   ....[82]....
        /*9ff0*/ 	.word	0x0004c7d0


	//   ....[83]....
        /*9ff4*/ 	.word	0x0004c830


	//   ....[84]....
        /*9ff8*/ 	.word	0x0004c870


	//   ....[85]....
        /*9ffc*/ 	.word	0x0004c8d0


	//   ....[86]....
        /*a000*/ 	.word	0x0004c910


	//   ....[87]....
        /*a004*/ 	.word	0x0004c9a0


	//   ....[88]....
        /*a008*/ 	.word	0x0004c9f0


	//   ....[89]....
        /*a00c*/ 	.word	0x0004ca10


	//   ....[90]....
        /*a010*/ 	.word	0x0004ca50


	//   ....[91]....
        /*a014*/ 	.word	0x0004cab0


	//   ....[92]....
        /*a018*/ 	.word	0x0004caf0


	//   ....[93]....
        /*a01c*/ 	.word	0x0004cb50


	//   ....[94]....
        /*a020*/ 	.word	0x0004cb90


	//   ....[95]....
        /*a024*/ 	.word	0x0004cbf0


	//   ....[96]....
        /*a028*/ 	.word	0x0004cc30


	//   ....[97]....
        /*a02c*/ 	.word	0x0004cc90


	//   ....[98]....
        /*a030*/ 	.word	0x0004ccd0


	//   ....[99]....
        /*a034*/ 	.word	0x0004cd30


	//   ....[100]....
        /*a038*/ 	.word	0x0004cd70


	//   ....[101]....
        /*a03c*/ 	.word	0x0004cdd0


	//   ....[102]....
        /*a040*/ 	.word	0x0004ce10


	//   ....[103]....
        /*a044*/ 	.word	0x0004cea0


	//   ....[104]....
        /*a048*/ 	.word	0x0004cef0


	//   ....[105]....
        /*a04c*/ 	.word	0x0004cf10


	//   ....[106]....
        /*a050*/ 	.word	0x0004cf50


	//   ....[107]....
        /*a054*/ 	.word	0x0004cfb0


	//   ....[108]....
        /*a058*/ 	.word	0x0004cff0


	//   ....[109]....
        /*a05c*/ 	.word	0x0004d050


	//   ....[110]....
        /*a060*/ 	.word	0x0004d090


	//   ....[111]....
        /*a064*/ 	.word	0x0004d0f0


	//   ....[112]....
        /*a068*/ 	.word	0x0004d130


	//   ....[113]....
        /*a06c*/ 	.word	0x0004d190


	//   ....[114]....
        /*a070*/ 	.word	0x0004d1d0


	//   ....[115]....
        /*a074*/ 	.word	0x0004d230


	//   ....[116]....
        /*a078*/ 	.word	0x0004d270


	//   ....[117]....
        /*a07c*/ 	.word	0x0004d2d0


	//   ....[118]....
        /*a080*/ 	.word	0x0004d310


	//   ....[119]....
        /*a084*/ 	.word	0x0004d3a0


	//   ....[120]....
        /*a088*/ 	.word	0x0004d3f0


	//   ....[121]....
        /*a08c*/ 	.word	0x0004d410


	//   ....[122]....
        /*a090*/ 	.word	0x0004d450


	//   ....[123]....
        /*a094*/ 	.word	0x0004d4b0


	//   ....[124]....
        /*a098*/ 	.word	0x0004d4f0


	//   ....[125]....
        /*a09c*/ 	.word	0x0004d550


	//   ....[126]....
        /*a0a0*/ 	.word	0x0004d590


	//   ....[127]....
        /*a0a4*/ 	.word	0x0004d5f0


	//   ....[128]....
        /*a0a8*/ 	.word	0x0004d630


	//   ....[129]....
        /*a0ac*/ 	.word	0x0004d690


	//   ....[130]....
        /*a0b0*/ 	.word	0x0004d6d0


	//   ....[131]....
        /*a0b4*/ 	.word	0x0004d730


	//   ....[132]....
        /*a0b8*/ 	.word	0x0004d770


	//   ....[133]....
        /*a0bc*/ 	.word	0x0004d7d0


	//   ....[134]....
        /*a0c0*/ 	.word	0x0004d810


	//   ....[135]....
        /*a0c4*/ 	.word	0x0004d8a0


	//   ....[136]....
        /*a0c8*/ 	.word	0x0004d8f0


	//   ....[137]....
        /*a0cc*/ 	.word	0x0004d910


	//   ....[138]....
        /*a0d0*/ 	.word	0x0004d950


	//   ....[139]....
        /*a0d4*/ 	.word	0x0004d9b0


	//   ....[140]....
        /*a0d8*/ 	.word	0x0004d9f0


	//   ....[141]....
        /*a0dc*/ 	.word	0x0004da50


	//   ....[142]....
        /*a0e0*/ 	.word	0x0004da90


	//   ....[143]....
        /*a0e4*/ 	.word	0x0004daf0


	//   ....[144]....
        /*a0e8*/ 	.word	0x0004db30


	//   ....[145]....
        /*a0ec*/ 	.word	0x0004db90


	//   ....[146]....
        /*a0f0*/ 	.word	0x0004dbd0


	//   ....[147]....
        /*a0f4*/ 	.word	0x0004dc30


	//   ....[148]....
        /*a0f8*/ 	.word	0x0004dc70


	//   ....[149]....
        /*a0fc*/ 	.word	0x0004dcd0


	//   ....[150]....
        /*a100*/ 	.word	0x0004dd10


	//   ....[151]....
        /*a104*/ 	.word	0x0004dda0


	//   ....[152]....
        /*a108*/ 	.word	0x0004ddf0


	//   ....[153]....
        /*a10c*/ 	.word	0x0004de10


	//   ....[154]....
        /*a110*/ 	.word	0x0004de50


	//   ....[155]....
        /*a114*/ 	.word	0x0004deb0


	//   ....[156]....
        /*a118*/ 	.word	0x0004def0


	//   ....[157]....
        /*a11c*/ 	.word	0x0004df50


	//   ....[158]....
        /*a120*/ 	.word	0x0004df90


	//   ....[159]....
        /*a124*/ 	.word	0x0004dff0


	//   ....[160]....
        /*a128*/ 	.word	0x0004e030


	//   ....[161]....
        /*a12c*/ 	.word	0x0004e090


	//   ....[162]....
        /*a130*/ 	.word	0x0004e0d0


	//   ....[163]....
        /*a134*/ 	.word	0x0004e130


	//   ....[164]....
        /*a138*/ 	.word	0x0004e170


	//   ....[165]....
        /*a13c*/ 	.word	0x0004e1d0


	//   ....[166]....
        /*a140*/ 	.word	0x0004e210


	//   ....[167]....
        /*a144*/ 	.word	0x0004e2a0


	//   ....[168]....
        /*a148*/ 	.word	0x0004e2f0


	//   ....[169]....
        /*a14c*/ 	.word	0x0004e310


	//   ....[170]....
        /*a150*/ 	.word	0x0004e350


	//   ....[171]....
        /*a154*/ 	.word	0x0004e3b0


	//   ....[172]....
        /*a158*/ 	.word	0x0004e3f0


	//   ....[173]....
        /*a15c*/ 	.word	0x0004e450


	//   ....[174]....
        /*a160*/ 	.word	0x0004e490


	//   ....[175]....
        /*a164*/ 	.word	0x0004e4f0


	//   ....[176]....
        /*a168*/ 	.word	0x0004e530


	//   ....[177]....
        /*a16c*/ 	.word	0x0004e590


	//   ....[178]....
        /*a170*/ 	.word	0x0004e5d0


	//   ....[179]....
        /*a174*/ 	.word	0x0004e630


	//   ....[180]....
        /*a178*/ 	.word	0x0004e670


	//   ....[181]....
        /*a17c*/ 	.word	0x0004e6d0


	//   ....[182]....
        /*a180*/ 	.word	0x0004e710


	//   ....[183]....
        /*a184*/ 	.word	0x0004e7a0


	//   ....[184]....
        /*a188*/ 	.word	0x0004e7f0


	//   ....[185]....
        /*a18c*/ 	.word	0x0004e810


	//   ....[186]....
        /*a190*/ 	.word	0x0004e850


	//   ....[187]....
        /*a194*/ 	.word	0x0004e8b0


	//   ....[188]....
        /*a198*/ 	.word	0x0004e8f0


	//   ....[189]....
        /*a19c*/ 	.word	0x0004e950


	//   ....[190]....
        /*a1a0*/ 	.word	0x0004e990


	//   ....[191]....
        /*a1a4*/ 	.word	0x0004e9f0


	//   ....[192]....
        /*a1a8*/ 	.word	0x0004ea30


	//   ....[193]....
        /*a1ac*/ 	.word	0x0004ea90


	//   ....[194]....
        /*a1b0*/ 	.word	0x0004ead0


	//   ....[195]....
        /*a1b4*/ 	.word	0x0004eb30


	//   ....[196]....
        /*a1b8*/ 	.word	0x0004eb70


	//   ....[197]....
        /*a1bc*/ 	.word	0x0004ebd0


	//   ....[198]....
        /*a1c0*/ 	.word	0x0004ec10


	//   ....[199]....
        /*a1c4*/ 	.word	0x0004eca0


	//   ....[200]....
        /*a1c8*/ 	.word	0x0004ecf0


	//   ....[201]....
        /*a1cc*/ 	.word	0x0004ed10


	//   ....[202]....
        /*a1d0*/ 	.word	0x0004ed50


	//   ....[203]....
        /*a1d4*/ 	.word	0x0004edb0


	//   ....[204]....
        /*a1d8*/ 	.word	0x0004edf0


	//   ....[205]....
        /*a1dc*/ 	.word	0x0004ee50


	//   ....[206]....
        /*a1e0*/ 	.word	0x0004ee90


	//   ....[207]....
        /*a1e4*/ 	.word	0x0004eef0


	//   ....[208]....
        /*a1e8*/ 	.word	0x0004ef30


	//   ....[209]....
        /*a1ec*/ 	.word	0x0004ef90


	//   ....[210]....
        /*a1f0*/ 	.word	0x0004efd0


	//   ....[211]....
        /*a1f4*/ 	.word	0x0004f030


	//   ....[212]....
        /*a1f8*/ 	.word	0x0004f070


	//   ....[213]....
        /*a1fc*/ 	.word	0x0004f0d0


	//   ....[214]....
        /*a200*/ 	.word	0x0004f110


	//   ....[215]....
        /*a204*/ 	.word	0x0004f1a0


	//   ....[216]....
        /*a208*/ 	.word	0x0004f1f0


	//   ....[217]....
        /*a20c*/ 	.word	0x0004f210


	//   ....[218]....
        /*a210*/ 	.word	0x0004f250


	//   ....[219]....
        /*a214*/ 	.word	0x0004f2b0


	//   ....[220]....
        /*a218*/ 	.word	0x0004f2f0


	//   ....[221]....
        /*a21c*/ 	.word	0x0004f350


	//   ....[222]....
        /*a220*/ 	.word	0x0004f390


	//   ....[223]....
        /*a224*/ 	.word	0x0004f3f0


	//   ....[224]....
        /*a228*/ 	.word	0x0004f430


	//   ....[225]....
        /*a22c*/ 	.word	0x0004f490


	//   ....[226]....
        /*a230*/ 	.word	0x0004f4d0


	//   ....[227]....
        /*a234*/ 	.word	0x0004f530


	//   ....[228]....
        /*a238*/ 	.word	0x0004f570


	//   ....[229]....
        /*a23c*/ 	.word	0x0004f5d0


	//   ....[230]....
        /*a240*/ 	.word	0x0004f610


	//   ....[231]....
        /*a244*/ 	.word	0x0004f6a0


	//   ....[232]....
        /*a248*/ 	.word	0x0004f6f0


	//   ....[233]....
        /*a24c*/ 	.word	0x0004f710


	//   ....[234]....
        /*a250*/ 	.word	0x0004f750


	//   ....[235]....
        /*a254*/ 	.word	0x0004f7b0


	//   ....[236]....
        /*a258*/ 	.word	0x0004f7f0


	//   ....[237]....
        /*a25c*/ 	.word	0x0004f850


	//   ....[238]....
        /*a260*/ 	.word	0x0004f890


	//   ....[239]....
        /*a264*/ 	.word	0x0004f8f0


	//   ....[240]....
        /*a268*/ 	.word	0x0004f930


	//   ....[241]....
        /*a26c*/ 	.word	0x0004f990


	//   ....[242]....
        /*a270*/ 	.word	0x0004f9d0


	//   ....[243]....
        /*a274*/ 	.word	0x0004fa30


	//   ....[244]....
        /*a278*/ 	.word	0x0004fa70


	//   ....[245]....
        /*a27c*/ 	.word	0x0004fad0


	//   ....[246]....
        /*a280*/ 	.word	0x0004fb10


	//   ....[247]....
        /*a284*/ 	.word	0x0004fba0


	//   ....[248]....
        /*a288*/ 	.word	0x0004fbf0


	//   ....[249]....
        /*a28c*/ 	.word	0x0004fc10


	//   ....[250]....
        /*a290*/ 	.word	0x0004fc50


	//   ....[251]....
        /*a294*/ 	.word	0x0004fcb0


	//   ....[252]....
        /*a298*/ 	.word	0x0004fcf0


	//   ....[253]....
        /*a29c*/ 	.word	0x0004fd50


	//   ....[254]....
        /*a2a0*/ 	.word	0x0004fd90


	//   ....[255]....
        /*a2a4*/ 	.word	0x0004fdf0


	//   ....[0]....
        /*a2a8*/ 	.word	0x0004fe30


	//   ....[1]....
        /*a2ac*/ 	.word	0x0004fe90


	//   ....[2]....
        /*a2b0*/ 	.word	0x0004fed0


	//   ....[3]....
        /*a2b4*/ 	.word	0x0004ff30


	//   ....[4]....
        /*a2b8*/ 	.word	0x0004ff70


	//   ....[5]....
        /*a2bc*/ 	.word	0x0004ffd0


	//   ....[6]....
        /*a2c0*/ 	.word	0x00050010


	//   ....[7]....
        /*a2c4*/ 	.word	0x000500a0


	//   ....[8]....
        /*a2c8*/ 	.word	0x000500f0


	//   ....[9]....
        /*a2cc*/ 	.word	0x00050110


	//   ....[10]....
        /*a2d0*/ 	.word	0x00050150


	//   ....[11]....
        /*a2d4*/ 	.word	0x000501b0


	//   ....[12]....
        /*a2d8*/ 	.word	0x000501f0


	//   ....[13]....
        /*a2dc*/ 	.word	0x00050250


	//   ....[14]....
        /*a2e0*/ 	.word	0x00050290


	//   ....[15]....
        /*a2e4*/ 	.word	0x000502f0


	//   ....[16]....
        /*a2e8*/ 	.word	0x00050330


	//   ....[17]....
        /*a2ec*/ 	.word	0x00050390


	//   ....[18]....
        /*a2f0*/ 	.word	0x000503d0


	//   ....[19]....
        /*a2f4*/ 	.word	0x00050430


	//   ....[20]....
        /*a2f8*/ 	.word	0x00050470


	//   ....[21]....
        /*a2fc*/ 	.word	0x000504d0


	//   ....[22]....
        /*a300*/ 	.word	0x00050510


	//   ....[23]....
        /*a304*/ 	.word	0x000505a0


	//   ....[24]....
        /*a308*/ 	.word	0x000505f0


	//   ....[25]....
        /*a30c*/ 	.word	0x00050610


	//   ....[26]....
        /*a310*/ 	.word	0x00050650


	//   ....[27]....
        /*a314*/ 	.word	0x000506b0


	//   ....[28]....
        /*a318*/ 	.word	0x000506f0


	//   ....[29]....
        /*a31c*/ 	.word	0x00050750


	//   ....[30]....
        /*a320*/ 	.word	0x00050790


	//   ....[31]....
        /*a324*/ 	.word	0x000507f0


	//   ....[32]....
        /*a328*/ 	.word	0x00050830


	//   ....[33]....
        /*a32c*/ 	.word	0x00050890


	//   ....[34]....
        /*a330*/ 	.word	0x000508d0


	//   ....[35]....
        /*a334*/ 	.word	0x00050930


	//   ....[36]....
        /*a338*/ 	.word	0x00050970


	//   ....[37]....
        /*a33c*/ 	.word	0x000509d0


	//   ....[38]....
        /*a340*/ 	.word	0x00050a10


	//   ....[39]....
        /*a344*/ 	.word	0x00050aa0


	//   ....[40]....
        /*a348*/ 	.word	0x00050af0


	//   ....[41]....
        /*a34c*/ 	.word	0x00050b10


	//   ....[42]....
        /*a350*/ 	.word	0x00050b50


	//   ....[43]....
        /*a354*/ 	.word	0x00050bb0


	//   ....[44]....
        /*a358*/ 	.word	0x00050bf0


	//   ....[45]....
        /*a35c*/ 	.word	0x00050c50


	//   ....[46]....
        /*a360*/ 	.word	0x00050c90


	//   ....[47]....
        /*a364*/ 	.word	0x00050cf0


	//   ....[48]....
        /*a368*/ 	.word	0x00050d30


	//   ....[49]....
        /*a36c*/ 	.word	0x00050d90


	//   ....[50]....
        /*a370*/ 	.word	0x00050dd0


	//   ....[51]....
        /*a374*/ 	.word	0x00050e30


	//   ....[52]....
        /*a378*/ 	.word	0x00050e70


	//   ....[53]....
        /*a37c*/ 	.word	0x00050ed0


	//   ....[54]....
        /*a380*/ 	.word	0x00050f10


	//   ....[55]....
        /*a384*/ 	.word	0x00050fa0


	//   ....[56]....
        /*a388*/ 	.word	0x00050ff0


	//   ....[57]....
        /*a38c*/ 	.word	0x00051010


	//   ....[58]....
        /*a390*/ 	.word	0x00051050


	//   ....[59]....
        /*a394*/ 	.word	0x000510b0


	//   ....[60]....
        /*a398*/ 	.word	0x000510f0


	//   ....[61]....
        /*a39c*/ 	.word	0x00051150


	//   ....[62]....
        /*a3a0*/ 	.word	0x00051190


	//   ....[63]....
        /*a3a4*/ 	.word	0x000511f0


	//   ....[64]....
        /*a3a8*/ 	.word	0x00051230


	//   ....[65]....
        /*a3ac*/ 	.word	0x00051290


	//   ....[66]....
        /*a3b0*/ 	.word	0x000512d0


	//   ....[67]....
        /*a3b4*/ 	.word	0x00051330


	//   ....[68]....
        /*a3b8*/ 	.word	0x00051370


	//   ....[69]....
        /*a3bc*/ 	.word	0x000513d0


	//   ....[70]....
        /*a3c0*/ 	.word	0x00051410


	//   ....[71]....
        /*a3c4*/ 	.word	0x000514a0


	//   ....[72]....
        /*a3c8*/ 	.word	0x000514f0


	//   ....[73]....
        /*a3cc*/ 	.word	0x00051510


	//   ....[74]....
        /*a3d0*/ 	.word	0x00051550


	//   ....[75]....
        /*a3d4*/ 	.word	0x000515b0


	//   ....[76]....
        /*a3d8*/ 	.word	0x000515f0


	//   ....[77]....
        /*a3dc*/ 	.word	0x00051650


	//   ....[78]....
        /*a3e0*/ 	.word	0x00051690


	//   ....[79]....
        /*a3e4*/ 	.word	0x000516f0


	//   ....[80]....
        /*a3e8*/ 	.word	0x00051730


	//   ....[81]....
        /*a3ec*/ 	.word	0x00051790


	//   ....[82]....
        /*a3f0*/ 	.word	0x000517d0


	//   ....[83]....
        /*a3f4*/ 	.word	0x00051830


	//   ....[84]....
        /*a3f8*/ 	.word	0x00051870


	//   ....[85]....
        /*a3fc*/ 	.word	0x000518d0


	//   ....[86]....
        /*a400*/ 	.word	0x00051910


	//   ....[87]....
        /*a404*/ 	.word	0x000519a0


	//   ....[88]....
        /*a408*/ 	.word	0x00051a00


	//   ....[89]....
        /*a40c*/ 	.word	0x00051a20


	//   ....[90]....
        /*a410*/ 	.word	0x00051a60


	//   ....[91]....
        /*a414*/ 	.word	0x00051ac0


	//   ....[92]....
        /*a418*/ 	.word	0x00051b00


	//   ....[93]....
        /*a41c*/ 	.word	0x00051b60


	//   ....[94]....
        /*a420*/ 	.word	0x00051ba0


	//   ....[95]....
        /*a424*/ 	.word	0x00051c00


	//   ....[96]....
        /*a428*/ 	.word	0x00051c40


	//   ....[97]....
        /*a42c*/ 	.word	0x00051ca0


	//   ....[98]....
        /*a430*/ 	.word	0x00051ce0


	//   ....[99]....
        /*a434*/ 	.word	0x00051d40


	//   ....[100]....
        /*a438*/ 	.word	0x00051d80


	//   ....[101]....
        /*a43c*/ 	.word	0x00051de0


	//   ....[102]....
        /*a440*/ 	.word	0x00051e20


	//   ....[103]....
        /*a444*/ 	.word	0x00051eb0


	//   ....[104]....
        /*a448*/ 	.word	0x00051f00


	//   ....[105]....
        /*a44c*/ 	.word	0x00051f20


	//   ....[106]....
        /*a450*/ 	.word	0x00051f60


	//   ....[107]....
        /*a454*/ 	.word	0x00051fc0


	//   ....[108]....
        /*a458*/ 	.word	0x00052000


	//   ....[109]....
        /*a45c*/ 	.word	0x00052060


	//   ....[110]....
        /*a460*/ 	.word	0x000520e0


	//   ....[111]....
        /*a464*/ 	.word	0x00052140


	//   ....[112]....
        /*a468*/ 	.word	0x000521a0


	//   ....[113]....
        /*a46c*/ 	.word	0x00052260


	//   ....[114]....
        /*a470*/ 	.word	0x0005ccf0


	//   ....[115]....
        /*a474*/ 	.word	0x0005d4a0


	//   ....[116]....
        /*a478*/ 	.word	0x0005d650


	//   ....[117]....
        /*a47c*/ 	.word	0x0005d6b0


	//   ....[118]....
        /*a480*/ 	.word	0x0005d6f0


	//   ....[119]....
        /*a484*/ 	.word	0x0005d780


	//   ....[120]....
        /*a488*/ 	.word	0x0005d7d0


	//   ....[121]....
        /*a48c*/ 	.word	0x0005d7f0


	//   ....[122]....
        /*a490*/ 	.word	0x0005d830


	//   ....[123]....
        /*a494*/ 	.word	0x0005d890


	//   ....[124]....
        /*a498*/ 	.word	0x0005d8d0


	//   ....[125]....
        /*a49c*/ 	.word	0x0005d930


	//   ....[126]....
        /*a4a0*/ 	.word	0x0005d970


	//   ....[127]....
        /*a4a4*/ 	.word	0x0005d9d0


	//   ....[128]....
        /*a4a8*/ 	.word	0x0005da10


	//   ....[129]....
        /*a4ac*/ 	.word	0x0005da70


	//   ....[130]....
        /*a4b0*/ 	.word	0x0005dab0


	//   ....[131]....
        /*a4b4*/ 	.word	0x0005db10


	//   ....[132]....
        /*a4b8*/ 	.word	0x0005db50


	//   ....[133]....
        /*a4bc*/ 	.word	0x0005dbb0


	//   ....[134]....
        /*a4c0*/ 	.word	0x0005dbf0


	//   ....[135]....
        /*a4c4*/ 	.word	0x0005dc80


	//   ....[136]....
        /*a4c8*/ 	.word	0x0005dcd0


	//   ....[137]....
        /*a4cc*/ 	.word	0x0005dcf0


	//   ....[138]....
        /*a4d0*/ 	.word	0x0005dd30


	//   ....[139]....
        /*a4d4*/ 	.word	0x0005dd90


	//   ....[140]....
        /*a4d8*/ 	.word	0x0005ddd0


	//   ....[141]....
        /*a4dc*/ 	.word	0x0005de30


	//   ....[142]....
        /*a4e0*/ 	.word	0x0005de70


	//   ....[143]....
        /*a4e4*/ 	.word	0x0005ded0


	//   ....[144]....
        /*a4e8*/ 	.word	0x0005df10


	//   ....[145]....
        /*a4ec*/ 	.word	0x0005df70


	//   ....[146]....
        /*a4f0*/ 	.word	0x0005dfb0


	//   ....[147]....
        /*a4f4*/ 	.word	0x0005e010


	//   ....[148]....
        /*a4f8*/ 	.word	0x0005e050


	//   ....[149]....
        /*a4fc*/ 	.word	0x0005e0b0


	//   ....[150]....
        /*a500*/ 	.word	0x0005e110


	//   ....[151]....
        /*a504*/ 	.word	0x0005e1a0


	//   ....[152]....
        /*a508*/ 	.word	0x0005e1d0


	//   ....[153]....
        /*a50c*/ 	.word	0x0005e1f0


	//   ....[154]....
        /*a510*/ 	.word	0x0005e230


	//   ....[155]....
        /*a514*/ 	.word	0x0005e290


	//   ....[156]....
        /*a518*/ 	.word	0x0005e2d0


	//   ....[157]....
        /*a51c*/ 	.word	0x0005e330


	//   ....[158]....
        /*a520*/ 	.word	0x0005e370


	//   ....[159]....
        /*a524*/ 	.word	0x0005e3d0


	//   ....[160]....
        /*a528*/ 	.word	0x0005e410


	//   ....[161]....
        /*a52c*/ 	.word	0x0005e470


	//   ....[162]....
        /*a530*/ 	.word	0x0005e4b0


	//   ....[163]....
        /*a534*/ 	.word	0x0005e510


	//   ....[164]....
        /*a538*/ 	.word	0x0005e550


	//   ....[165]....
        /*a53c*/ 	.word	0x0005e5b0


	//   ....[166]....
        /*a540*/ 	.word	0x0005e5e0


	//   ....[167]....
        /*a544*/ 	.word	0x0005e660


	//   ....[168]....
        /*a548*/ 	.word	0x0005e690


	//   ....[169]....
        /*a54c*/ 	.word	0x0005e6b0


	//   ....[170]....
        /*a550*/ 	.word	0x0005e6d0


	//   ....[171]....
        /*a554*/ 	.word	0x0005e730


	//   ....[172]....
        /*a558*/ 	.word	0x0005e750


	//   ....[173]....
        /*a55c*/ 	.word	0x0005e7b0


	//   ....[174]....
        /*a560*/ 	.word	0x0005e7d0


	//   ....[175]....
        /*a564*/ 	.word	0x0005e830


	//   ....[176]....
        /*a568*/ 	.word	0x0005e850


	//   ....[177]....
        /*a56c*/ 	.word	0x0005e8b0


	//   ....[178]....
        /*a570*/ 	.word	0x0005e8d0


	//   ....[179]....
        /*a574*/ 	.word	0x0005e930


	//   ....[180]....
        /*a578*/ 	.word	0x0005e950


	//   ....[181]....
        /*a57c*/ 	.word	0x0005e9b0


	//   ....[182]....
        /*a580*/ 	.word	0x0005e9e0


	//   ....[183]....
        /*a584*/ 	.word	0x0005ea60


	//   ....[184]....
        /*a588*/ 	.word	0x0005ea90


	//   ....[185]....
        /*a58c*/ 	.word	0x0005eab0


	//   ....[186]....
        /*a590*/ 	.word	0x0005ead0


	//   ....[187]....
        /*a594*/ 	.word	0x0005eb30


	//   ....[188]....
        /*a598*/ 	.word	0x0005eb50


	//   ....[189]....
        /*a59c*/ 	.word	0x0005ebb0


	//   ....[190]....
        /*a5a0*/ 	.word	0x0005ec50


	//   ....[191]....
        /*a5a4*/ 	.word	0x0005ec70


	//   ....[192]....
        /*a5a8*/ 	.word	0x0005ecd0


	//   ....[193]....
        /*a5ac*/ 	.word	0x0005ecf0


	//   ....[194]....
        /*a5b0*/ 	.word	0x0005ed10


	//   ....[195]....
        /*a5b4*/ 	.word	0x0005ed30


	//   ....[196]....
        /*a5b8*/ 	.word	0x0005ed50


	//   ....[197]....
        /*a5bc*/ 	.word	0x0005edb0


	//   ....[198]....
        /*a5c0*/ 	.word	0x0005ede0


	//   ....[199]....
        /*a5c4*/ 	.word	0x0005ee60


	//   ....[200]....
        /*a5c8*/ 	.word	0x0005ee90


	//   ....[201]....
        /*a5cc*/ 	.word	0x0005eeb0


	//   ....[202]....
        /*a5d0*/ 	.word	0x0005eed0


	//   ....[203]....
        /*a5d4*/ 	.word	0x0005ef30


	//   ....[204]....
        /*a5d8*/ 	.word	0x0005ef50


	//   ....[205]....
        /*a5dc*/ 	.word	0x0005efb0


	//   ....[206]....
        /*a5e0*/ 	.word	0x0005efd0


	//   ....[207]....
        /*a5e4*/ 	.word	0x0005f030


	//   ....[208]....
        /*a5e8*/ 	.word	0x0005f0d0


	//   ....[209]....
        /*a5ec*/ 	.word	0x0005f0f0


	//   ....[210]....
        /*a5f0*/ 	.word	0x0005f110


	//   ....[211]....
        /*a5f4*/ 	.word	0x0005f130


	//   ....[212]....
        /*a5f8*/ 	.word	0x0005f150


	//   ....[213]....
        /*a5fc*/ 	.word	0x0005f1e0


	//   ....[214]....
        /*a600*/ 	.word	0x0005f250


	//   ....[215]....
        /*a604*/ 	.word	0x0005f270


	//   ....[216]....
        /*a608*/ 	.word	0x0005f290


	//   ....[217]....
        /*a60c*/ 	.word	0x0005f2b0


	//   ....[218]....
        /*a610*/ 	.word	0x0005f2d0


	//   ....[219]....
        /*a614*/ 	.word	0x0005f330


	//   ....[220]....
        /*a618*/ 	.word	0x0005f3d0


	//   ....[221]....
        /*a61c*/ 	.word	0x0005f3f0


	//   ....[222]....
        /*a620*/ 	.word	0x0005f450


	//   ....[223]....
        /*a624*/ 	.word	0x0005f470


	//   ....[224]....
        /*a628*/ 	.word	0x0005f490


	//   ....[225]....
        /*a62c*/ 	.word	0x0005f4b0


	//   ....[226]....
        /*a630*/ 	.word	0x0005f4d0


	//   ....[227]....
        /*a634*/ 	.word	0x0005f530


	//   ....[228]....
        /*a638*/ 	.word	0x0005f550


	//   ....[229]....
        /*a63c*/ 	.word	0x0005f5e0


	//   ....[230]....
        /*a640*/ 	.word	0x0005f6d0


	//   ....[231]....
        /*a644*/ 	.word	0x0005f6f0


	//   ....[232]....
        /*a648*/ 	.word	0x0005f710


	//   ....[233]....
        /*a64c*/ 	.word	0x0005f730


	//   ....[234]....
        /*a650*/ 	.word	0x0005f750


	//   ....[235]....
        /*a654*/ 	.word	0x0005f770


	//   ....[236]....
        /*a658*/ 	.word	0x0005f790


	//   ....[237]....
        /*a65c*/ 	.word	0x0005f7b0


	//   ....[238]....
        /*a660*/ 	.word	0x0005f7d0


	//   ....[239]....
        /*a664*/ 	.word	0x0005f830


	//   ....[240]....
        /*a668*/ 	.word	0x0005f850


	//   ....[241]....
        /*a66c*/ 	.word	0x0005f8b0


	//   ....[242]....
        /*a670*/ 	.word	0x0005f8d0


	//   ....[243]....
        /*a674*/ 	.word	0x0005f930


	//   ....[244]....
        /*a678*/ 	.word	0x0005f9b0


	//   ....[245]....
        /*a67c*/ 	.word	0x0005f9d0


	//   ....[246]....
        /*a680*/ 	.word	0x0005f9f0


	//   ....[247]....
        /*a684*/ 	.word	0x0005fa10


	//   ....[248]....
        /*a688*/ 	.word	0x0005fa30


	//   ....[249]....
        /*a68c*/ 	.word	0x0005fa90


	//   ....[250]....
        /*a690*/ 	.word	0x0005fae0


	//   ....[251]....
        /*a694*/ 	.word	0x0005fb50


	//   ....[252]....
        /*a698*/ 	.word	0x0005fc40


	//   ....[253]....
        /*a69c*/ 	.word	0x0005fcc0


	//   ....[254]....
        /*a6a0*/ 	.word	0x0005fd90


	//----- nvinfo : EIATTR_EXIT_INSTR_OFFSETS
	.align		4
.L_41:
        /*a6a4*/ 	.byte	0x04, 0x1c
        /*a6a6*/ 	.short	(.L_43 - .L_42)


	//   ....[0]....
.L_42:
        /*a6a8*/ 	.word	0x000725f0


	//   ....[1]....
        /*a6ac*/ 	.word	0x00072610


	//----- nvinfo : EIATTR_REQNTID
	.align		4
.L_43:
        /*a6b0*/ 	.byte	0x04, 0x10
        /*a6b2*/ 	.short	(.L_45 - .L_44)
.L_44:
        /*a6b4*/ 	.word	0x00000020
        /*a6b8*/ 	.word	0x00000001
        /*a6bc*/ 	.word	0x00000001


	//----- nvinfo : EIATTR_CBANK_PARAM_SIZE
	.align		4
.L_45:
        /*a6c0*/ 	.byte	0x03, 0x19
        /*a6c2*/ 	.short	0x0050


	//----- nvinfo : EIATTR_PARAM_CBANK
	.align		4
        /*a6c4*/ 	.byte	0x04, 0x0a
        /*a6c6*/ 	.short	(.L_47 - .L_46)
	.align		4
.L_46:
        /*a6c8*/ 	.word	index@(.nv.constant0.matmul_kernel)
        /*a6cc*/ 	.short	0x0210
        /*a6ce*/ 	.short	0x0050


	//----- nvinfo : EIATTR_SW_WAR
	.align		4
.L_47:
        /*a6d0*/ 	.byte	0x04, 0x36
        /*a6d2*/ 	.short	(.L_49 - .L_48)
.L_48:
        /*a6d4*/ 	.word	0x00000008
.L_49:


//--------------------- .nv.callgraph             --------------------------
	.section	.nv.callgraph,"",@"SHT_CUDA_CALLGRAPH"
	.align	4
	.sectionentsize	8
	.align		4
        /*0000*/ 	.word	0x00000000
	.align		4
        /*0004*/ 	.word	0xffffffff
	.align		4
        /*0008*/ 	.word	0x00000000
	.align		4
        /*000c*/ 	.word	0xfffffffe
	.align		4
        /*0010*/ 	.word	0x00000000
	.align		4
        /*0014*/ 	.word	0xfffffffd
	.align		4
        /*0018*/ 	.word	0x00000000
	.align		4
        /*001c*/ 	.word	0xfffffffc


//--------------------- .text.matmul_kernel       --------------------------
	.section	.text.matmul_kernel,"ax",@progbits
	.align	128
        .global         matmul_kernel
        .type           matmul_kernel,@function
        .size           matmul_kernel,(.L_x_3 - matmul_kernel)
        .other          matmul_kernel,@"STO_CUDA_ENTRY STV_DEFAULT"
matmul_kernel:
.text.matmul_kernel:
[----:B------:R-:W1:Y:S08]  /*0000*/  LDC R1, c[0x0][0x28] ;  /* 0x00000a00ff017b82 */ /* 0x000e700000000800 */
[----:B------:R-:W2:Y:S01]  /*0010*/  LDC.64 R2, c[0x0][0x228] ;  /* 0x00008a00ff027b82 */ /* 0x000ea20000000a00 */
[----:B-1----:R-:W-:Y:S01]  /*0020*/  VIADD R1, R1, 0xffffd1d8 ;  /* 0xffffd1d801017836 */ /* 0x002fe20000000000 */
[----:B------:R-:W1:Y:S01]  /*0030*/  S2R R5, SR_CTAID.X ;  /* 0x0000000000057919 */ /* 0x000e620000002500 */
[----:B------:R-:W-:Y:S01]  /*0040*/  ULDC UR7, c[0x0][0x230] ;  /* 0x00008c0000077ab9 */ /* 0x000fe20000000800 */
[----:B------:R-:W-:Y:S01]  /*0050*/  ULDC UR5, c[0x0][0x230] ;  /* 0x00008c0000057ab9 */ /* 0x000fe20000000800 */
[----:B------:R-:W-:Y:S01]  /*0060*/  UIADD3 UR7, UR7, 0x1f, URZ ;  /* 0x0000001f07077890 */ /* 0x000fe2000fffe03f */
[----:B------:R-:W3:Y:S01]  /*0070*/  S2R R13, SR_TID.X ;  /* 0x00000000000d7919 */ /* 0x000ee20000002100 */
[----:B------:R-:W-:Y:S01]  /*0080*/  ULDC UR59, c[0x0][0x240] ;  /* 0x00009000003b7ab9 */ /* 0x000fe20000000800 */
[----:B------:R-:W4:Y:S01]  /*0090*/  LDC.64 R226, c[0x0][0x238] ;  /* 0x00008e00ffe27b82 */ /* 0x000f220000000a00 */
[----:B------:R-:W-:Y:S01]  /*00a0*/  UISETP.GT.AND UP0, UPT, UR7, 0x1f, UPT ;  /* 0x0000001f0700788c */ /* 0x000fe2000bf04270 */
[----:B------:R-:W-:Y:S01]  /*00b0*/  ULDC UR58, c[0x0][0x240] ;  /* 0x00009000003a7ab9 */ /* 0x000fe20000000800 */
[----:B------:R-:W-:-:S02]  /*00c0*/  ULDC UR57, c[0x0][0x240] ;  /* 0x0000900000397ab9 */ /* 0x000fc40000000800 */
[----:B------:R-:W-:Y:S01]  /*00d0*/  USEL UR4, URZ, 0x4, !UP0 ;  /* 0x000000043f047887 */ /* 0x000fe2000c000000 */
[----:B------:R-:W-:Y:S01]  /*00e0*/  ULDC UR56, c[0x0][0x240] ;  /* 0x0000900000387ab9 */ /* 0x000fe20000000800 */
        /* <DEDUP_REMOVED lines=8> */
[----:B--2---:R-:W-:Y:S01]  /*0170*/  IMAD.MOV.U32 R47, RZ, RZ, R3 ;  /* 0x000000ffff2f7224 */ /* 0x004fe200078e0003 */
[----:B------:R2:W-:Y:S01]  /*0180*/  STL.64 [R1+0x20a8], R2 ;  /* 0x0020a80201007387 */ /* 0x0005e20000100a00 */
[----:B------:R-:W-:Y:S01]  /*0190*/  IMAD.MOV.U32 R197, RZ, RZ, R2 ;  /* 0x000000ffffc57224 */ /* 0x000fe200078e0002 */
[----:B------:R-:W-:Y:S01]  /*01a0*/  ULDC UR47, c[0x0][0x240] ;  /* 0x00009000002f7ab9 */ /* 0x000fe20000000800 */
[----:B------:R-:W-:Y:S01]  /*01b0*/  VIADD R0, R47, 0x7f ;  /* 0x0000007f2f007836 */ /* 0x000fe20000000000 */
[----:B------:R-:W-:Y:S01]  /*01c0*/  LOP3.LUT R235, RZ, R47, RZ, 0x33, !PT ;  /* 0x0000002fffeb7212 */ /* 0x000fe200078e33ff */
[----:B------:R-:W-:Y:S01]  /*01d0*/  ULDC UR46, c[0x0][0x240] ;  /* 0x00009000002e7ab9 */ /* 0x000fe20000000800 */
[----:B------:R-:W-:Y:S01]  /*01e0*/  ULDC UR45, c[0x0][0x240] ;  /* 0x00009000002d7ab9 */ /* 0x000fe20000000800 */
[----:B------:R-:W-:Y:S01]  /*01f0*/  ULDC UR44, c[0x0][0x240] ;  /* 0x00009000002c7ab9 */ /* 0x000fe20000000800 */
[----:B------:R-:W-:Y:S01]  /*0200*/  ULDC UR43, c[0x0][0x240] ;  /* 0x00009000002b7ab9 */ /* 0x000fe20000000800 */
[----:B-1----:R-:W-:Y:S01]  /*0210*/  IABS R8, R5 ;  /* 0x0000000500087213 */ /* 0x002fe20000000000 */
[----:B------:R-:W-:Y:S01]  /*0220*/  ULDC UR42, c[0x0][0x240] ;  /* 0x00009000002a7ab9 */ /* 0x000fe20000000800 */
[----:B------:R-:W-:Y:S01]  /*0230*/  ULDC UR41, c[0x0][0x240] ;  /* 0x0000900000297ab9 */ /* 0x000fe20000000800 */
[----:B--2---:R-:W-:Y:S01]  /*0240*/  SHF.R.S32.HI R3, RZ, 0x1f, R0 ;  /* 0x0000001fff037819 */ /* 0x004fe20000011400 */
[----:B------:R-:W-:Y:S01]  /*0250*/  ULDC UR40, c[0x0][0x240] ;  /* 0x0000900000287ab9 */ /* 0x000fe20000000800 */
[----:B---3--:R-:W-:Y:S01]  /*0260*/  LOP3.LUT R249, R13, 0x1f, RZ, 0xc0, !PT ;  /* 0x0000001f0df97812 */ /* 0x008fe200078ec0ff */
[----:B------:R-:W-:Y:S01]  /*0270*/  ULDC UR39, c[0x0][0x240] ;  /* 0x0000900000277ab9 */ /* 0x000fe20000000800 */
[----:B------:R-:W-:Y:S01]  /*0280*/  LEA.HI R3, R3, R0, RZ, 0x7 ;  /* 0x0000000003037211 */ /* 0x000fe200078f38ff */
[----:B------:R-:W-:Y:S01]  /*0290*/  ULDC UR38, c[0x0][0x240] ;  /* 0x0000900000267ab9 */ /* 0x000fe20000000800 */
[----:B------:R-:W-:Y:S01]  /*02a0*/  ULDC UR37, c[0x0][0x240] ;  /* 0x0000900000257ab9 */ /* 0x000fe20000000800 */
[----:B------:R-:W-:Y:S01]  /*02b0*/  ULDC UR36, c[0x0][0x240] ;  /* 0x0000900000247ab9 */ /* 0x000fe20000000800 */
[----:B------:R-:W-:Y:S01]  /*02c0*/  SHF.R.S32.HI R3, RZ, 0x7, R3 ;  /* 0x00000007ff037819 */ /* 0x000fe20000011403 */
[----:B------:R-:W-:Y:S01]  /*02d0*/  ULDC UR35, c[0x0][0x240] ;  /* 0x0000900000237ab9 */ /* 0x000fe20000000800 */
[----:B------:R-:W-:Y:S01]  /*02e0*/  ULDC UR34, c[0x0][0x240] ;  /* 0x0000900000227ab9 */ /* 0x000fe20000000800 */
[----:B------:R-:W-:Y:S01]  /*02f0*/  ULDC UR33, c[0x0][0x240] ;  /* 0x0000900000217ab9 */ /* 0x000fe20000000800 */
[----:B------:R-:W-:Y:S01]  /*0300*/  ULDC UR61, c[0x0][0x240] ;  /* 0x00009000003d7ab9 */ /* 0x000fe20000000800 */
[----:B------:R-:W-:Y:S01]  /*0310*/  IMAD.SHL.U32 R4, R3, 0x8, RZ ;  /* 0x0000000803047824 */ /* 0x000fe200078e00ff */
[----:B------:R-:W-:Y:S01]  /*0320*/  ULDC UR60, c[0x0][0x240] ;  /* 0x00009000003c7ab9 */ /* 0x000fe20000000800 */
[----:B------:R-:W-:Y:S01]  /*0330*/  ULDC UR32, c[0x0][0x240] ;  /* 0x0000900000207ab9 */ /* 0x000fe20000000800 */
[----:B------:R-:W-:Y:S01]  /*0340*/  ULDC UR31, c[0x0][0x240] ;  /* 0x00009000001f7ab9 */ /* 0x000fe20000000800 */
[----:B------:R-:W-:Y:S01]  /*0350*/  ULDC UR30, c[0x0][0x240] ;  /* 0x00009000001e7ab9 */ /* 0x000fe20000000800 */
[-C--:B------:R-:W-:Y:S01]  /*0360*/  IABS R7, R4.reuse ;  /* 0x0000000400077213 */ /* 0x080fe20000000000 */
[----:B------:R-:W-:Y:S01]  /*0370*/  ULDC UR29, c[0x0][0x240] ;  /* 0x00009000001d7ab9 */ /* 0x000fe20000000800 */
[----:B------:R-:W-:Y:S01]  /*0380*/  IABS R10, R4 ;  /* 0x00000004000a7213 */ /* 0x000fe20000000000 */
[----:B------:R-:W-:Y:S01]  /*0390*/  ULDC UR28, c[0x0][0x240] ;  /* 0x00009000001c7ab9 */ /* 0x000fe20000000800 */
[----:B------:R-:W1:Y:S01]  /*03a0*/  I2F.RP R0, R7 ;  /* 0x0000000700007306 */ /* 0x000e620000209400 */
        /* <DEDUP_REMOVED lines=14> */
[----:B-1----:R-:W1:Y:S01]  /*0490*/  MUFU.RCP R0, R0 ;  /* 0x0000000000007308 */ /* 0x002e620000001000 */
[----:B------:R-:W-:Y:S01]  /*04a0*/  ULDC UR13, c[0x0][0x240] ;  /* 0x00009000000d7ab9 */ /* 0x000fe20000000800 */
[----:B------:R-:W-:Y:S01]  /*04b0*/  ULDC UR12, c[0x0][0x240] ;  /* 0x00009000000c7ab9 */ /* 0x000fe20000000800 */
[----:B------:R-:W-:Y:S01]  /*04c0*/  ULDC UR11, c[0x0][0x240] ;  /* 0x00009000000b7ab9 */ /* 0x000fe20000000800 */
[----:B------:R-:W-:Y:S01]  /*04d0*/  ULDC UR10, c[0x0][0x240] ;  /* 0x00009000000a7ab9 */ /* 0x000fe20000000800 */
[----:B------:R-:W-:Y:S01]  /*04e0*/  ULDC UR9, c[0x0][0x240] ;  /* 0x0000900000097ab9 */ /* 0x000fe20000000800 */
[----:B------:R-:W-:Y:S01]  /*04f0*/  ULDC UR8, c[0x0][0x240] ;  /* 0x0000900000087ab9 */ /* 0x000fe20000000800 */
[----:B------:R-:W-:Y:S01]  /*0500*/  ULDC UR6, c[0x0][0x240] ;  /* 0x0000900000067ab9 */ /* 0x000fe20000000800 */
[----:B------:R-:W2:Y:S01]  /*0510*/  LDC R243, c[0x0][0x230] ;  /* 0x00008c00fff37b82 */ /* 0x000ea20000000800 */
[----:B------:R-:W-:-:S02]  /*0520*/  UISETP.GE.AND UP2, UPT, UR7, 0x20, UPT ;  /* 0x000000200700788c */ /* 0x000fc4000bf46270 */
[----:B------:R-:W-:-:S05]  /*0530*/  UISETP.GT.AND UP0, UPT, UR7, 0x3f, UPT ;  /* 0x0000003f0700788c */ /* 0x000fca000bf04270 */
[----:B------:R-:W3:Y:S01]  /*0540*/  LDC R241, c[0x0][0x230] ;  /* 0x00008c00fff17b82 */ /* 0x000ee20000000800 */
[----:B-1----:R-:W-:Y:S02]  /*0550*/  VIADD R2, R0, 0xffffffe ;  /* 0x0ffffffe00027836 */ /* 0x002fe40000000000 */
[----:B------:R-:W-:Y:S02]  /*0560*/  IMAD.MOV R0, RZ, RZ, -R10 ;  /* 0x000000ffff007224 */ /* 0x000fe400078e0a0a */
[----:B------:R1:W5:Y:S03]  /*0570*/  F2I.FTZ.U32.TRUNC.NTZ R3, R2 ;  /* 0x0000000200037305 */ /* 0x000366000021f000 */
[----:B------:R-:W4:Y:S01]  /*0580*/  LDC R245, c[0x0][0x230] ;  /* 0x00008c00fff57b82 */ /* 0x000f220000000800 */
[----:B-1----:R-:W-:Y:S02]  /*0590*/  IMAD.MOV.U32 R2, RZ, RZ, RZ ;  /* 0x000000ffff027224 */ /* 0x002fe400078e00ff */
[----:B--2---:R-:W-:-:S05]  /*05a0*/  VIADD R243, R243, 0xffffffff ;  /* 0xfffffffff3f37836 */ /* 0x004fca0000000000 */
[----:B------:R-:W1:Y:S01]  /*05b0*/  LDC R247, c[0x0][0x230] ;  /* 0x00008c00fff77b82 */ /* 0x000e620000000800 */
[----:B-----5:R-:W-:-:S04]  /*05c0*/  IMAD.MOV R6, RZ, RZ, -R3 ;  /* 0x000000ffff067224 */ /* 0x020fc800078e0a03 */
[----:B------:R-:W-:Y:S02]  /*05d0*/  IMAD R9, R6, R7, RZ ;  /* 0x0000000706097224 */ /* 0x000fe400078e02ff */
[----:B------:R-:W-:Y:S02]  /*05e0*/  IMAD.MOV.U32 R6, RZ, RZ, R8 ;  /* 0x000000ffff067224 */ /* 0x000fe400078e0008 */
[----:B------:R-:W-:Y:S01]  /*05f0*/  IMAD.HI.U32 R3, R3, R9, R2 ;  /* 0x0000000903037227 */ /* 0x000fe200078e0002 */
[----:B------:R-:W-:-:S03]  /*0600*/  IABS R9, R197 ;  /* 0x000000c500097213 */ /* 0x000fc60000000000 */
[----:B---3--:R-:W-:Y:S02]  /*0610*/  VIADD R241, R241, 0xfffffff7 ;  /* 0xfffffff7f1f17836 */ /* 0x008fe40000000000 */
[----:B------:R-:W-:-:S04]  /*0620*/  IMAD.HI.U32 R3, R3, R6, RZ ;  /* 0x0000000603037227 */ /* 0x000fc800078e00ff */
[----:B------:R-:W-:-:S05]  /*0630*/  IMAD R0, R3, R0, R6 ;  /* 0x0000000003007224 */ /* 0x000fca00078e0206 */
[----:B------:R-:W-:-:S13]  /*0640*/  ISETP.GT.U32.AND P1, PT, R7, R0, PT ;  /* 0x000000000700720c */ /* 0x000fda0003f24070 */
[----:B------:R-:W-:Y:S02]  /*0650*/  @!P1 IMAD.IADD R0, R0, 0x1, -R7 ;  /* 0x0000000100009824 */ /* 0x000fe400078e0a07 */
[----:B------:R-:W-:Y:S01]  /*0660*/  @!P1 VIADD R3, R3, 0x1 ;  /* 0x0000000103039836 */ /* 0x000fe20000000000 */
[----:B------:R-:W-:Y:S02]  /*0670*/  ISETP.NE.AND P1, PT, R4, RZ, PT ;  /* 0x000000ff0400720c */ /* 0x000fe40003f25270 */
[----:B------:R-:W-:Y:S02]  /*0680*/  ISETP.GE.U32.AND P0, PT, R0, R7, PT ;  /* 0x000000070000720c */ /* 0x000fe40003f06070 */
[----:B------:R-:W-:-:S04]  /*0690*/  LOP3.LUT R0, R5, R4, RZ, 0x3c, !PT ;  /* 0x0000000405007212 */ /* 0x000fc800078e3cff */
[----:B------:R-:W-:Y:S01]  /*06a0*/  ISETP.GE.AND P2, PT, R0, RZ, PT ;  /* 0x000000ff0000720c */ /* 0x000fe20003f46270 */
[----:B------:R-:W-:-:S06]  /*06b0*/  VIADD R0, R197, 0xff ;  /* 0x000000ffc5007836 */ /* 0x000fcc0000000000 */
[----:B------:R-:W-:-:S04]  /*06c0*/  @P0 VIADD R3, R3, 0x1 ;  /* 0x0000000103030836 */ /* 0x000fc80000000000 */
[----:B------:R-:W-:Y:S01]  /*06d0*/  IMAD.MOV.U32 R2, RZ, RZ, R3 ;  /* 0x000000ffff027224 */ /* 0x000fe200078e0003 */
[----:B------:R-:W-:-:S03]  /*06e0*/  SHF.R.S32.HI R3, RZ, 0x1f, R0 ;  /* 0x0000001fff037819 */ /* 0x000fc60000011400 */
[----:B------:R-:W-:Y:S01]  /*06f0*/  @!P2 IMAD.MOV R2, RZ, RZ, -R2 ;  /* 0x000000ffff02a224 */ /* 0x000fe200078e0a02 */
[----:B------:R-:W-:Y:S02]  /*0700*/  @!P1 LOP3.LUT R2, RZ, R4, RZ, 0x33, !PT ;  /* 0x00000004ff029212 */ /* 0x000fe400078e33ff */
[----:B------:R-:W-:-:S03]  /*0710*/  LEA.HI R3, R3, R0, RZ, 0x8 ;  /* 0x0000000003037211 */ /* 0x000fc600078f40ff */
[----:B------:R-:W-:Y:S02]  /*0720*/  IMAD.SHL.U32 R10, R2, 0x8, RZ ;  /* 0x00000008020a7824 */ /* 0x000fe400078e00ff */
[----:B------:R-:W-:-:S03]  /*0730*/  IMAD.MOV R2, RZ, RZ, -R2 ;  /* 0x000000ffff027224 */ /* 0x000fc600078e0a02 */
[----:B------:R-:W-:Y:S01]  /*0740*/  LEA.HI.SX32 R3, R3, -R10, 0x18 ;  /* 0x8000000a03037211 */ /* 0x000fe200078fc2ff */
[----:B------:R-:W-:Y:S02]  /*0750*/  IMAD R12, R4, R2, R5 ;  /* 0x00000002040c7224 */ /* 0x000fe400078e0205 */
[----:B------:R-:W-:Y:S01]  /*0760*/  IMAD.MOV.U32 R2, RZ, RZ, RZ ;  /* 0x000000ffff027224 */ /* 0x000fe200078e00ff */
[----:B------:R-:W-:Y:S02]  /*0770*/  VIMNMX R11, R3, 0x8, PT ;  /* 0x00000008030b7848 */ /* 0x000fe40003fe0100 */
[----:B------:R-:W-:Y:S02]  /*0780*/  IABS R7, R12 ;  /* 0x0000000c00077213 */ /* 0x000fe40000000000 */
[-C--:B------:R-:W-:Y:S02]  /*0790*/  IABS R8, R11.reuse ;  /* 0x0000000b00087213 */ /* 0x080fe40000000000 */
[----:B------:R-:W-:-:S02]  /*07a0*/  IABS R4, R11 ;  /* 0x0000000b00047213 */ /* 0x000fc40000000000 */
[----:B------:R-:W2:Y:S08]  /*07b0*/  I2F.RP R0, R8 ;  /* 0x0000000800007306 */ /* 0x000eb00000209400 */
[----:B--2---:R-:W2:Y:S02]  /*07c0*/  MUFU.RCP R0, R0 ;  /* 0x0000000000007308 */ /* 0x004ea40000001000 */
[----:B--2---:R-:W-:-:S06]  /*07d0*/  VIADD R3, R0, 0xffffffe ;  /* 0x0ffffffe00037836 */ /* 0x004fcc0000000000 */
[----:B------:R-:W2:Y:S02]  /*07e0*/  F2I.FTZ.U32.TRUNC.NTZ R3, R3 ;  /* 0x0000000300037305 */ /* 0x000ea4000021f000 */
[----:B--2---:R-:W-:-:S04]  /*07f0*/  IMAD.MOV R6, RZ, RZ, -R3 ;  /* 0x000000ffff067224 */ /* 0x004fc800078e0a03 */
[----:B------:R-:W-:-:S04]  /*0800*/  IMAD.MOV.U32 R5, RZ, RZ, R6 ;  /* 0x000000ffff057224 */ /* 0x000fc800078e0006 */
[----:B------:R-:W-:-:S04]  /*0810*/  IMAD R5, R5, R8, RZ ;  /* 0x0000000805057224 */ /* 0x000fc800078e02ff */
[----:B------:R-:W-:-:S04]  /*0820*/  IMAD.HI.U32 R2, R3, R5, R2 ;  /* 0x0000000503027227 */ /* 0x000fc800078e0002 */
[----:B------:R-:W-:Y:S02]  /*0830*/  IMAD.MOV R3, RZ, RZ, -R4 ;  /* 0x000000ffff037224 */ /* 0x000fe400078e0a04 */
[----:B------:R-:W-:Y:S01]  /*0840*/  IMAD.HI.U32 R0, R2, R7, RZ ;  /* 0x0000000702007227 */ /* 0x000fe200078e00ff */
[----:B------:R-:W2:Y:S01]  /*0850*/  I2F.RP R4, R9 ;  /* 0x0000000900047306 */ /* 0x000ea20000209400 */
[----:B------:R-:W-:Y:S02]  /*0860*/  IABS R2, R47 ;  /* 0x0000002f00027213 */ /* 0x000fe40000000000 */
[----:B------:R-:W-:-:S05]  /*0870*/  IMAD R3, R0, R3, R7 ;  /* 0x0000000300037224 */ /* 0x000fca00078e0207 */
[----:B------:R-:W-:Y:S01]  /*0880*/  ISETP.GT.U32.AND P1, PT, R8, R3, PT ;  /* 0x000000030800720c */ /* 0x000fe20003f24070 */
[----:B------:R-:W3:Y:S08]  /*0890*/  I2F.RP R6, R2 ;  /* 0x0000000200067306 */ /* 0x000ef00000209400 */
[----:B--2---:R-:W2:Y:S04]  /*08a0*/  MUFU.RCP R4, R4 ;  /* 0x0000000400047308 */ /* 0x004ea80000001000 */
[----:B------:R-:W-:-:S02]  /*08b0*/  @!P1 IMAD.IADD R3, R3, 0x1, -R8 ;  /* 0x0000000103039824 */ /* 0x000fc400078e0a08 */
[----:B------:R-:W-:Y:S01]  /*08c0*/  @!P1 VIADD R0, R0, 0x1 ;  /* 0x0000000100009836 */ /* 0x000fe20000000000 */
[----:B------:R-:W-:Y:S01]  /*08d0*/  ISETP.NE.AND P1, PT, R11, RZ, PT ;  /* 0x000000ff0b00720c */ /* 0x000fe20003f25270 */
[----:B---3--:R-:W3:Y:S01]  /*08e0*/  MUFU.RCP R6, R6 ;  /* 0x0000000600067308 */ /* 0x008ee20000001000 */
[----:B------:R-:W-:Y:S02]  /*08f0*/  ISETP.GE.U32.AND P0, PT, R3, R8, PT ;  /* 0x000000080300720c */ /* 0x000fe40003f06070 */
[----:B------:R-:W-:-:S04]  /*0900*/  LOP3.LUT R3, R12, R11, RZ, 0x3c, !PT ;  /* 0x0000000b0c037212 */ /* 0x000fc800078e3cff */
[----:B------:R-:W-:Y:S01]  /*0910*/  ISETP.GE.AND P2, PT, R3, RZ, PT ;  /* 0x000000ff0300720c */ /* 0x000fe20003f46270 */
[----:B--2---:R-:W-:-:S06]  /*0920*/  VIADD R5, R4, 0xffffffe ;  /* 0x0ffffffe04057836 */ /* 0x004fcc0000000000 */
[----:B------:R-:W-:Y:S01]  /*0930*/  @P0 VIADD R0, R0, 0x1 ;  /* 0x0000000100000836 */ /* 0x000fe20000000000 */
[----:B------:R-:W2:Y:S01]  /*0940*/  F2I.FTZ.U32.TRUNC.NTZ R5, R5 ;  /* 0x0000000500057305 */ /* 0x000ea2000021f000 */
[----:B---3--:R-:W-:Y:S02]  /*0950*/  VIADD R7, R6, 0xffffffe ;  /* 0x0ffffffe06077836 */ /* 0x008fe40000000000 */
[----:B------:R-:W-:Y:S02]  /*0960*/  IMAD.MOV.U32 R3, RZ, RZ, R0 ;  /* 0x000000ffff037224 */ /* 0x000fe400078e0000 */
[----:B------:R-:W-:Y:S02]  /*0970*/  IMAD.MOV.U32 R6, RZ, RZ, RZ ;  /* 0x000000ffff067224 */ /* 0x000fe400078e00ff */
[----:B------:R-:W-:Y:S01]  /*0980*/  @!P2 IMAD.MOV R3, RZ, RZ, -R3 ;  /* 0x000000ffff03a224 */ /* 0x000fe200078e0a03 */
[----:B------:R-:W-:Y:S01]  /*0990*/  @!P1 LOP3.LUT R3, RZ, R11, RZ, 0x33, !PT ;  /* 0x0000000bff039212 */ /* 0x000fe200078e33ff */
[----:B------:R-:W3:Y:S04]  /*09a0*/  F2I.FTZ.U32.TRUNC.NTZ R7, R7 ;  /* 0x0000000700077305 */ /* 0x000ee8000021f000 */
[----:B------:R-:W-:-:S02]  /*09b0*/  IMAD.MOV R0, RZ, RZ, -R3 ;  /* 0x000000ffff007224 */ /* 0x000fc400078e0a03 */
[----:B--2---:R-:W-:Y:S02]  /*09c0*/  IMAD.MOV R4, RZ, RZ, -R5 ;  /* 0x000000ffff047224 */ /* 0x004fe400078e0a05 */
[----:B------:R-:W-:Y:S02]  /*09d0*/  IMAD R0, R11, R0, R12 ;  /* 0x000000000b007224 */ /* 0x000fe400078e020c */
[----:B------:R-:W-:Y:S02]  /*09e0*/  IMAD.SHL.U32 R64, R3, 0x80, RZ ;  /* 0x0000008003407824 */ /* 0x000fe400078e00ff */
[----:B------:R-:W-:Y:S02]  /*09f0*/  IMAD.IADD R0, R10, 0x1, R0 ;  /* 0x000000010a007824 */ /* 0x000fe400078e0200 */
[----:B------:R-:W-:Y:S01]  /*0a00*/  IMAD R3, R4, R9, RZ ;  /* 0x0000000904037224 */ /* 0x000fe200078e02ff */
[----:B------:R-:W-:Y:S01]  /*0a10*/  STL [R1+0x13b0], R64 ;  /* 0x0013b04001007387 */ /* 0x000fe20000100800 */
[----:B------:R-:W-:-:S02]  /*0a20*/  IMAD.MOV.U32 R4, RZ, RZ, RZ ;  /* 0x000000ffff047224 */ /* 0x000fc400078e00ff */
[----:B---3--:R-:W-:Y:S02]  /*0a30*/  IMAD.MOV R11, RZ, RZ, -R7 ;  /* 0x000000ffff0b7224 */ /* 0x008fe400078e0a07 */
[----:B------:R-:W-:Y:S02]  /*0a40*/  IMAD R45, R0, 0x100, R249 ;  /* 0x00000100002d7824 */ /* 0x000fe400078e02f9 */
[----:B------:R-:W-:-:S03]  /*0a50*/  IMAD.HI.U32 R4, R5, R3, R4 ;  /* 0x0000000305047227 */ /* 0x000fc600078e0004 */
[----:B------:R-:W-:Y:S01]  /*0a60*/  IABS R62, R45 ;  /* 0x0000002d003e7213 */ /* 0x000fe20000000000 */
[----:B------:R-:W-:Y:S02]  /*0a70*/  VIADD R10, R64, 0x7f ;  /* 0x0000007f400a7836 */ /* 0x000fe40000000000 */
[----:B------:R-:W-:Y:S02]  /*0a80*/  IMAD R3, R11, R2, RZ ;  /* 0x000000020b037224 */ /* 0x000fe400078e02ff */
[----:B------:R-:W-:Y:S01]  /*0a90*/  VIADD R43, R45, 0x20 ;  /* 0x000000202d2b7836 */ /* 0x000fe20000000000 */
[----:B------:R-:W-:Y:S01]  /*0aa0*/  IABS R124, R10 ;  /* 0x0000000a007c7213 */ /* 0x000fe20000000000 */
[----:B------:R-:W-:Y:S01]  /*0ab0*/  IMAD.HI.U32 R3, R7, R3, R6 ;  /* 0x0000000307037227 */ /* 0x000fe200078e0006 */
[----:B------:R2:W-:Y:S02]  /*0ac0*/  STL [R1+0x20c0], R10 ;  /* 0x0020c00a01007387 */ /* 0x0005e40000100800 */
[----:B------:R-:W-:Y:S01]  /*0ad0*/  IABS R60, R43 ;  /* 0x0000002b003c7213 */ /* 0x000fe20000000000 */
[----:B------:R-:W-:Y:S01]  /*0ae0*/  IMAD.HI.U32 R0, R4, R62, RZ ;  /* 0x0000003e04007227 */ /* 0x000fe200078e00ff */
[----:B------:R-:W-:Y:S03]  /*0af0*/  STL [R1+0x13b4], R45 ;  /* 0x0013b42d01007387 */ /* 0x000fe60000100800 */
[----:B------:R-:W-:Y:S01]  /*0b00*/  VIADD R41, R45, 0x40 ;  /* 0x000000402d297836 */ /* 0x000fe20000000000 */
[----:B------:R-:W-:Y:S01]  /*0b10*/  STL [R1+0x18b0], R43 ;  /* 0x0018b02b01007387 */ /* 0x000fe20000100800 */
[----:B------:R-:W-:-:S03]  /*0b20*/  IMAD.HI.U32 R5, R3, R124, RZ ;  /* 0x0000007c03057227 */ /* 0x000fc600078e00ff */
[----:B------:R-:W-:Y:S01]  /*0b30*/  IABS R58, R41 ;  /* 0x00000029003a7213 */ /* 0x000fe20000000000 */
[----:B------:R-:W-:Y:S01]  /*0b40*/  IMAD.MOV R0, RZ, RZ, -R0 ;  /* 0x000000ffff007224 */ /* 0x000fe200078e0a00 */
[----:B------:R-:W-:Y:S01]  /*0b50*/  STL [R1+0x18b4], R41 ;  /* 0x0018b42901007387 */ /* 0x000fe20000100800 */
[----:B------:R-:W-:Y:S02]  /*0b60*/  IMAD.MOV R5, RZ, RZ, -R5 ;  /* 0x000000ffff057224 */ /* 0x000fe400078e0a05 */
[----:B------:R-:W-:Y:S02]  /*0b70*/  IMAD R62, R9, R0, R62 ;  /* 0x00000000093e7224 */ /* 0x000fe400078e023e */
[----:B------:R-:W-:-:S03]  /*0b80*/  IMAD.HI.U32 R0, R4, R60, RZ ;  /* 0x0000003c04007227 */ /* 0x000fc600078e00ff */
[----:B------:R-:W-:Y:S01]  /*0b90*/  ISETP.GT.U32.AND P1, PT, R9, R62, PT ;  /* 0x0000003e0900720c */ /* 0x000fe20003f24070 */
[----:B------:R-:W-:Y:S02]  /*0ba0*/  IMAD R124, R2, R5, R124 ;  /* 0x00000005027c7224 */ /* 0x000fe400078e027c */
[----:B------:R-:W-:-:S04]  /*0bb0*/  IMAD.HI.U32 R5, R4, R58, RZ ;  /* 0x0000003a04057227 */ /* 0x000fc800078e00ff */
[----:B------:R-:W-:Y:S02]  /*0bc0*/  IMAD.MOV R7, RZ, RZ, -R0 ;  /* 0x000000ffff077224 */ /* 0x000fe400078e0a00 */
[C---:B------:R-:W-:Y:S02]  /*0bd0*/  VIADD R205, R45.reuse, 0x80 ;  /* 0x000000802dcd7836 */ /* 0x040fe40000000000 */
[----:B------:R-:W-:Y:S02]  /*0be0*/  VIADD R203, R45, 0xa0 ;  /* 0x000000a02dcb7836 */ /* 0x000fe40000000000 */
[----:B------:R-:W-:Y:S01]  /*0bf0*/  IMAD.MOV R8, RZ, RZ, -R5 ;  /* 0x000000ffff087224 */ /* 0x000fe200078e0a05 */
[----:B------:R-:W-:Y:S01]  /*0c00*/  IABS R54, R205 ;  /* 0x000000cd00367213 */ /* 0x000fe20000000000 */
[C---:B------:R-:W-:Y:S01]  /*0c10*/  IMAD R60, R9.reuse, R7, R60 ;  /* 0x00000007093c7224 */ /* 0x040fe200078e023c */
[----:B------:R-:W-:Y:S01]  /*0c20*/  IABS R52, R203 ;  /* 0x000000cb00347213 */ /* 0x000fe20000000000 */
[----:B------:R-:W-:-:S02]  /*0c30*/  IMAD R58, R9, R8, R58 ;  /* 0x00000008093a7224 */ /* 0x000fc400078e023a */
[C---:B------:R-:W-:Y:S01]  /*0c40*/  IMAD.HI.U32 R0, R4.reuse, R54, RZ ;  /* 0x0000003604007227 */ /* 0x040fe200078e00ff */
[C---:B------:R-:W-:Y:S02]  /*0c50*/  ISETP.GT.U32.AND P2, PT, R9.reuse, R60, PT ;  /* 0x0000003c0900720c */ /* 0x040fe40003f44070 */
[----:B------:R-:W-:Y:S01]  /*0c60*/  ISETP.GT.U32.AND P3, PT, R9, R58, PT ;  /* 0x0000003a0900720c */ /* 0x000fe20003f64070 */
[----:B------:R-:W-:-:S04]  /*0c70*/  IMAD.HI.U32 R5, R4, R52, RZ ;  /* 0x0000003404057227 */ /* 0x000fc800078e00ff */
[----:B------:R-:W-:Y:S02]  /*0c80*/  IMAD.MOV R0, RZ, RZ, -R0 ;  /* 0x000000ffff007224 */ /* 0x000fe400078e0a00 */
[----:B------:R-:W-:Y:S02]  /*0c90*/  IMAD.MOV R5, RZ, RZ, -R5 ;  /* 0x000000ffff057224 */ /* 0x000fe400078e0a05 */
[----:B------:R-:W-:Y:S02]  /*0ca0*/  VIADD R199, R45, 0xc0 ;  /* 0x000000c02dc77836 */ /* 0x000fe40000000000 */
[----:B------:R-:W-:Y:S02]  /*0cb0*/  IMAD R54, R9, R0, R54 ;  /* 0x0000000009367224 */ /* 0x000fe400078e0236 */
[----:B------:R-:W-:Y:S02]  /*0cc0*/  VIADD R207, R45, 0x60 ;  /* 0x000000602dcf7836 */ /* 0x000fe40000000000 */
[----:B------:R-:W-:-:S02]  /*0cd0*/  VIADD R0, R64, 0x1 ;  /* 0x0000000140007836 */ /* 0x000fc40000000000 */
[----:B------:R-:W-:Y:S01]  /*0ce0*/  IMAD R52, R9, R5, R52 ;  /* 0x0000000509347224 */ /* 0x000fe200078e0234 */
[----:B------:R-:W-:Y:S01]  /*0cf0*/  IABS R5, R199 ;  /* 0x000000c700057213 */ /* 0x000fe20000000000 */
[--C-:B------:R-:W-:Y:S01]  /*0d00*/  @!P2 IMAD.IADD R60, R60, 0x1, -R9.reuse ;  /* 0x000000013c3ca824 */ /* 0x100fe200078e0a09 */
[----:B------:R-:W-:Y:S01]  /*0d10*/  IABS R56, R207 ;  /* 0x000000cf00387213 */ /* 0x000fe20000000000 */
[----:B------:R-:W-:Y:S01]  /*0d20*/  @!P3 IMAD.IADD R58, R58, 0x1, -R9 ;  /* 0x000000013a3ab824 */ /* 0x000fe200078e0a09 */
[----:B------:R-:W-:Y:S01]  /*0d30*/  ISETP.GE.AND P0, PT, R0, RZ, PT ;  /* 0x000000ff0000720c */ /* 0x000fe20003f06270 */
[----:B------:R-:W-:Y:S01]  /*0d40*/  VIADD R201, R45, 0xe0 ;  /* 0x000000e02dc97836 */ /* 0x000fe20000000000 */
[----:B------:R-:W-:Y:S01]  /*0d50*/  IABS R122, R0 ;  /* 0x00000000007a7213 */ /* 0x000fe20000000000 */
[C---:B------:R-:W-:Y:S01]  /*0d60*/  IMAD.HI.U32 R0, R4.reuse, R5, RZ ;  /* 0x0000000504007227 */ /* 0x040fe200078e00ff */
[C---:B------:R-:W-:Y:S01]  /*0d70*/  ISETP.GT.U32.AND P4, PT, R9.reuse, R60, PT ;  /* 0x0000003c0900720c */ /* 0x040fe20003f84070 */
[----:B------:R-:W-:Y:S01]  /*0d80*/  STL [R1+0x18b8], R207 ;  /* 0x0018b8cf01007387 */ /* 0x000fe20000100800 */
[C---:B------:R-:W-:Y:S01]  /*0d90*/  ISETP.GT.U32.AND P2, PT, R9.reuse, R54, PT ;  /* 0x000000360900720c */ /* 0x040fe20003f44070 */
[----:B------:R-:W-:Y:S01]  /*0da0*/  IMAD.HI.U32 R6, R4, R56, RZ ;  /* 0x0000003804067227 */ /* 0x000fe200078e00ff */
[----:B------:R-:W-:Y:S01]  /*0db0*/  ISETP.GT.U32.AND P3, PT, R9, R58, PT ;  /* 0x0000003a0900720c */ /* 0x000fe20003f64070 */
[----:B------:R-:W-:Y:S02]  /*0dc0*/  STL [R1+0x18bc], R205 ;  /* 0x0018bccd01007387 */ /* 0x000fe40000100800 */
[----:B------:R-:W-:-:S02]  /*0dd0*/  IMAD.MOV R0, RZ, RZ, -R0 ;  /* 0x000000ffff007224 */ /* 0x000fc400078e0a00 */
[----:B------:R-:W-:Y:S01]  /*0de0*/  IMAD.MOV R6, RZ, RZ, -R6 ;  /* 0x000000ffff067224 */ /* 0x000fe200078e0a06 */
[----:B------:R-:W-:Y:S01]  /*0df0*/  STL [R1+0x18c0], R203 ;  /* 0x0018c0cb01007387 */ /* 0x000fe20000100800 */
[C---:B------:R-:W-:Y:S02]  /*0e00*/  IMAD R0, R9.reuse, R0, R5 ;  /* 0x0000000009007224 */ /* 0x040fe400078e0205 */
[C---:B------:R-:W-:Y:S01]  /*0e10*/  IMAD R56, R9.reuse, R6, R56 ;  /* 0x0000000609387224 */ /* 0x040fe200078e0238 */
[----:B------:R-:W-:Y:S01]  /*0e20*/  IABS R6, R201 ;  /* 0x000000c900067213 */ /* 0x000fe20000000000 */
[--C-:B------:R-:W-:Y:S01]  /*0e30*/  @!P4 IMAD.IADD R60, R60, 0x1, -R9.reuse ;  /* 0x000000013c3cc824 */ /* 0x100fe200078e0a09 */
[C---:B------:R-:W-:Y:S01]  /*0e40*/  ISETP.GT.U32.AND P4, PT, R9.reuse, R0, PT ;  /* 0x000000000900720c */ /* 0x040fe20003f84070 */
[--C-:B------:R-:W-:Y:S01]  /*0e50*/  @!P2 IMAD.IADD R54, R54, 0x1, -R9.reuse ;  /* 0x000000013636a824 */ /* 0x100fe200078e0a09 */
[C---:B------:R-:W-:Y:S01]  /*0e60*/  ISETP.GT.U32.AND P5, PT, R9.reuse, R56, PT ;  /* 0x000000380900720c */ /* 0x040fe20003fa4070 */
[----:B------:R-:W-:Y:S01]  /*0e70*/  VIADD R7, R64, 0x2 ;  /* 0x0000000240077836 */ /* 0x000fe20000000000 */
[----:B------:R-:W-:Y:S01]  /*0e80*/  STL [R1+0x18c4], R199 ;  /* 0x0018c4c701007387 */ /* 0x000fe20000100800 */
[--C-:B------:R-:W-:Y:S01]  /*0e90*/  @!P3 IMAD.IADD R58, R58, 0x1, -R9.reuse ;  /* 0x000000013a3ab824 */ /* 0x100fe200078e0a09 */
[----:B------:R-:W-:Y:S01]  /*0ea0*/  ISETP.GT.U32.AND P3, PT, R9, R54, PT ;  /* 0x000000360900720c */ /* 0x000fe20003f64070 */
[----:B------:R-:W-:Y:S01]  /*0eb0*/  IMAD.HI.U32 R4, R4, R6, RZ ;  /* 0x0000000604047227 */ /* 0x000fe200078e00ff */
[----:B------:R-:W-:Y:S01]  /*0ec0*/  ISETP.GE.AND P6, PT, R7, RZ, PT ;  /* 0x000000ff0700720c */ /* 0x000fe20003fc6270 */
[----:B------:R-:W-:Y:S01]  /*0ed0*/  STL [R1+0x18c8], R201 ;  /* 0x0018c8c901007387 */ /* 0x000fe20000100800 */
[----:B------:R-:W-:Y:S01]  /*0ee0*/  IABS R126, R7 ;  /* 0x00000007007e7213 */ /* 0x000fe20000000000 */
[----:B------:R-:W-:-:S02]  /*0ef0*/  @!P1 IMAD.IADD R62, R62, 0x1, -R9 ;  /* 0x000000013e3e9824 */ /* 0x000fc400078e0a09 */
[----:B------:R-:W-:Y:S02]  /*0f00*/  IMAD.MOV R7, RZ, RZ, -R4 ;  /* 0x000000ffff077224 */ /* 0x000fe400078e0a04 */
[--C-:B------:R-:W-:Y:S01]  /*0f10*/  @!P4 IMAD.IADD R0, R0, 0x1, -R9.reuse ;  /* 0x000000010000c824 */ /* 0x100fe200078e0a09 */
[C---:B------:R-:W-:Y:S01]  /*0f20*/  ISETP.GT.U32.AND P1, PT, R9.reuse, R62, PT ;  /* 0x0000003e0900720c */ /* 0x040fe20003f24070 */
[C---:B------:R-:W-:Y:S02]  /*0f30*/  IMAD R6, R9.reuse, R7, R6 ;  /* 0x0000000709067224 */ /* 0x040fe400078e0206 */
[----:B------:R-:W-:Y:S01]  /*0f40*/  @!P3 IMAD.IADD R54, R54, 0x1, -R9 ;  /* 0x000000013636b824 */ /* 0x000fe200078e0a09 */
[----:B------:R-:W-:Y:S01]  /*0f50*/  ISETP.GT.U32.AND P3, PT, R9, R0, PT ;  /* 0x000000000900720c */ /* 0x000fe20003f64070 */
[----:B------:R-:W-:Y:S01]  /*0f60*/  IMAD.HI.U32 R5, R3, R126, RZ ;  /* 0x0000007e03057227 */ /* 0x000fe200078e00ff */
[----:B------:R-:W-:-:S03]  /*0f70*/  ISETP.GT.U32.AND P2, PT, R9, R6, PT ;  /* 0x000000060900720c */ /* 0x000fc60003f44070 */
[----:B------:R-:W-:-:S04]  /*0f80*/  IMAD.HI.U32 R4, R3, R122, RZ ;  /* 0x0000007a03047227 */ /* 0x000fc800078e00ff */
[----:B------:R-:W-:Y:S02]  /*0f90*/  IMAD.MOV R5, RZ, RZ, -R5 ;  /* 0x000000ffff057224 */ /* 0x000fe400078e0a05 */
[--C-:B------:R-:W-:Y:S01]  /*0fa0*/  @!P1 IMAD.IADD R62, R62, 0x1, -R9.reuse ;  /* 0x000000013e3e9824 */ /* 0x100fe200078e0a09 */
[C---:B------:R-:W-:Y:S01]  /*0fb0*/  ISETP.GT.U32.AND P1, PT, R9.reuse, R52, PT ;  /* 0x000000340900720c */ /* 0x040fe20003f24070 */
[----:B------:R-:W-:Y:S02]  /*0fc0*/  @!P5 IMAD.IADD R56, R56, 0x1, -R9 ;  /* 0x000000013838d824 */ /* 0x000fe400078e0a09 */
[----:B------:R-:W-:Y:S02]  /*0fd0*/  IMAD.MOV R7, RZ, RZ, -R4 ;  /* 0x000000ffff077224 */ /* 0x000fe400078e0a04 */
[C---:B------:R-:W-:Y:S01]  /*0fe0*/  IMAD R126, R2.reuse, R5, R126 ;  /* 0x00000005027e7224 */ /* 0x040fe200078e027e */
[----:B------:R-:W-:Y:S01]  /*0ff0*/  ISETP.GT.U32.AND P5, PT, R9, R56, PT ;  /* 0x000000380900720c */ /* 0x000fe20003fa4070 */
[----:B------:R-:W-:-:S02]  /*1000*/  IMAD R122, R2, R7, R122 ;  /* 0x00000007027a7224 */ /* 0x000fc400078e027a */
[--C-:B------:R-:W-:Y:S02]  /*1010*/  @!P2 IMAD.IADD R6, R6, 0x1, -R9.reuse ;  /* 0x000000010606a824 */ /* 0x100fe400078e0a09 */
[--C-:B------:R-:W-:Y:S01]  /*1020*/  @!P3 IMAD.IADD R0, R0, 0x1, -R9.reuse ;  /* 0x000000010000b824 */ /* 0x100fe200078e0a09 */
[----:B------:R-:W-:Y:S01]  /*1030*/  ISETP.GT.U32.AND P3, PT, R2, R126, PT ;  /* 0x0000007e0200720c */ /* 0x000fe20003f64070 */
[--C-:B------:R-:W-:Y:S01]  /*1040*/  @!P1 IMAD.IADD R52, R52, 0x1, -R9.reuse ;  /* 0x0000000134349824 */ /* 0x100fe200078e0a09 */
[----:B------:R-:W-:Y:S01]  /*1050*/  ISETP.GT.U32.AND P4, PT, R2, R122, PT ;  /* 0x0000007a0200720c */ /* 0x000fe20003f84070 */
[C---:B------:R-:W-:Y:S01]  /*1060*/  VIADD R5, R64.reuse, 0x4 ;  /* 0x0000000440057836 */ /* 0x040fe20000000000 */
[C---:B------:R-:W-:Y:S01]  /*1070*/  ISETP.GT.U32.AND P2, PT, R9.reuse, R6, PT ;  /* 0x000000060900720c */ /* 0x040fe20003f44070 */
[----:B------:R-:W-:Y:S01]  /*1080*/  VIADD R4, R64, 0x3 ;  /* 0x0000000340047836 */ /* 0x000fe20000000000 */
[----:B------:R-:W-:Y:S01]  /*1090*/  ISETP.GT.U32.AND P1, PT, R9, R52, PT ;  /* 0x000000340900720c */ /* 0x000fe20003f24070 */
[--C-:B------:R-:W-:Y:S01]  /*10a0*/  @!P5 IMAD.IADD R56, R56, 0x1, -R9.reuse ;  /* 0x000000013838d824 */ /* 0x100fe200078e0a09 */
[----:B------:R-:W-:Y:S01]  /*10b0*/  ISETP.GT.U32.AND P5, PT, R2, R124, PT ;  /* 0x0000007c0200720c */ /* 0x000fe20003fa4070 */
[C---:B------:R-:W-:Y:S01]  /*10c0*/  VIADD R8, R64.reuse, 0x5 ;  /* 0x0000000540087836 */ /* 0x040fe20000000000 */
[----:B------:R-:W-:Y:S01]  /*10d0*/  IABS R130, R5 ;  /* 0x0000000500827213 */ /* 0x000fe20000000000 */
[----:B------:R-:W-:Y:S01]  /*10e0*/  VIADD R13, R64, 0x9 ;  /* 0x00000009400d7836 */ /* 0x000fe20000000000 */
[----:B------:R-:W-:Y:S01]  /*10f0*/  IABS R128, R4 ;  /* 0x0000000400807213 */ /* 0x000fe20000000000 */
[--C-:B------:R-:W-:Y:S01]  /*1100*/  @!P3 IMAD.IADD R126, R126, 0x1, -R2.reuse ;  /* 0x000000017e7eb824 */ /* 0x100fe200078e0a02 */
[----:B------:R-:W-:Y:S01]  /*1110*/  IABS R132, R8 ;  /* 0x0000000800847213 */ /* 0x000fe20000000000 */
[----:B------:R-:W-:Y:S01]  /*1120*/  @!P4 IMAD.IADD R122, R122, 0x1, -R2 ;  /* 0x000000017a7ac824 */ /* 0x000fe200078e0a02 */
[----:B------:R-:W-:Y:S01]  /*1130*/  IABS R140, R13 ;  /* 0x0000000d008c7213 */ /* 0x000fe20000000000 */
[----:B------:R-:W-:Y:S01]  /*1140*/  @!P2 IMAD.IADD R6, R6, 0x1, -R9 ;  /* 0x000000010606a824 */ /* 0x000fe200078e0a09 */
[----:B------:R-:W-:Y:S01]  /*1150*/  ISETP.GE.AND P2, PT, R5, RZ, PT ;  /* 0x000000ff0500720c */ /* 0x000fe20003f46270 */
[----:B------:R-:W-:Y:S01]  /*1160*/  IMAD.HI.U32 R5, R3, R130, RZ ;  /* 0x0000008203057227 */ /* 0x000fe200078e00ff */
[----:B------:R-:W-:-:S02]  /*1170*/  ISETP.GT.U32.AND P3, PT, R2, R126, PT ;  /* 0x0000007e0200720c */ /* 0x000fc40003f64070 */
[----:B------:R-:W-:Y:S01]  /*1180*/  ISETP.GT.U32.AND P4, PT, R2, R122, PT ;  /* 0x0000007a0200720c */ /* 0x000fe20003f84070 */
[----:B------:R-:W-:Y:S02]  /*1190*/  IMAD.MOV R5, RZ, RZ, -R5 ;  /* 0x000000ffff057224 */ /* 0x000fe400078e0a05 */
[----:B------:R-:W-:Y:S01]  /*11a0*/  @!P1 IMAD.IADD R52, R52, 0x1, -R9 ;  /* 0x0000000134349824 */ /* 0x000fe200078e0a09 */
[----:B------:R-:W-:Y:S01]  /*11b0*/  ISETP.GE.AND P1, PT, R4, RZ, PT ;  /* 0x000000ff0400720c */ /* 0x000fe20003f26270 */
[----:B------:R-:W-:Y:S02]  /*11c0*/  @!P5 IMAD.IADD R124, R124, 0x1, -R2 ;  /* 0x000000017c7cd824 */ /* 0x000fe400078e0a02 */
[----:B------:R-:W-:-:S03]  /*11d0*/  IMAD.HI.U32 R4, R3, R128, RZ ;  /* 0x0000008003047227 */ /* 0x000fc600078e00ff */
[C---:B------:R-:W-:Y:S01]  /*11e0*/  ISETP.GT.U32.AND P5, PT, R2.reuse, R124, PT ;  /* 0x0000007c0200720c */ /* 0x040fe20003fa4070 */
[----:B------:R-:W-:Y:S02]  /*11f0*/  IMAD R130, R2, R5, R130 ;  /* 0x0000000502827224 */ /* 0x000fe400078e0282 */
[----:B------:R-:W-:Y:S02]  /*1200*/  IMAD.MOV R9, RZ, RZ, -R4 ;  /* 0x000000ffff097224 */ /* 0x000fe400078e0a04 */
[--C-:B------:R-:W-:Y:S01]  /*1210*/  @!P3 IMAD.IADD R126, R126, 0x1, -R2.reuse ;  /* 0x000000017e7eb824 */ /* 0x100fe200078e0a02 */
[----:B------:R-:W-:Y:S01]  /*1220*/  ISETP.GT.U32.AND P3, PT, R2, R130, PT ;  /* 0x000000820200720c */ /* 0x000fe20003f64070 */
[----:B------:R-:W-:Y:S01]  /*1230*/  @!P4 IMAD.IADD R122, R122, 0x1, -R2 ;  /* 0x000000017a7ac824 */ /* 0x000fe200078e0a02 */
[----:B------:R-:W-:Y:S01]  /*1240*/  ISETP.GE.AND P4, PT, R10, RZ, PT ;  /* 0x000000ff0a00720c */ /* 0x000fe20003f86270 */
[----:B------:R-:W-:Y:S02]  /*1250*/  IMAD R128, R2, R9, R128 ;  /* 0x0000000902807224 */ /* 0x000fe400078e0280 */
[----:B------:R-:W-:-:S04]  /*1260*/  IMAD.HI.U32 R7, R3, R132, RZ ;  /* 0x0000008403077227 */ /* 0x000fc800078e00ff */
[----:B------:R-:W-:Y:S01]  /*1270*/  @!P0 IMAD.MOV R122, RZ, RZ, -R122 ;  /* 0x000000ffff7a8224 */ /* 0x000fe200078e0a7a */
[----:B------:R-:W-:Y:S01]  /*1280*/  ISETP.GT.U32.AND P0, PT, R2, R128, PT ;  /* 0x000000800200720c */ /* 0x000fe20003f04070 */
[----:B------:R-:W-:Y:S02]  /*1290*/  IMAD.MOV R7, RZ, RZ, -R7 ;  /* 0x000000ffff077224 */ /* 0x000fe400078e0a07 */
[C---:B------:R-:W-:Y:S02]  /*12a0*/  VIADD R4, R64.reuse, 0x6 ;  /* 0x0000000640047836 */ /* 0x040fe40000000000 */
[----:B--2---:R-:W-:Y:S02]  /*12b0*/  VIADD R10, R64, 0x7 ;  /* 0x00000007400a7836 */ /* 0x004fe40000000000 */
[----:B------:R-:W-:Y:S01]  /*12c0*/  @!P5 IMAD.IADD R124, R124, 0x1, -R2 ;  /* 0x000000017c7cd824 */ /* 0x000fe200078e0a02 */
[----:B------:R-:W-:Y:S01]  /*12d0*/  IABS R134, R4 ;  /* 0x0000000400867213 */ /* 0x000fe20000000000 */
[----:B------:R-:W-:Y:S01]  /*12e0*/  IMAD R132, R2, R7, R132 ;  /* 0x0000000702847224 */ /* 0x000fe200078e0284 */
[----:B------:R-:W-:Y:S01]  /*12f0*/  IABS R136, R10 ;  /* 0x0000000a00887213 */ /* 0x000fe20000000000 */
[----:B------:R-:W-:Y:S01]  /*1300*/  @!P3 IMAD.IADD R130, R130, 0x1, -R2 ;  /* 0x000000018282b824 */ /* 0x000fe200078e0a02 */
[----:B------:R-:W-:Y:S01]  /*1310*/  ISETP.GE.AND P5, PT, R8, RZ, PT ;  /* 0x000000ff0800720c */ /* 0x000fe20003fa6270 */
[----:B------:R-:W-:Y:S01]  /*1320*/  @!P4 IMAD.MOV R124, RZ, RZ, -R124 ;  /* 0x000000ffff7cc224 */ /* 0x000fe200078e0a7c */
[----:B------:R-:W-:Y:S01]  /*1330*/  ISETP.GE.AND P4, PT, R4, RZ, PT ;  /* 0x000000ff0400720c */ /* 0x000fe20003f86270 */
[----:B------:R-:W-:Y:S01]  /*1340*/  @!P6 IMAD.MOV R126, RZ, RZ, -R126 ;  /* 0x000000ffff7ee224 */ /* 0x000fe200078e0a7e */
[C---:B------:R-:W-:Y:S01]  /*1350*/  ISETP.GT.U32.AND P3, PT, R2.reuse, R130, PT ;  /* 0x000000820200720c */ /* 0x040fe20003f64070 */
[----:B------:R-:W-:Y:S01]  /*1360*/  IMAD.HI.U32 R4, R3, R134, RZ ;  /* 0x0000008603047227 */ /* 0x000fe200078e00ff */
[----:B------:R-:W-:-:S03]  /*1370*/  ISETP.GT.U32.AND P6, PT, R2, R132, PT ;  /* 0x000000840200720c */ /* 0x000fc60003fc4070 */
[----:B------:R-:W-:-:S04]  /*1380*/  IMAD.HI.U32 R5, R3, R136, RZ ;  /* 0x0000008803057227 */ /* 0x000fc800078e00ff */
[----:B------:R-:W-:Y:S02]  /*1390*/  @!P0 IMAD.IADD R128, R128, 0x1, -R2 ;  /* 0x0000000180808824 */ /* 0x000fe400078e0a02 */
[----:B------:R-:W-:Y:S02]  /*13a0*/  IMAD.MOV R9, RZ, RZ, -R4 ;  /* 0x000000ffff097224 */ /* 0x000fe400078e0a04 */
[----:B------:R-:W-:Y:S01]  /*13b0*/  IMAD.MOV R5, RZ, RZ, -R5 ;  /* 0x000000ffff057224 */ /* 0x000fe200078e0a05 */
[C---:B------:R-:W-:Y:S01]  /*13c0*/  ISETP.GT.U32.AND P0, PT, R2.reuse, R128, PT ;  /* 0x000000800200720c */ /* 0x040fe20003f04070 */
[C---:B------:R-:W-:Y:S02]  /*13d0*/  IMAD R134, R2.reuse, R9, R134 ;  /* 0x0000000902867224 */ /* 0x040fe400078e0286 */
[----:B------:R-:W-:Y:S02]  /*13e0*/  IMAD R136, R2, R5, R136 ;  /* 0x0000000502887224 */ /* 0x000fe400078e0288 */
[--C-:B------:R-:W-:Y:S01]  /*13f0*/  @!P3 IMAD.IADD R130, R130, 0x1, -R2.reuse ;  /* 0x000000018282b824 */ /* 0x100fe200078e0a02 */
[----:B------:R-:W-:Y:S01]  /*1400*/  ISETP.GT.U32.AND P3, PT, R2, R134, PT ;  /* 0x000000860200720c */ /* 0x000fe20003f64070 */
[----:B------:R-:W-:Y:S01]  /*1410*/  @!P6 IMAD.IADD R132, R132, 0x1, -R2 ;  /* 0x000000018484e824 */ /* 0x000fe200078e0a02 */
[----:B------:R-:W-:Y:S01]  /*1420*/  ISETP.GT.U32.AND P6, PT, R2, R136, PT ;  /* 0x000000880200720c */ /* 0x000fe20003fc4070 */
[----:B------:R-:W-:-:S02]  /*1430*/  VIADD R12, R64, 0x8 ;  /* 0x00000008400c7836 */ /* 0x000fc40000000000 */
[----:B------:R-:W-:-:S03]  /*1440*/  IMAD.HI.U32 R8, R3, R140, RZ ;  /* 0x0000008c03087227 */ /* 0x000fc600078e00ff */
[----:B------:R-:W-:Y:S01]  /*1450*/  IABS R138, R12 ;  /* 0x0000000c008a7213 */ /* 0x000fe20000000000 */
[----:B------:R-:W-:Y:S01]  /*1460*/  @!P0 IMAD.IADD R128, R128, 0x1, -R2 ;  /* 0x0000000180808824 */ /* 0x000fe200078e0a02 */
[----:B------:R-:W-:Y:S01]  /*1470*/  ISETP.GE.AND P0, PT, R10, RZ, PT ;  /* 0x000000ff0a00720c */ /* 0x000fe20003f06270 */
[----:B------:R-:W-:Y:S02]  /*1480*/  IMAD.MOV R11, RZ, RZ, -R8 ;  /* 0x000000ffff0b7224 */ /* 0x000fe400078e0a08 */
[C---:B------:R-:W-:Y:S02]  /*1490*/  VIADD R8, R64.reuse, 0xa ;  /* 0x0000000a40087836 */ /* 0x040fe40000000000 */
[----:B------:R-:W-:Y:S02]  /*14a0*/  VIADD R10, R64, 0xb ;  /* 0x0000000b400a7836 */ /* 0x000fe40000000000 */
[--C-:B------:R-:W-:Y:S01]  /*14b0*/  @!P3 IMAD.IADD R134, R134, 0x1, -R2.reuse ;  /* 0x000000018686b824 */ /* 0x100fe200078e0a02 */
[----:B------:R-:W-:Y:S01]  /*14c0*/  IABS R142, R8 ;  /* 0x00000008008e7213 */ /* 0x000fe20000000000 */
[----:B------:R-:W-:Y:S01]  /*14d0*/  @!P6 IMAD.IADD R136, R136, 0x1, -R2 ;  /* 0x000000018888e824 */ /* 0x000fe200078e0a02 */
[----:B------:R-:W-:Y:S01]  /*14e0*/  IABS R144, R10 ;  /* 0x0000000a00907213 */ /* 0x000fe20000000000 */
[----:B------:R-:W-:Y:S01]  /*14f0*/  IMAD.HI.U32 R7, R3, R138, RZ ;  /* 0x0000008a03077227 */ /* 0x000fe200078e00ff */
[----:B------:R-:W-:-:S02]  /*1500*/  ISETP.GT.U32.AND P3, PT, R2, R132, PT ;  /* 0x000000840200720c */ /* 0x000fc40003f64070 */
[C---:B------:R-:W-:Y:S01]  /*1510*/  ISETP.GT.U32.AND P6, PT, R2.reuse, R136, PT ;  /* 0x000000880200720c */ /* 0x040fe20003fc4070 */
[----:B------:R-:W-:Y:S01]  /*1520*/  @!P1 IMAD.MOV R128, RZ, RZ, -R128 ;  /* 0x000000ffff809224 */ /* 0x000fe200078e0a80 */
[----:B------:R-:W-:Y:S01]  /*1530*/  ISETP.GT.U32.AND P1, PT, R2, R134, PT ;  /* 0x000000860200720c */ /* 0x000fe20003f24070 */
[----:B------:R-:W-:Y:S02]  /*1540*/  IMAD.MOV R7, RZ, RZ, -R7 ;  /* 0x000000ffff077224 */ /* 0x000fe400078e0a07 */
[----:B------:R-:W-:-:S04]  /*1550*/  IMAD.HI.U32 R4, R3, R142, RZ ;  /* 0x0000008e03047227 */ /* 0x000fc800078e00ff */
[----:B------:R-:W-:-:S04]  /*1560*/  IMAD.HI.U32 R5, R3, R144, RZ ;  /* 0x0000009003057227 */ /* 0x000fc800078e00ff */
[C---:B------:R-:W-:Y:S02]  /*1570*/  IMAD R138, R2.reuse, R7, R138 ;  /* 0x00000007028a7224 */ /* 0x040fe400078e028a */
[C---:B------:R-:W-:Y:S02]  /*1580*/  IMAD R140, R2.reuse, R11, R140 ;  /* 0x0000000b028c7224 */ /* 0x040fe400078e028c */
[----:B------:R-:W-:Y:S02]  /*1590*/  IMAD.MOV R7, RZ, RZ, -R4 ;  /* 0x000000ffff077224 */ /* 0x000fe400078e0a04 */
[----:B------:R-:W-:Y:S02]  /*15a0*/  IMAD.MOV R9, RZ, RZ, -R5 ;  /* 0x000000ffff097224 */ /* 0x000fe400078e0a05 */
[----:B------:R-:W-:Y:S01]  /*15b0*/  @!P2 IMAD.MOV R130, RZ, RZ, -R130 ;  /* 0x000000ffff82a224 */ /* 0x000fe200078e0a82 */
[----:B------:R-:W-:Y:S01]  /*15c0*/  ISETP.GT.U32.AND P2, PT, R2, R138, PT ;  /* 0x0000008a0200720c */ /* 0x000fe20003f44070 */
[----:B------:R-:W-:Y:S01]  /*15d0*/  @!P3 IMAD.IADD R132, R132, 0x1, -R2 ;  /* 0x000000018484b824 */ /* 0x000fe200078e0a02 */
[C---:B------:R-:W-:Y:S01]  /*15e0*/  ISETP.GT.U32.AND P3, PT, R2.reuse, R140, PT ;  /* 0x0000008c0200720c */ /* 0x040fe20003f64070 */
[----:B------:R-:W-:-:S02]  /*15f0*/  IMAD R142, R2, R7, R142 ;  /* 0x00000007028e7224 */ /* 0x000fc400078e028e */
[----:B------:R-:W-:Y:S02]  /*1600*/  IMAD R144, R2, R9, R144 ;  /* 0x0000000902907224 */ /* 0x000fe400078e0290 */
[--C-:B------:R-:W-:Y:S01]  /*1610*/  @!P1 IMAD.IADD R134, R134, 0x1, -R2.reuse ;  /* 0x0000000186869824 */ /* 0x100fe200078e0a02 */
[----:B------:R-:W-:Y:S01]  /*1620*/  ISETP.GT.U32.AND P1, PT, R2, R142, PT ;  /* 0x0000008e0200720c */ /* 0x000fe20003f24070 */
[--C-:B------:R-:W-:Y:S01]  /*1630*/  @!P6 IMAD.IADD R136, R136, 0x1, -R2.reuse ;  /* 0x000000018888e824 */ /* 0x100fe200078e0a02 */
[----:B------:R-:W-:Y:S01]  /*1640*/  ISETP.GT.U32.AND P6, PT, R2, R144, PT ;  /* 0x000000900200720c */ /* 0x000fe20003fc4070 */
[----:B------:R-:W-:Y:S02]  /*1650*/  VIADD R14, R64, 0xd ;  /* 0x0000000d400e7836 */ /* 0x000fe40000000000 */
[--C-:B------:R-:W-:Y:S01]  /*1660*/  @!P2 IMAD.IADD R138, R138, 0x1, -R2.reuse ;  /* 0x000000018a8aa824 */ /* 0x100fe200078e0a02 */
[----:B------:R-:W-:Y:S01]  /*1670*/  ISETP.GE.AND P2, PT, R12, RZ, PT ;  /* 0x000000ff0c00720c */ /* 0x000fe20003f46270 */
[----:B------:R-:W-:Y:S01]  /*1680*/  @!P3 IMAD.IADD R140, R140, 0x1, -R2 ;  /* 0x000000018c8cb824 */ /* 0x000fe200078e0a02 */
[----:B------:R-:W-:Y:S01]  /*1690*/  IABS R148, R14 ;  /* 0x0000000e00947213 */ /* 0x000fe20000000000 */
[----:B------:R-:W-:Y:S01]  /*16a0*/  VIADD R11, R64, 0xc ;  /* 0x0000000c400b7836 */ /* 0x000fe20000000000 */
[----:B------:R-:W-:Y:S01]  /*16b0*/  ISETP.GE.AND P3, PT, R13, RZ, PT ;  /* 0x000000ff0d00720c */ /* 0x000fe20003f66270 */
[----:B------:R-:W-:-:S02]  /*16c0*/  @!P5 IMAD.MOV R132, RZ, RZ, -R132 ;  /* 0x000000ffff84d224 */ /* 0x000fc400078e0a84 */
[--C-:B------:R-:W-:Y:S01]  /*16d0*/  @!P1 IMAD.IADD R142, R142, 0x1, -R2.reuse ;  /* 0x000000018e8e9824 */ /* 0x100fe200078e0a02 */
[----:B------:R-:W-:Y:S01]  /*16e0*/  ISETP.GT.U32.AND P1, PT, R2, R138, PT ;  /* 0x0000008a0200720c */ /* 0x000fe20003f24070 */
[----:B------:R-:W-:Y:S01]  /*16f0*/  @!P6 IMAD.IADD R144, R144, 0x1, -R2 ;  /* 0x000000019090e824 */ /* 0x000fe200078e0a02 */
[C---:B------:R-:W-:Y:S01]  /*1700*/  ISETP.GT.U32.AND P6, PT, R2.reuse, R140, PT ;  /* 0x0000008c0200720c */ /* 0x040fe20003fc4070 */
[----:B------:R-:W-:Y:S01]  /*1710*/  IMAD.HI.U32 R5, R3, R148, RZ ;  /* 0x0000009403057227 */ /* 0x000fe200078e00ff */
[----:B------:R-:W-:Y:S02]  /*1720*/  ISETP.GT.U32.AND P5, PT, R2, R142, PT ;  /* 0x0000008e0200720c */ /* 0x000fe40003fa4070 */
[----:B------:R-:W-:Y:S01]  /*1730*/  IABS R146, R11 ;  /* 0x0000000b00927213 */ /* 0x000fe20000000000 */
[----:B------:R-:W-:Y:S02]  /*1740*/  IMAD.MOV R5, RZ, RZ, -R5 ;  /* 0x000000ffff057224 */ /* 0x000fe400078e0a05 */
[----:B------:R-:W-:-:S02]  /*1750*/  VIADD R9, R64, 0xe ;  /* 0x0000000e40097836 */ /* 0x000fc40000000000 */
[----:B------:R-:W-:Y:S02]  /*1760*/  IMAD R148, R2, R5, R148 ;  /* 0x0000000502947224 */ /* 0x000fe400078e0294 */
[----:B------:R-:W-:Y:S01]  /*1770*/  VIADD R12, R64, 0xf ;  /* 0x0000000f400c7836 */ /* 0x000fe20000000000 */
[----:B------:R-:W-:Y:S01]  /*1780*/  IABS R150, R9 ;  /* 0x0000000900967213 */ /* 0x000fe20000000000 */
[----:B------:R-:W-:-:S03]  /*1790*/  IMAD.HI.U32 R4, R3, R146, RZ ;  /* 0x0000009203047227 */ /* 0x000fc600078e00ff */
[----:B------:R-:W-:Y:S01]  /*17a0*/  IABS R152, R12 ;  /* 0x0000000c00987213 */ /* 0x000fe20000000000 */
[----:B------:R-:W-:Y:S01]  /*17b0*/  @!P4 IMAD.MOV R134, RZ, RZ, -R134 ;  /* 0x000000ffff86c224 */ /* 0x000fe200078e0a86 */
[----:B------:R-:W-:Y:S01]  /*17c0*/  ISETP.GT.U32.AND P4, PT, R2, R144, PT ;  /* 0x000000900200720c */ /* 0x000fe20003f84070 */
[--C-:B------:R-:W-:Y:S01]  /*17d0*/  @!P1 IMAD.IADD R138, R138, 0x1, -R2.reuse ;  /* 0x000000018a8a9824 */ /* 0x100fe200078e0a02 */
[----:B------:R-:W-:Y:S01]  /*17e0*/  ISETP.GE.AND P1, PT, R8, RZ, PT ;  /* 0x000000ff0800720c */ /* 0x000fe20003f26270 */
[----:B------:R-:W-:Y:S01]  /*17f0*/  @!P6 IMAD.IADD R140, R140, 0x1, -R2 ;  /* 0x000000018c8ce824 */ /* 0x000fe200078e0a02 */
[----:B------:R-:W-:Y:S01]  /*1800*/  ISETP.GT.U32.AND P6, PT, R2, R148, PT ;  /* 0x000000940200720c */ /* 0x000fe20003fc4070 */
[----:B------:R-:W-:Y:S02]  /*1810*/  IMAD.MOV R7, RZ, RZ, -R4 ;  /* 0x000000ffff077224 */ /* 0x000fe400078e0a04 */
[----:B------:R-:W-:-:S04]  /*1820*/  IMAD.HI.U32 R4, R3, R150, RZ ;  /* 0x0000009603047227 */ /* 0x000fc800078e00ff */
[----:B------:R-:W-:Y:S01]  /*1830*/  @!P5 IMAD.IADD R142, R142, 0x1, -R2 ;  /* 0x000000018e8ed824 */ /* 0x000fe200078e0a02 */
[----:B------:R-:W-:Y:S01]  /*1840*/  ISETP.GE.AND P5, PT, R10, RZ, PT ;  /* 0x000000ff0a00720c */ /* 0x000fe20003fa6270 */
[----:B------:R-:W-:Y:S02]  /*1850*/  IMAD R146, R2, R7, R146 ;  /* 0x0000000702927224 */ /* 0x000fe400078e0292 */
[----:B------:R-:W-:-:S04]  /*1860*/  IMAD.HI.U32 R5, R3, R152, RZ ;  /* 0x0000009803057227 */ /* 0x000fc800078e00ff */
[----:B------:R-:W-:Y:S02]  /*1870*/  IMAD.MOV R7, RZ, RZ, -R4 ;  /* 0x000000ffff077224 */ /* 0x000fe400078e0a04 */
[----:B------:R-:W-:Y:S02]  /*1880*/  IMAD.MOV R5, RZ, RZ, -R5 ;  /* 0x000000ffff057224 */ /* 0x000fe400078e0a05 */
[C---:B------:R-:W-:Y:S02]  /*1890*/  IMAD R150, R2.reuse, R7, R150 ;  /* 0x0000000702967224 */ /* 0x040fe400078e0296 */
[----:B------:R-:W-:Y:S01]  /*18a0*/  @!P0 IMAD.MOV R136, RZ, RZ, -R136 ;  /* 0x000000ffff888224 */ /* 0x000fe200078e0a88 */
[----:B------:R-:W-:Y:S01]  /*18b0*/  ISETP.GT.U32.AND P0, PT, R2, R146, PT ;  /* 0x000000920200720c */ /* 0x000fe20003f04070 */
[--C-:B------:R-:W-:Y:S01]  /*18c0*/  @!P4 IMAD.IADD R144, R144, 0x1, -R2.reuse ;  /* 0x000000019090c824 */ /* 0x100fe200078e0a02 */
[----:B------:R-:W-:Y:S01]  /*18d0*/  ISETP.GE.AND P4, PT, R11, RZ, PT ;  /* 0x000000ff0b00720c */ /* 0x000fe20003f86270 */
[----:B------:R-:W-:Y:S01]  /*18e0*/  @!P6 IMAD.IADD R148, R148, 0x1, -R2 ;  /* 0x000000019494e824 */ /* 0x000fe200078e0a02 */
[----:B------:R-:W-:Y:S01]  /*18f0*/  ISETP.GE.AND P6, PT, R9, RZ, PT ;  /* 0x000000ff0900720c */ /* 0x000fe20003fc6270 */
[----:B------:R-:W-:-:S02]  /*1900*/  IMAD R152, R2, R5, R152 ;  /* 0x0000000502987224 */ /* 0x000fc400078e0298 */
[----:B------:R-:W-:Y:S01]  /*1910*/  @!P1 IMAD.MOV R142, RZ, RZ, -R142 ;  /* 0x000000ffff8e9224 */ /* 0x000fe200078e0a8e */
[C---:B------:R-:W-:Y:S01]  /*1920*/  ISETP.GT.U32.AND P1, PT, R2.reuse, R150, PT ;  /* 0x000000960200720c */ /* 0x040fe20003f24070 */
[----:B------:R-:W-:Y:S01]  /*1930*/  @!P3 IMAD.MOV R140, RZ, RZ, -R140 ;  /* 0x000000ffff8cb224 */ /* 0x000fe200078e0a8c */
[C---:B------:R-:W-:Y:S01]  /*1940*/  ISETP.GT.U32.AND P3, PT, R2.reuse, R148, PT ;  /* 0x000000940200720c */ /* 0x040fe20003f64070 */
[----:B------:R-:W-:Y:S01]  /*1950*/  @!P5 IMAD.MOV R144, RZ, RZ, -R144 ;  /* 0x000000ffff90d224 */ /* 0x000fe200078e0a90 */
[----:B------:R-:W-:Y:S01]  /*1960*/  ISETP.GT.U32.AND P5, PT, R2, R152, PT ;  /* 0x000000980200720c */ /* 0x000fe20003fa4070 */
[----:B------:R-:W-:Y:S02]  /*1970*/  VIADD R4, R64, 0x10 ;  /* 0x0000001040047836 */ /* 0x000fe40000000000 */
[----:B------:R-:W-:Y:S01]  /*1980*/  @!P0 IMAD.IADD R146, R146, 0x1, -R2 ;  /* 0x0000000192928824 */ /* 0x000fe200078e0a02 */
[----:B------:R-:W-:Y:S01]  /*1990*/  ISETP.GE.AND P0, PT, R14, RZ, PT ;  /* 0x000000ff0e00720c */ /* 0x000fe20003f06270 */
[----:B------:R-:W-:Y:S01]  /*19a0*/  @!P2 IMAD.MOV R138, RZ, RZ, -R138 ;  /* 0x000000ffff8aa224 */ /* 0x000fe200078e0a8a */
[----:B------:R-:W-:Y:S01]  /*19b0*/  IABS R154, R4 ;  /* 0x00000004009a7213 */ /* 0x000fe20000000000 */
[----:B------:R-:W-:Y:S01]  /*19c0*/  VIADD R5, R64, 0x11 ;  /* 0x0000001140057836 */ /* 0x000fe20000000000 */
[----:B------:R-:W-:Y:S01]  /*19d0*/  ISETP.GT.U32.AND P2, PT, R2, R146, PT ;  /* 0x000000920200720c */ /* 0x000fe20003f44070 */
[----:B------:R-:W-:-:S02]  /*19e0*/  @!P1 IMAD.IADD R150, R150, 0x1, -R2 ;  /* 0x0000000196969824 */ /* 0x000fc400078e0a02 */
[--C-:B------:R-:W-:Y:S01]  /*19f0*/  @!P3 IMAD.IADD R148, R148, 0x1, -R2.reuse ;  /* 0x000000019494b824 */ /* 0x100fe200078e0a02 */
[----:B------:R-:W-:Y:S01]  /*1a00*/  ISETP.GE.AND P3, PT, R4, RZ, PT ;  /* 0x000000ff0400720c */ /* 0x000fe20003f66270 */
[----:B------:R-:W-:Y:S01]  /*1a10*/  @!P5 IMAD.IADD R152, R152, 0x1, -R2 ;  /* 0x000000019898d824 */ /* 0x000fe200078e0a02 */
[----:B------:R-:W-:Y:S01]  /*1a20*/  ISETP.GT.U32.AND P5, PT, R2, R150, PT ;  /* 0x000000960200720c */ /* 0x000fe20003fa4070 */
[----:B------:R-:W-:Y:S01]  /*1a30*/  IMAD.HI.U32 R4, R3, R154, RZ ;  /* 0x0000009a03047227 */ /* 0x000fe200078e00ff */
[----:B------:R-:W-:Y:S02]  /*1a40*/  IABS R156, R5 ;  /* 0x00000005009c7213 */ /* 0x000fe40000000000 */
[----:B------:R-:W-:Y:S01]  /*1a50*/  ISETP.GE.AND P1, PT, R5, RZ, PT ;  /* 0x000000ff0500720c */ /* 0x000fe20003f26270 */
[----:B------:R-:W-:Y:S02]  /*1a60*/  IMAD.MOV R7, RZ, RZ, -R4 ;  /* 0x000000ffff077224 */ /* 0x000fe400078e0a04 */
[----:B------:R-:W-:-:S04]  /*1a70*/  IMAD.HI.U32 R5, R3, R156, RZ ;  /* 0x0000009c03057227 */ /* 0x000fc800078e00ff */
[----:B------:R-:W-:Y:S02]  /*1a80*/  IMAD R154, R2, R7, R154 ;  /* 0x00000007029a7224 */ /* 0x000fe400078e029a */
[--C-:B------:R-:W-:Y:S01]  /*1a90*/  @!P2 IMAD.IADD R146, R146, 0x1, -R2.reuse ;  /* 0x000000019292a824 */ /* 0x100fe200078e0a02 */
[----:B------:R-:W-:Y:S01]  /*1aa0*/  ISETP.GE.AND P2, PT, R12, RZ, PT ;  /* 0x000000ff0c00720c */ /* 0x000fe20003f46270 */
[----:B------:R-:W-:Y:S01]  /*1ab0*/  @!P5 IMAD.IADD R150, R150, 0x1, -R2 ;  /* 0x000000019696d824 */ /* 0x000fe200078e0a02 */
[C---:B------:R-:W-:Y:S01]  /*1ac0*/  ISETP.GT.U32.AND P5, PT, R2.reuse, R154, PT ;  /* 0x0000009a0200720c */ /* 0x040fe20003fa4070 */
[----:B------:R-:W-:Y:S02]  /*1ad0*/  IMAD.MOV R5, RZ, RZ, -R5 ;  /* 0x000000ffff057224 */ /* 0x000fe400078e0a05 */
[----:B------:R-:W-:Y:S01]  /*1ae0*/  @!P4 IMAD.MOV R146, RZ, RZ, -R146 ;  /* 0x000000ffff92c224 */ /* 0x000fe200078e0a92 */
[C---:B------:R-:W-:Y:S01]  /*1af0*/  ISETP.GT.U32.AND P4, PT, R2.reuse, R152, PT ;  /* 0x000000980200720c */ /* 0x040fe20003f84070 */
[----:B------:R-:W-:-:S02]  /*1b00*/  IMAD R156, R2, R5, R156 ;  /* 0x00000005029c7224 */ /* 0x000fc400078e029c */
[----:B------:R-:W-:Y:S02]  /*1b10*/  VIADD R8, R64, 0x12 ;  /* 0x0000001240087836 */ /* 0x000fe40000000000 */
[----:B------:R-:W-:Y:S01]  /*1b20*/  @!P6 IMAD.MOV R150, RZ, RZ, -R150 ;  /* 0x000000ffff96e224 */ /* 0x000fe200078e0a96 */
[----:B------:R-:W-:Y:S01]  /*1b30*/  ISETP.GT.U32.AND P6, PT, R2, R156, PT ;  /* 0x0000009c0200720c */ /* 0x000fe20003fc4070 */
[----:B------:R-:W-:Y:S01]  /*1b40*/  VIADD R4, R64, 0x13 ;  /* 0x0000001340047836 */ /* 0x000fe20000000000 */
[----:B------:R-:W-:Y:S01]  /*1b50*/  IABS R158, R8 ;  /* 0x00000008009e7213 */ /* 0x000fe20000000000 */
[--C-:B------:R-:W-:Y:S02]  /*1b60*/  @!P5 IMAD.IADD R154, R154, 0x1, -R2.reuse ;  /* 0x000000019a9ad824 */ /* 0x100fe400078e0a02 */
[----:B------:R-:W-:Y:S01]  /*1b70*/  VIADD R7, R64, 0x14 ;  /* 0x0000001440077836 */ /* 0x000fe20000000000 */
[----:B------:R-:W-:Y:S01]  /*1b80*/  IABS R160, R4 ;  /* 0x0000000400a07213 */ /* 0x000fe20000000000 */
[----:B------:R-:W-:Y:S01]  /*1b90*/  @!P4 IMAD.IADD R152, R152, 0x1, -R2 ;  /* 0x000000019898c824 */ /* 0x000fe200078e0a02 */
[----:B------:R-:W-:Y:S01]  /*1ba0*/  ISETP.GE.AND P4, PT, R4, RZ, PT ;  /* 0x000000ff0400720c */ /* 0x000fe20003f86270 */
[----:B------:R-:W-:Y:S01]  /*1bb0*/  IMAD.HI.U32 R4, R3, R158, RZ ;  /* 0x0000009e03047227 */ /* 0x000fe200078e00ff */
[----:B------:R-:W-:-:S02]  /*1bc0*/  ISETP.GT.U32.AND P5, PT, R2, R154, PT ;  /* 0x0000009a0200720c */ /* 0x000fc40003fa4070 */
[----:B------:R-:W-:Y:S01]  /*1bd0*/  IABS R162, R7 ;  /* 0x0000000700a27213 */ /* 0x000fe20000000000 */
[----:B------:R-:W-:Y:S01]  /*1be0*/  @!P0 IMAD.MOV R148, RZ, RZ, -R148 ;  /* 0x000000ffff948224 */ /* 0x000fe200078e0a94 */
[----:B------:R-:W-:Y:S01]  /*1bf0*/  ISETP.GE.AND P0, PT, R8, RZ, PT ;  /* 0x000000ff0800720c */ /* 0x000fe20003f06270 */
[----:B------:R-:W-:Y:S02]  /*1c00*/  VIADD R8, R64, 0x15 ;  /* 0x0000001540087836 */ /* 0x000fe40000000000 */
[----:B------:R-:W-:Y:S02]  /*1c10*/  IMAD.MOV R5, RZ, RZ, -R4 ;  /* 0x000000ffff057224 */ /* 0x000fe400078e0a04 */
[----:B------:R-:W-:Y:S01]  /*1c20*/  @!P6 IMAD.IADD R156, R156, 0x1, -R2 ;  /* 0x000000019c9ce824 */ /* 0x000fe200078e0a02 */
[----:B------:R-:W-:Y:S01]  /*1c30*/  IABS R164, R8 ;  /* 0x0000000800a47213 */ /* 0x000fe20000000000 */
[----:B------:R-:W-:-:S03]  /*1c40*/  IMAD.HI.U32 R4, R3, R160, RZ ;  /* 0x000000a003047227 */ /* 0x000fc600078e00ff */
[C---:B------:R-:W-:Y:S01]  /*1c50*/  ISETP.GT.U32.AND P6, PT, R2.reuse, R156, PT ;  /* 0x0000009c0200720c */ /* 0x040fe20003fc4070 */
[----:B------:R-:W-:Y:S02]  /*1c60*/  IMAD R158, R2, R5, R158 ;  /* 0x00000005029e7224 */ /* 0x000fe400078e029e */
[----:B------:R-:W-:Y:S02]  /*1c70*/  IMAD.MOV R5, RZ, RZ, -R4 ;  /* 0x000000ffff057224 */ /* 0x000fe400078e0a04 */
[----:B------:R-:W-:-:S04]  /*1c80*/  IMAD.HI.U32 R4, R3, R162, RZ ;  /* 0x000000a203047227 */ /* 0x000fc800078e00ff */
[----:B------:R-:W-:Y:S01]  /*1c90*/  @!P2 IMAD.MOV R152, RZ, RZ, -R152 ;  /* 0x000000ffff98a224 */ /* 0x000fe200078e0a98 */
[----:B------:R-:W-:Y:S01]  /*1ca0*/  ISETP.GE.AND P2, PT, R7, RZ, PT ;  /* 0x000000ff0700720c */ /* 0x000fe20003f46270 */
[----:B------:R-:W-:Y:S01]  /*1cb0*/  @!P5 IMAD.IADD R154, R154, 0x1, -R2 ;  /* 0x000000019a9ad824 */ /* 0x000fe200078e0a02 */
[C---:B------:R-:W-:Y:S01]  /*1cc0*/  ISETP.GT.U32.AND P5, PT, R2.reuse, R158, PT ;  /* 0x0000009e0200720c */ /* 0x040fe20003fa4070 */
[----:B------:R-:W-:Y:S02]  /*1cd0*/  IMAD R160, R2, R5, R160 ;  /* 0x0000000502a07224 */ /* 0x000fe400078e02a0 */
[----:B------:R-:W-:-:S04]  /*1ce0*/  IMAD.HI.U32 R5, R3, R164, RZ ;  /* 0x000000a403057227 */ /* 0x000fc800078e00ff */
[----:B------:R-:W-:Y:S02]  /*1cf0*/  IMAD.MOV R7, RZ, RZ, -R4 ;  /* 0x000000ffff077224 */ /* 0x000fe400078e0a04 */
[----:B------:R-:W-:Y:S02]  /*1d00*/  IMAD.MOV R5, RZ, RZ, -R5 ;  /* 0x000000ffff057224 */ /* 0x000fe400078e0a05 */
[C---:B------:R-:W-:Y:S02]  /*1d10*/  IMAD R162, R2.reuse, R7, R162 ;  /* 0x0000000702a27224 */ /* 0x040fe400078e02a2 */
[----:B------:R-:W-:Y:S02]  /*1d20*/  IMAD R164, R2, R5, R164 ;  /* 0x0000000502a47224 */ /* 0x000fe400078e02a4 */
[--C-:B------:R-:W-:Y:S01]  /*1d30*/  @!P6 IMAD.IADD R156, R156, 0x1, -R2.reuse ;  /* 0x000000019c9ce824 */ /* 0x100fe200078e0a02 */
[----:B------:R-:W-:Y:S01]  /*1d40*/  ISETP.GT.U32.AND P6, PT, R2, R162, PT ;  /* 0x000000a20200720c */ /* 0x000fe20003fc4070 */
[----:B------:R-:W-:Y:S01]  /*1d50*/  @!P5 IMAD.IADD R158, R158, 0x1, -R2 ;  /* 0x000000019e9ed824 */ /* 0x000fe200078e0a02 */
[----:B------:R-:W-:Y:S01]  /*1d60*/  ISETP.GT.U32.AND P5, PT, R2, R164, PT ;  /* 0x000000a40200720c */ /* 0x000fe20003fa4070 */
[----:B------:R-:W-:-:S02]  /*1d70*/  VIADD R9, R64, 0x16 ;  /* 0x0000001640097836 */ /* 0x000fc40000000000 */
[----:B------:R-:W-:Y:S01]  /*1d80*/  @!P3 IMAD.MOV R154, RZ, RZ, -R154 ;  /* 0x000000ffff9ab224 */ /* 0x000fe200078e0a9a */
[----:B------:R-:W-:Y:S01]  /*1d90*/  ISETP.GT.U32.AND P3, PT, R2, R160, PT ;  /* 0x000000a00200720c */ /* 0x000fe20003f64070 */
[C---:B------:R-:W-:Y:S01]  /*1da0*/  VIADD R10, R64.reuse, 0x17 ;  /* 0x00000017400a7836 */ /* 0x040fe20000000000 */
[----:B------:R-:W-:Y:S01]  /*1db0*/  IABS R166, R9 ;  /* 0x0000000900a67213 */ /* 0x000fe20000000000 */
[C---:B------:R-:W-:Y:S02]  /*1dc0*/  VIADD R11, R64.reuse, 0x18 ;  /* 0x00000018400b7836 */ /* 0x040fe40000000000 */
[----:B------:R-:W-:Y:S01]  /*1dd0*/  VIADD R12, R64, 0x19 ;  /* 0x00000019400c7836 */ /* 0x000fe20000000000 */
[----:B------:R-:W-:Y:S01]  /*1de0*/  IABS R168, R10 ;  /* 0x0000000a00a87213 */ /* 0x000fe20000000000 */
[----:B------:R-:W-:Y:S01]  /*1df0*/  @!P6 IMAD.IADD R162, R162, 0x1, -R2 ;  /* 0x00000001a2a2e824 */ /* 0x000fe200078e0a02 */
[----:B------:R-:W-:Y:S01]  /*1e00*/  IABS R170, R11 ;  /* 0x0000000b00aa7213 */ /* 0x000fe20000000000 */
[----:B------:R-:W-:Y:S01]  /*1e10*/  IMAD.HI.U32 R4, R3, R166, RZ ;  /* 0x000000a603047227 */ /* 0x000fe200078e00ff */
[----:B------:R-:W-:-:S03]  /*1e20*/  IABS R172, R12 ;  /* 0x0000000c00ac7213 */ /* 0x000fc60000000000 */
[----:B------:R-:W-:Y:S01]  /*1e30*/  @!P5 IMAD.IADD R164, R164, 0x1, -R2 ;  /* 0x00000001a4a4d824 */ /* 0x000fe200078e0a02 */
[----:B------:R-:W-:Y:S01]  /*1e40*/  ISETP.GT.U32.AND P5, PT, R2, R162, PT ;  /* 0x000000a20200720c */ /* 0x000fe20003fa4070 */
[----:B------:R-:W-:Y:S02]  /*1e50*/  IMAD.MOV R5, RZ, RZ, -R4 ;  /* 0x000000ffff057224 */ /* 0x000fe400078e0a04 */
[----:B------:R-:W-:-:S04]  /*1e60*/  IMAD.HI.U32 R4, R3, R168, RZ ;  /* 0x000000a803047227 */ /* 0x000fc800078e00ff */
[----:B------:R-:W-:Y:S01]  /*1e70*/  @!P3 IMAD.IADD R160, R160, 0x1, -R2 ;  /* 0x00000001a0a0b824 */ /* 0x000fe200078e0a02 */
[C---:B------:R-:W-:Y:S01]  /*1e80*/  ISETP.GT.U32.AND P3, PT, R2.reuse, R158, PT ;  /* 0x0000009e0200720c */ /* 0x040fe20003f64070 */
[C---:B------:R-:W-:Y:S02]  /*1e90*/  IMAD R166, R2.reuse, R5, R166 ;  /* 0x0000000502a67224 */ /* 0x040fe400078e02a6 */
[----:B------:R-:W-:Y:S01]  /*1ea0*/  IMAD.MOV R5, RZ, RZ, -R4 ;  /* 0x000000ffff057224 */ /* 0x000fe200078e0a04 */
[----:B------:R-:W-:Y:S01]  /*1eb0*/  ISETP.GT.U32.AND P6, PT, R2, R160, PT ;  /* 0x000000a00200720c */ /* 0x000fe20003fc4070 */
[----:B------:R-:W-:Y:S02]  /*1ec0*/  @!P5 IMAD.IADD R162, R162, 0x1, -R2 ;  /* 0x00000001a2a2d824 */ /* 0x000fe400078e0a02 */
[----:B------:R-:W-:Y:S02]  /*1ed0*/  IMAD R168, R2, R5, R168 ;  /* 0x0000000502a87224 */ /* 0x000fe400078e02a8 */
[----:B------:R-:W-:-:S03]  /*1ee0*/  IMAD.HI.U32 R4, R3, R170, RZ ;  /* 0x000000aa03047227 */ /* 0x000fc600078e00ff */
[----:B------:R-:W-:Y:S01]  /*1ef0*/  ISETP.GT.U32.AND P5, PT, R2, R168, PT ;  /* 0x000000a80200720c */ /* 0x000fe20003fa4070 */
[----:B------:R-:W-:-:S04]  /*1f00*/  IMAD.HI.U32 R5, R3, R172, RZ ;  /* 0x000000ac03057227 */ /* 0x000fc800078e00ff */
[----:B------:R-:W-:Y:S01]  /*1f10*/  @!P6 IMAD.IADD R160, R160, 0x1, -R2 ;  /* 0x00000001a0a0e824 */ /* 0x000fe200078e0a02 */
[----:B------:R-:W-:Y:S01]  /*1f20*/  ISETP.GE.AND P6, PT, R8, RZ, PT ;  /* 0x000000ff0800720c */ /* 0x000fe20003fc6270 */
[----:B------:R-:W-:Y:S02]  /*1f30*/  VIADD R8, R64, 0x1a ;  /* 0x0000001a40087836 */ /* 0x000fe40000000000 */
[----:B------:R-:W-:Y:S02]  /*1f40*/  @!P4 IMAD.MOV R160, RZ, RZ, -R160 ;  /* 0x000000ffffa0c224 */ /* 0x000fe400078e0aa0 */
[----:B------:R-:W-:Y:S01]  /*1f50*/  IMAD.MOV R7, RZ, RZ, -R4 ;  /* 0x000000ffff077224 */ /* 0x000fe200078e0a04 */
[----:B------:R-:W-:Y:S01]  /*1f60*/  IABS R174, R8 ;  /* 0x0000000800ae7213 */ /* 0x000fe20000000000 */
[----:B------:R-:W-:Y:S02]  /*1f70*/  @!P5 IMAD.IADD R168, R168, 0x1, -R2 ;  /* 0x00000001a8a8d824 */ /* 0x000fe400078e0a02 */
[----:B------:R-:W-:-:S02]  /*1f80*/  IMAD.MOV R5, RZ, RZ, -R5 ;  /* 0x000000ffff057224 */ /* 0x000fc400078e0a05 */
[----:B------:R-:W-:Y:S01]  /*1f90*/  IMAD.HI.U32 R4, R3, R174, RZ ;  /* 0x000000ae03047227 */ /* 0x000fe200078e00ff */
[----:B------:R-:W-:-:S03]  /*1fa0*/  ISETP.GT.U32.AND P4, PT, R2, R168, PT ;  /* 0x000000a80200720c */ /* 0x000fc60003f84070 */
[C---:B------:R-:W-:Y:S02]  /*1fb0*/  IMAD R172, R2.reuse, R5, R172 ;  /* 0x0000000502ac7224 */ /* 0x040fe400078e02ac */
[----:B------:R-:W-:Y:S02]  /*1fc0*/  IMAD.MOV R5, RZ, RZ, -R4 ;  /* 0x000000ffff057224 */ /* 0x000fe400078e0a04 */
[----:B------:R-:W-:Y:S01]  /*1fd0*/  @!P1 IMAD.MOV R156, RZ, RZ, -R156 ;  /* 0x000000ffff9c9224 */ /* 0x000fe200078e0a9c */
[C---:B------:R-:W-:Y:S01]  /*1fe0*/  ISETP.GT.U32.AND P1, PT, R2.reuse, R164, PT ;  /* 0x000000a40200720c */ /* 0x040fe20003f24070 */
[----:B------:R-:W-:Y:S02]  /*1ff0*/  IMAD R174, R2, R5, R174 ;  /* 0x0000000502ae7224 */ /* 0x000fe400078e02ae */
[--C-:B------:R-:W-:Y:S01]  /*2000*/  @!P3 IMAD.IADD R158, R158, 0x1, -R2.reuse ;  /* 0x000000019e9eb824 */ /* 0x100fe200078e0a02 */
[----:B------:R-:W-:Y:S01]  /*2010*/  ISETP.GT.U32.AND P3, PT, R2, R166, PT ;  /* 0x000000a60200720c */ /* 0x000fe20003f64070 */
[----:B------:R-:W-:Y:S01]  /*2020*/  @!P4 IMAD.IADD R168, R168, 0x1, -R2 ;  /* 0x00000001a8a8c824 */ /* 0x000fe200078e0a02 */
[C---:B------:R-:W-:Y:S01]  /*2030*/  ISETP.GT.U32.AND P4, PT, R2.reuse, R174, PT ;  /* 0x000000ae0200720c */ /* 0x040fe20003f84070 */
[----:B------:R-:W-:-:S02]  /*2040*/  IMAD R170, R2, R7, R170 ;  /* 0x0000000702aa7224 */ /* 0x000fc400078e02aa */
[----:B------:R-:W-:Y:S02]  /*2050*/  VIADD R7, R64, 0x1b ;  /* 0x0000001b40077836 */ /* 0x000fe40000000000 */
[----:B------:R-:W-:Y:S01]  /*2060*/  @!P0 IMAD.MOV R158, RZ, RZ, -R158 ;  /* 0x000000ffff9e8224 */ /* 0x000fe200078e0a9e */
[----:B------:R-:W-:Y:S01]  /*2070*/  ISETP.GT.U32.AND P5, PT, R2, R170, PT ;  /* 0x000000aa0200720c */ /* 0x000fe20003fa4070 */
[--C-:B------:R-:W-:Y:S01]  /*2080*/  @!P1 IMAD.IADD R164, R164, 0x1, -R2.reuse ;  /* 0x00000001a4a49824 */ /* 0x100fe200078e0a02 */
[----:B------:R-:W-:Y:S01]  /*2090*/  ISETP.GE.AND P1, PT, R9, RZ, PT ;  /* 0x000000ff0900720c */ /* 0x000fe20003f26270 */
[----:B------:R-:W-:Y:S01]  /*20a0*/  VIADD R9, R64, 0x1c ;  /* 0x0000001c40097836 */ /* 0x000fe20000000000 */
[----:B------:R-:W-:Y:S01]  /*20b0*/  IABS R176, R7 ;  /* 0x0000000700b07213 */ /* 0x000fe20000000000 */
[--C-:B------:R-:W-:Y:S01]  /*20c0*/  @!P3 IMAD.IADD R166, R166, 0x1, -R2.reuse ;  /* 0x00000001a6a6b824 */ /* 0x100fe200078e0a02 */
[----:B------:R-:W-:Y:S01]  /*20d0*/  ISETP.GE.AND P3, PT, R10, RZ, PT ;  /* 0x000000ff0a00720c */ /* 0x000fe20003f66270 */
        /* <DEDUP_REMOVED lines=9> */
[----:B------:R-:W-:Y:S02]  /*2170*/  IMAD R176, R2, R5, R176 ;  /* 0x0000000502b07224 */ /* 0x000fe400078e02b0 */
[----:B------:R-:W-:Y:S02]  /*2180*/  IMAD.MOV R5, RZ, RZ, -R4 ;  /* 0x000000ffff057224 */ /* 0x000fe400078e0a04 */
[----:B------:R-:W-:Y:S01]  /*2190*/  @!P0 IMAD.IADD R166, R166, 0x1, -R2 ;  /* 0x00000001a6a68824 */ /* 0x000fe200078e0a02 */
[----:B------:R-:W-:Y:S01]  /*21a0*/  ISETP.GE.AND P0, PT, R12, RZ, PT ;  /* 0x000000ff0c00720c */ /* 0x000fe20003f06270 */
[----:B------:R-:W-:Y:S02]  /*21b0*/  IMAD R178, R2, R5, R178 ;  /* 0x0000000502b27224 */ /* 0x000fe400078e02b2 */
[--C-:B------:R-:W-:Y:S02]  /*21c0*/  @!P6 IMAD.IADD R172, R172, 0x1, -R2.reuse ;  /* 0x00000001acace824 */ /* 0x100fe400078e0a02 */
[--C-:B------:R-:W-:Y:S01]  /*21d0*/  @!P4 IMAD.IADD R174, R174, 0x1, -R2.reuse ;  /* 0x00000001aeaec824 */ /* 0x100fe200078e0a02 */
[----:B------:R-:W-:Y:S01]  /*21e0*/  ISETP.GT.U32.AND P4, PT, R2, R178, PT ;  /* 0x000000b20200720c */ /* 0x000fe20003f84070 */
[----:B------:R-:W-:Y:S01]  /*21f0*/  @!P5 IMAD.IADD R170, R170, 0x1, -R2 ;  /* 0x00000001aaaad824 */ /* 0x000fe200078e0a02 */
[----:B------:R-:W-:Y:S01]  /*2200*/  ISETP.GE.AND P5, PT, R8, RZ, PT ;  /* 0x000000ff0800720c */ /* 0x000fe20003fa6270 */
[----:B------:R-:W-:Y:S01]  /*2210*/  @!P1 IMAD.MOV R166, RZ, RZ, -R166 ;  /* 0x000000ffffa69224 */ /* 0x000fe200078e0aa6 */
[----:B------:R-:W-:Y:S01]  /*2220*/  ISETP.GT.U32.AND P1, PT, R2, R172, PT ;  /* 0x000000ac0200720c */ /* 0x000fe20003f24070 */
[----:B------:R-:W-:Y:S01]  /*2230*/  VIADD R8, R64, 0x1d ;  /* 0x0000001d40087836 */ /* 0x000fe20000000000 */
[----:B------:R-:W-:Y:S01]  /*2240*/  ISETP.GT.U32.AND P6, PT, R2, R170, PT ;  /* 0x000000aa0200720c */ /* 0x000fe20003fc4070 */
[----:B------:R-:W-:-:S02]  /*2250*/  VIADD R10, R64, 0x1e ;  /* 0x0000001e400a7836 */ /* 0x000fc40000000000 */
[----:B------:R-:W-:Y:S01]  /*2260*/  @!P2 IMAD.MOV R162, RZ, RZ, -R162 ;  /* 0x000000ffffa2a224 */ /* 0x000fe200078e0aa2 */
[----:B------:R-:W-:Y:S01]  /*2270*/  ISETP.GE.AND P2, PT, R11, RZ, PT ;  /* 0x000000ff0b00720c */ /* 0x000fe20003f46270 */
[----:B------:R-:W-:Y:S01]  /*2280*/  VIADD R11, R64, 0x1f ;  /* 0x0000001f400b7836 */ /* 0x000fe20000000000 */
[----:B------:R-:W-:Y:S01]  /*2290*/  IABS R180, R8 ;  /* 0x0000000800b47213 */ /* 0x000fe20000000000 */
[----:B------:R-:W-:Y:S01]  /*22a0*/  @!P4 IMAD.IADD R178, R178, 0x1, -R2 ;  /* 0x00000001b2b2c824 */ /* 0x000fe200078e0a02 */
[----:B------:R-:W-:Y:S01]  /*22b0*/  IABS R182, R10 ;  /* 0x0000000a00b67213 */ /* 0x000fe20000000000 */
[----:B------:R-:W-:Y:S01]  /*22c0*/  @!P3 IMAD.MOV R168, RZ, RZ, -R168 ;  /* 0x000000ffffa8b224 */ /* 0x000fe200078e0aa8 */
[----:B------:R-:W-:Y:S01]  /*22d0*/  IABS R184, R11 ;  /* 0x0000000b00b87213 */ /* 0x000fe20000000000 */
[----:B------:R-:W-:Y:S01]  /*22e0*/  IMAD.HI.U32 R4, R3, R180, RZ ;  /* 0x000000b403047227 */ /* 0x000fe200078e00ff */
[----:B------:R-:W-:-:S03]  /*22f0*/  ISETP.GT.U32.AND P3, PT, R2, R178, PT ;  /* 0x000000b20200720c */ /* 0x000fc60003f64070 */
[----:B------:R-:W-:-:S04]  /*2300*/  IMAD.HI.U32 R5, R3, R182, RZ ;  /* 0x000000b603057227 */ /* 0x000fc800078e00ff */
[----:B------:R-:W-:Y:S01]  /*2310*/  @!P1 IMAD.IADD R172, R172, 0x1, -R2 ;  /* 0x00000001acac9824 */ /* 0x000fe200078e0a02 */
[----:B------:R-:W-:Y:S01]  /*2320*/  ISETP.GE.AND P1, PT, R7, RZ, PT ;  /* 0x000000ff0700720c */ /* 0x000fe20003f26270 */
[----:B------:R-:W-:Y:S02]  /*2330*/  IMAD.MOV R7, RZ, RZ, -R4 ;  /* 0x000000ffff077224 */ /* 0x000fe400078e0a04 */
[----:B------:R-:W-:Y:S02]  /*2340*/  IMAD.MOV R5, RZ, RZ, -R5 ;  /* 0x000000ffff057224 */ /* 0x000fe400078e0a05 */
[----:B------:R-:W-:-:S04]  /*2350*/  IMAD.HI.U32 R4, R3, R184, RZ ;  /* 0x000000b803047227 */ /* 0x000fc800078e00ff */
[----:B------:R-:W-:Y:S01]  /*2360*/  @!P6 IMAD.IADD R170, R170, 0x1, -R2 ;  /* 0x00000001aaaae824 */ /* 0x000fe200078e0a02 */
[C---:B------:R-:W-:Y:S01]  /*2370*/  ISETP.GT.U32.AND P6, PT, R2.reuse, R176, PT ;  /* 0x000000b00200720c */ /* 0x040fe20003fc4070 */
[----:B------:R-:W-:Y:S02]  /*2380*/  IMAD R182, R2, R5, R182 ;  /* 0x0000000502b67224 */ /* 0x000fe400078e02b6 */
[----:B------:R-:W-:Y:S02]  /*2390*/  IMAD.MOV R5, RZ, RZ, -R4 ;  /* 0x000000ffff057224 */ /* 0x000fe400078e0a04 */
[----:B------:R-:W-:Y:S02]  /*23a0*/  @!P3 IMAD.IADD R178, R178, 0x1, -R2 ;  /* 0x00000001b2b2b824 */ /* 0x000fe400078e0a02 */
[C---:B------:R-:W-:Y:S02]  /*23b0*/  IMAD R184, R2.reuse, R5, R184 ;  /* 0x0000000502b87224 */ /* 0x040fe400078e02b8 */
[----:B------:R-:W-:-:S02]  /*23c0*/  IMAD R180, R2, R7, R180 ;  /* 0x0000000702b47224 */ /* 0x000fc400078e02b4 */
[----:B------:R-:W-:Y:S01]  /*23d0*/  @!P2 IMAD.MOV R170, RZ, RZ, -R170 ;  /* 0x000000ffffaaa224 */ /* 0x000fe200078e0aaa */
[----:B------:R-:W-:Y:S01]  /*23e0*/  ISETP.GT.U32.AND P3, PT, R2, R184, PT ;  /* 0x000000b80200720c */ /* 0x000fe20003f64070 */
[----:B------:R-:W-:Y:S01]  /*23f0*/  @!P6 IMAD.IADD R176, R176, 0x1, -R2 ;  /* 0x00000001b0b0e824 */ /* 0x000fe200078e0a02 */
[----:B------:R-:W-:Y:S01]  /*2400*/  ISETP.GE.AND P6, PT, R9, RZ, PT ;  /* 0x000000ff0900720c */ /* 0x000fe20003fc6270 */
[----:B------:R-:W-:Y:S01]  /*2410*/  VIADD R9, R64, 0x20 ;  /* 0x0000002040097836 */ /* 0x000fe20000000000 */
[C---:B------:R-:W-:Y:S01]  /*2420*/  ISETP.GT.U32.AND P2, PT, R2.reuse, R180, PT ;  /* 0x000000b40200720c */ /* 0x040fe20003f44070 */
[----:B------:R-:W-:Y:S01]  /*2430*/  @!P5 IMAD.MOV R174, RZ, RZ, -R174 ;  /* 0x000000ffffaed224 */ /* 0x000fe200078e0aae */
[----:B------:R-:W-:Y:S01]  /*2440*/  ISETP.GT.U32.AND P4, PT, R2, R176, PT ;  /* 0x000000b00200720c */ /* 0x000fe20003f84070 */
[----:B------:R-:W-:Y:S01]  /*2450*/  VIADD R7, R64, 0x21 ;  /* 0x0000002140077836 */ /* 0x000fe20000000000 */
[----:B------:R-:W-:Y:S01]  /*2460*/  ISETP.GT.U32.AND P5, PT, R2, R182, PT ;  /* 0x000000b60200720c */ /* 0x000fe20003fa4070 */
[----:B------:R-:W-:Y:S01]  /*2470*/  @!P0 IMAD.MOV R172, RZ, RZ, -R172 ;  /* 0x000000ffffac8224 */ /* 0x000fe200078e0aac */
[----:B------:R-:W-:Y:S01]  /*2480*/  IABS R186, R9 ;  /* 0x0000000900ba7213 */ /* 0x000fe20000000000 */
[----:B------:R-:W-:Y:S01]  /*2490*/  VIADD R13, R64, 0x37 ;  /* 0x00000037400d7836 */ /* 0x000fe20000000000 */
[----:B------:R-:W-:Y:S01]  /*24a0*/  IABS R188, R7 ;  /* 0x0000000700bc7213 */ /* 0x000fe20000000000 */
[----:B------:R-:W-:Y:S01]  /*24b0*/  @!P3 IMAD.IADD R184, R184, 0x1, -R2 ;  /* 0x00000001b8b8b824 */ /* 0x000fe200078e0a02 */
[----:B------:R-:W-:Y:S01]  /*24c0*/  ISETP.GE.AND P0, PT, R8, RZ, PT ;  /* 0x000000ff0800720c */ /* 0x000fe20003f06270 */
[----:B------:R-:W-:Y:S01]  /*24d0*/  IMAD.HI.U32 R4, R3, R186, RZ ;  /* 0x000000ba03047227 */ /* 0x000fe200078e00ff */
[----:B------:R-:W-:-:S02]  /*24e0*/  IABS R234, R13 ;  /* 0x0000000d00ea7213 */ /* 0x000fc40000000000 */
[----:B------:R-:W-:Y:S01]  /*24f0*/  ISETP.GT.U32.AND P3, PT, R2, R184, PT ;  /* 0x000000b80200720c */ /* 0x000fe20003f64070 */
[----:B------:R-:W-:Y:S02]  /*2500*/  IMAD.MOV R5, RZ, RZ, -R4 ;  /* 0x000000ffff057224 */ /* 0x000fe400078e0a04 */
[----:B------:R-:W-:Y:S01]  /*2510*/  @!P2 IMAD.IADD R180, R180, 0x1, -R2 ;  /* 0x00000001b4b4a824 */ /* 0x000fe200078e0a02 */
[----:B------:R-:W-:Y:S01]  /*2520*/  ISETP.GE.AND P2, PT, R11, RZ, PT ;  /* 0x000000ff0b00720c */ /* 0x000fe20003f46270 */
[----:B------:R-:W-:-:S04]  /*2530*/  IMAD.HI.U32 R4, R3, R188, RZ ;  /* 0x000000bc03047227 */ /* 0x000fc800078e00ff */
[--C-:B------:R-:W-:Y:S01]  /*2540*/  @!P4 IMAD.IADD R176, R176, 0x1, -R2.reuse ;  /* 0x00000001b0b0c824 */ /* 0x100fe200078e0a02 */
[----:B------:R-:W-:Y:S01]  /*2550*/  ISETP.GE.AND P4, PT, R10, RZ, PT ;  /* 0x000000ff0a00720c */ /* 0x000fe20003f86270 */
[----:B------:R-:W-:Y:S01]  /*2560*/  @!P5 IMAD.IADD R182, R182, 0x1, -R2 ;  /* 0x00000001b6b6d824 */ /* 0x000fe200078e0a02 */
[C---:B------:R-:W-:Y:S01]  /*2570*/  ISETP.GT.U32.AND P5, PT, R2.reuse, R180, PT ;  /* 0x000000b40200720c */ /* 0x040fe20003fa4070 */
[C---:B------:R-:W-:Y:S02]  /*2580*/  IMAD R186, R2.reuse, R5, R186 ;  /* 0x0000000502ba7224 */ /* 0x040fe400078e02ba */
[----:B------:R-:W-:Y:S02]  /*2590*/  IMAD.MOV R5, RZ, RZ, -R4 ;  /* 0x000000ffff057224 */ /* 0x000fe400078e0a04 */
[----:B------:R-:W-:Y:S01]  /*25a0*/  @!P1 IMAD.MOV R176, RZ, RZ, -R176 ;  /* 0x000000ffffb09224 */ /* 0x000fe200078e0ab0 */
[C---:B------:R-:W-:Y:S01]  /*25b0*/  ISETP.GT.U32.AND P1, PT, R2.reuse, R182, PT ;  /* 0x000000b60200720c */ /* 0x040fe20003f24070 */
[----:B------:R-:W-:-:S02]  /*25c0*/  IMAD R188, R2, R5, R188 ;  /* 0x0000000502bc7224 */ /* 0x000fc400078e02bc */
[--C-:B------:R-:W-:Y:S02]  /*25d0*/  @!P3 IMAD.IADD R184, R184, 0x1, -R2.reuse ;  /* 0x00000001b8b8b824 */ /* 0x100fe400078e0a02 */
[----:B------:R-:W-:Y:S01]  /*25e0*/  VIADD R8, R64, 0x22 ;  /* 0x0000002240087836 */ /* 0x000fe20000000000 */
[----:B------:R-:W-:Y:S01]  /*25f0*/  ISETP.GT.U32.AND P3, PT, R2, R188, PT ;  /* 0x000000bc0200720c */ /* 0x000fe20003f64070 */
[----:B------:R-:W-:Y:S01]  /*2600*/  @!P5 IMAD.IADD R180, R180, 0x1, -R2 ;  /* 0x00000001b4b4d824 */ /* 0x000fe200078e0a02 */
[----:B------:R-:W-:Y:S01]  /*2610*/  ISETP.GT.U32.AND P5, PT, R2, R186, PT ;  /* 0x000000ba0200720c */ /* 0x000fe20003fa4070 */
[----:B------:R-:W-:Y:S01]  /*2620*/  @!P6 IMAD.MOV R178, RZ, RZ, -R178 ;  /* 0x000000ffffb2e224 */ /* 0x000fe200078e0ab2 */
[----:B------:R-:W-:Y:S01]  /*2630*/  IABS R190, R8 ;  /* 0x0000000800be7213 */ /* 0x000fe20000000000 */
[----:B------:R-:W-:Y:S01]  /*2640*/  @!P2 IMAD.MOV R184, RZ, RZ, -R184 ;  /* 0x000000ffffb8a224 */ /* 0x000fe200078e0ab8 */
[----:B------:R-:W-:Y:S01]  /*2650*/  ISETP.GE.AND P6, PT, R9, RZ, PT ;  /* 0x000000ff0900720c */ /* 0x000fe20003fc6270 */
[----:B------:R-:W-:Y:S01]  /*2660*/  @!P1 IMAD.IADD R182, R182, 0x1, -R2 ;  /* 0x00000001b6b69824 */ /* 0x000fe200078e0a02 */
[----:B------:R-:W-:Y:S01]  /*2670*/  ISETP.GE.AND P1, PT, R7, RZ, PT ;  /* 0x000000ff0700720c */ /* 0x000fe20003f26270 */
[----:B------:R-:W-:-:S02]  /*2680*/  VIADD R7, R64, 0x23 ;  /* 0x0000002340077836 */ /* 0x000fc40000000000 */
[----:B------:R-:W-:-:S03]  /*2690*/  IMAD.HI.U32 R4, R3, R190, RZ ;  /* 0x000000be03047227 */ /* 0x000fc600078e00ff */
[----:B------:R-:W-:Y:S01]  /*26a0*/  IABS R192, R7 ;  /* 0x0000000700c07213 */ /* 0x000fe20000000000 */
[----:B------:R-:W-:Y:S01]  /*26b0*/  @!P3 IMAD.IADD R188, R188, 0x1, -R2 ;  /* 0x00000001bcbcb824 */ /* 0x000fe200078e0a02 */
[----:B------:R-:W-:Y:S01]  /*26c0*/  ISETP.GE.AND P2, PT, R7, RZ, PT ;  /* 0x000000ff0700720c */ /* 0x000fe20003f46270 */
[----:B------:R-:W-:Y:S02]  /*26d0*/  IMAD.MOV R5, RZ, RZ, -R4 ;  /* 0x000000ffff057224 */ /* 0x000fe400078e0a04 */
[----:B------:R-:W-:Y:S01]  /*26e0*/  VIADD R9, R64, 0x24 ;  /* 0x0000002440097836 */ /* 0x000fe20000000000 */
[----:B------:R-:W-:Y:S01]  /*26f0*/  ISETP.GT.U32.AND P3, PT, R2, R188, PT ;  /* 0x000000bc0200720c */ /* 0x000fe20003f64070 */
[----:B------:R-:W-:Y:S01]  /*2700*/  @!P5 IMAD.IADD R186, R186, 0x1, -R2 ;  /* 0x00000001babad824 */ /* 0x000fe200078e0a02 */
[----:B------:R-:W-:Y:S01]  /*2710*/  ISETP.GE.AND P5, PT, R8, RZ, PT ;  /* 0x000000ff0800720c */ /* 0x000fe20003fa6270 */
[----:B------:R-:W-:Y:S01]  /*2720*/  IMAD.HI.U32 R4, R3, R192, RZ ;  /* 0x000000c003047227 */ /* 0x000fe200078e00ff */
[----:B------:R-:W-:-:S03]  /*2730*/  IABS R194, R9 ;  /* 0x0000000900c27213 */ /* 0x000fc60000000000 */
[----:B------:R-:W-:Y:S01]  /*2740*/  @!P0 IMAD.MOV R180, RZ, RZ, -R180 ;  /* 0x000000ffffb48224 */ /* 0x000fe200078e0ab4 */
[C---:B------:R-:W-:Y:S01]  /*2750*/  ISETP.GT.U32.AND P0, PT, R2.reuse, R186, PT ;  /* 0x000000ba0200720c */ /* 0x040fe20003f04070 */
[----:B------:R-:W-:Y:S02]  /*2760*/  IMAD.MOV R7, RZ, RZ, -R4 ;  /* 0x000000ffff077224 */ /* 0x000fe400078e0a04 */
[C---:B------:R-:W-:Y:S02]  /*2770*/  IMAD R190, R2.reuse, R5, R190 ;  /* 0x0000000502be7224 */ /* 0x040fe400078e02be */
[----:B------:R-:W-:Y:S02]  /*2780*/  IMAD R192, R2, R7, R192 ;  /* 0x0000000702c07224 */ /* 0x000fe400078e02c0 */
[----:B------:R-:W-:-:S04]  /*2790*/  IMAD.HI.U32 R5, R3, R194, RZ ;  /* 0x000000c203057227 */ /* 0x000fc800078e00ff */
[----:B------:R-:W-:Y:S01]  /*27a0*/  @!P4 IMAD.MOV R182, RZ, RZ, -R182 ;  /* 0x000000ffffb6c224 */ /* 0x000fe200078e0ab6 */
[----:B------:R-:W-:Y:S01]  /*27b0*/  ISETP.GT.U32.AND P4, PT, R2, R190, PT ;  /* 0x000000be0200720c */ /* 0x000fe20003f84070 */
[--C-:B------:R-:W-:Y:S01]  /*27c0*/  @!P3 IMAD.IADD R188, R188, 0x1, -R2.reuse ;  /* 0x00000001bcbcb824 */ /* 0x100fe200078e0a02 */
[----:B------:R-:W-:Y:S01]  /*27d0*/  ISETP.GT.U32.AND P3, PT, R2, R192, PT ;  /* 0x000000c00200720c */ /* 0x000fe20003f64070 */
[----:B------:R-:W-:Y:S02]  /*27e0*/  IMAD.MOV R5, RZ, RZ, -R5 ;  /* 0x000000ffff057224 */ /* 0x000fe400078e0a05 */
[----:B------:R-:W-:Y:S01]  /*27f0*/  @!P0 IMAD.IADD R186, R186, 0x1, -R2 ;  /* 0x00000001baba8824 */ /* 0x000fe200078e0a02 */
[----:B------:R-:W-:Y:S01]  /*2800*/  ISETP.GE.AND P0, PT, R9, RZ, PT ;  /* 0x000000ff0900720c */ /* 0x000fe20003f06270 */
[----:B------:R-:W-:Y:S02]  /*2810*/  IMAD R194, R2, R5, R194 ;  /* 0x0000000502c27224 */ /* 0x000fe400078e02c2 */
[----:B------:R-:W-:-:S02]  /*2820*/  VIADD R8, R64, 0x25 ;  /* 0x0000002540087836 */ /* 0x000fc40000000000 */
[----:B------:R-:W-:Y:S01]  /*2830*/  @!P6 IMAD.MOV R186, RZ, RZ, -R186 ;  /* 0x000000ffffbae224 */ /* 0x000fe200078e0aba */
[----:B------:R-:W-:Y:S01]  /*2840*/  ISETP.GT.U32.AND P6, PT, R2, R194, PT ;  /* 0x000000c20200720c */ /* 0x000fe20003fc4070 */
[----:B------:R-:W-:Y:S01]  /*2850*/  VIADD R5, R64, 0x26 ;  /* 0x0000002640057836 */ /* 0x000fe20000000000 */
[----:B------:R-:W-:Y:S01]  /*2860*/  IABS R196, R8 ;  /* 0x0000000800c47213 */ /* 0x000fe20000000000 */
[--C-:B------:R-:W-:Y:S02]  /*2870*/  @!P4 IMAD.IADD R190, R190, 0x1, -R2.reuse ;  /* 0x00000001bebec824 */ /* 0x100fe400078e0a02 */
[----:B------:R-:W-:Y:S01]  /*2880*/  @!P3 IMAD.IADD R192, R192, 0x1, -R2 ;  /* 0x00000001c0c0b824 */ /* 0x000fe200078e0a02 */
[----:B------:R-:W-:Y:S01]  /*2890*/  IABS R198, R5 ;  /* 0x0000000500c67213 */ /* 0x000fe20000000000 */
[----:B------:R-:W-:Y:S01]  /*28a0*/  IMAD.HI.U32 R4, R3, R196, RZ ;  /* 0x000000c403047227 */ /* 0x000fe200078e00ff */
[C---:B------:R-:W-:Y:S02]  /*28b0*/  ISETP.GT.U32.AND P4, PT, R2.reuse, R190, PT ;  /* 0x000000be0200720c */ /* 0x040fe40003f84070 */
[----:B------:R-:W-:Y:S01]  /*28c0*/  ISETP.GT.U32.AND P3, PT, R2, R192, PT ;  /* 0x000000c00200720c */ /* 0x000fe20003f64070 */
[----:B------:R-:W-:-:S02]  /*28d0*/  IMAD.MOV R7, RZ, RZ, -R4 ;  /* 0x000000ffff077224 */ /* 0x000fc400078e0a04 */
[----:B------:R-:W-:Y:S02]  /*28e0*/  VIADD R9, R64, 0x27 ;  /* 0x0000002740097836 */ /* 0x000fe40000000000 */
[----:B------:R-:W-:-:S03]  /*28f0*/  IMAD.HI.U32 R4, R3, R198, RZ ;  /* 0x000000c603047227 */ /* 0x000fc600078e00ff */
[----:B------:R-:W-:Y:S01]  /*2900*/  IABS R200, R9 ;  /* 0x0000000900c87213 */ /* 0x000fe20000000000 */
[----:B------:R-:W-:Y:S02]  /*2910*/  @!P6 IMAD.IADD R194, R194, 0x1, -R2 ;  /* 0x00000001c2c2e824 */ /* 0x000fe400078e0a02 */
[C---:B------:R-:W-:Y:S02]  /*2920*/  IMAD R196, R2.reuse, R7, R196 ;  /* 0x0000000702c47224 */ /* 0x040fe400078e02c4 */
[----:B------:R-:W-:Y:S01]  /*2930*/  IMAD.MOV R7, RZ, RZ, -R4 ;  /* 0x000000ffff077224 */ /* 0x000fe200078e0a04 */
[----:B------:R-:W-:Y:S01]  /*2940*/  ISETP.GT.U32.AND P6, PT, R2, R194, PT ;  /* 0x000000c20200720c */ /* 0x000fe20003fc4070 */
[--C-:B------:R-:W-:Y:S01]  /*2950*/  @!P4 IMAD.IADD R190, R190, 0x1, -R2.reuse ;  /* 0x00000001bebec824 */ /* 0x100fe200078e0a02 */
[----:B------:R-:W-:Y:S01]  /*2960*/  ISETP.GE.AND P4, PT, R5, RZ, PT ;  /* 0x000000ff0500720c */ /* 0x000fe20003f86270 */
[----:B------:R-:W-:Y:S01]  /*2970*/  @!P3 IMAD.IADD R192, R192, 0x1, -R2 ;  /* 0x00000001c0c0b824 */ /* 0x000fe200078e0a02 */
[C---:B------:R-:W-:Y:S01]  /*2980*/  ISETP.GT.U32.AND P3, PT, R2.reuse, R196, PT ;  /* 0x000000c40200720c */ /* 0x040fe20003f64070 */
[----:B------:R-:W-:-:S02]  /*2990*/  IMAD R198, R2, R7, R198 ;  /* 0x0000000702c67224 */ /* 0x000fc400078e02c6 */
[----:B------:R-:W-:-:S04]  /*29a0*/  IMAD.HI.U32 R5, R3, R200, RZ ;  /* 0x000000c803057227 */ /* 0x000fc800078e00ff */
[----:B------:R-:W-:Y:S01]  /*29b0*/  @!P2 IMAD.MOV R192, RZ, RZ, -R192 ;  /* 0x000000ffffc0a224 */ /* 0x000fe200078e0ac0 */
[----:B------:R-:W-:Y:S01]  /*29c0*/  ISETP.GT.U32.AND P2, PT, R2, R198, PT ;  /* 0x000000c60200720c */ /* 0x000fe20003f44070 */
[----:B------:R-:W-:Y:S02]  /*29d0*/  IMAD.MOV R5, RZ, RZ, -R5 ;  /* 0x000000ffff057224 */ /* 0x000fe400078e0a05 */
[----:B------:R-:W-:Y:S02]  /*29e0*/  @!P6 IMAD.IADD R194, R194, 0x1, -R2 ;  /* 0x00000001c2c2e824 */ /* 0x000fe400078e0a02 */
[----:B------:R-:W-:Y:S02]  /*29f0*/  IMAD R200, R2, R5, R200 ;  /* 0x0000000502c87224 */ /* 0x000fe400078e02c8 */
[----:B------:R-:W-:Y:S02]  /*2a00*/  VIADD R4, R64, 0x28 ;  /* 0x0000002840047836 */ /* 0x000fe40000000000 */
[----:B------:R-:W-:Y:S01]  /*2a10*/  @!P0 IMAD.MOV R194, RZ, RZ, -R194 ;  /* 0x000000ffffc28224 */ /* 0x000fe200078e0ac2 */
[----:B------:R-:W-:Y:S01]  /*2a20*/  ISETP.GT.U32.AND P0, PT, R2, R200, PT ;  /* 0x000000c80200720c */ /* 0x000fe20003f04070 */
[----:B------:R-:W-:Y:S01]  /*2a30*/  @!P1 IMAD.MOV R188, RZ, RZ, -R188 ;  /* 0x000000ffffbc9224 */ /* 0x000fe200078e0abc */
[----:B------:R-:W-:Y:S01]  /*2a40*/  ISETP.GE.AND P1, PT, R8, RZ, PT ;  /* 0x000000ff0800720c */ /* 0x000fe20003f26270 */
[----:B------:R-:W-:Y:S01]  /*2a50*/  VIADD R8, R64, 0x29 ;  /* 0x0000002940087836 */ /* 0x000fe20000000000 */
[----:B------:R-:W-:Y:S01]  /*2a60*/  IABS R202, R4 ;  /* 0x0000000400ca7213 */ /* 0x000fe20000000000 */
[----:B------:R-:W-:Y:S01]  /*2a70*/  @!P2 IMAD.IADD R198, R198, 0x1, -R2 ;  /* 0x00000001c6c6a824 */ /* 0x000fe200078e0a02 */
[----:B------:R-:W-:Y:S01]  /*2a80*/  ISETP.GE.AND P6, PT, R4, RZ, PT ;  /* 0x000000ff0400720c */ /* 0x000fe20003fc6270 */
[----:B------:R-:W-:Y:S01]  /*2a90*/  VIADD R10, R64, 0x2b ;  /* 0x0000002b400a7836 */ /* 0x000fe20000000000 */
[----:B------:R-:W-:Y:S01]  /*2aa0*/  IABS R204, R8 ;  /* 0x0000000800cc7213 */ /* 0x000fe20000000000 */
[----:B------:R-:W-:Y:S01]  /*2ab0*/  IMAD.HI.U32 R4, R3, R202, RZ ;  /* 0x000000ca03047227 */ /* 0x000fe200078e00ff */
[----:B------:R-:W-:-:S02]  /*2ac0*/  ISETP.GT.U32.AND P2, PT, R2, R198, PT ;  /* 0x000000c60200720c */ /* 0x000fc40003f44070 */
[----:B------:R-:W-:Y:S01]  /*2ad0*/  IABS R208, R10 ;  /* 0x0000000a00d07213 */ /* 0x000fe20000000000 */
[----:B------:R-:W-:-:S04]  /*2ae0*/  IMAD.HI.U32 R5, R3, R204, RZ ;  /* 0x000000cc03057227 */ /* 0x000fc800078e00ff */
[----:B------:R-:W-:Y:S01]  /*2af0*/  IMAD.MOV R7, RZ, RZ, -R4 ;  /* 0x000000ffff077224 */ /* 0x000fe200078e0a04 */
[----:B------:R-:W-:Y:S01]  /*2b00*/  IADD3 R5, -R5, RZ, RZ ;  /* 0x000000ff05057210 */ /* 0x000fe20007ffe1ff */
[----:B------:R-:W-:Y:S02]  /*2b10*/  @!P0 IMAD.IADD R200, R200, 0x1, -R2 ;  /* 0x00000001c8c88824 */ /* 0x000fe400078e0a02 */
[C---:B------:R-:W-:Y:S02]  /*2b20*/  IMAD R202, R2.reuse, R7, R202 ;  /* 0x0000000702ca7224 */ /* 0x040fe400078e02ca */
[----:B------:R-:W-:Y:S01]  /*2b30*/  @!P5 IMAD.MOV R190, RZ, RZ, -R190 ;  /* 0x000000ffffbed224 */ /* 0x000fe200078e0abe */
[----:B------:R-:W-:Y:S01]  /*2b40*/  ISETP.GT.U32.AND P0, PT, R2, R200, PT ;  /* 0x000000c80200720c */ /* 0x000fe20003f04070 */
[----:B------:R-:W-:Y:S01]  /*2b50*/  @!P3 IMAD.IADD R196, R196, 0x1, -R2 ;  /* 0x00000001c4c4b824 */ /* 0x000fe200078e0a02 */
[----:B------:R-:W-:Y:S01]  /*2b60*/  ISETP.GE.AND P5, PT, R9, RZ, PT ;  /* 0x000000ff0900720c */ /* 0x000fe20003fa6270 */
[----:B------:R-:W-:-:S02]  /*2b70*/  VIADD R9, R64, 0x2a ;  /* 0x0000002a40097836 */ /* 0x000fc40000000000 */
[----:B------:R-:W-:Y:S01]  /*2b80*/  @!P2 IMAD.IADD R198, R198, 0x1, -R2 ;  /* 0x00000001c6c6a824 */ /* 0x000fe200078e0a02 */
[C---:B------:R-:W-:Y:S01]  /*2b90*/  ISETP.GT.U32.AND P2, PT, R2.reuse, R202, PT ;  /* 0x000000ca0200720c */ /* 0x040fe20003f44070 */
[C---:B------:R-:W-:Y:S01]  /*2ba0*/  IMAD R204, R2.reuse, R5, R204 ;  /* 0x0000000502cc7224 */ /* 0x040fe200078e02cc */
[----:B------:R-:W-:Y:S01]  /*2bb0*/  ISETP.GT.U32.AND P3, PT, R2, R196, PT ;  /* 0x000000c40200720c */ /* 0x000fe20003f64070 */
[----:B------:R-:W-:Y:S01]  /*2bc0*/  IMAD.HI.U32 R5, R3, R208, RZ ;  /* 0x000000d003057227 */ /* 0x000fe200078e00ff */
[----:B------:R-:W-:-:S03]  /*2bd0*/  IABS R206, R9 ;  /* 0x0000000900ce7213 */ /* 0x000fc60000000000 */
[----:B------:R-:W-:Y:S02]  /*2be0*/  IMAD.MOV R5, RZ, RZ, -R5 ;  /* 0x000000ffff057224 */ /* 0x000fe400078e0a05 */
[----:B------:R-:W-:-:S04]  /*2bf0*/  IMAD.HI.U32 R4, R3, R206, RZ ;  /* 0x000000ce03047227 */ /* 0x000fc800078e00ff */
[----:B------:R-:W-:Y:S02]  /*2c00*/  IMAD R208, R2, R5, R208 ;  /* 0x0000000502d07224 */ /* 0x000fe400078e02d0 */
[----:B------:R-:W-:Y:S02]  /*2c10*/  @!P0 IMAD.IADD R200, R200, 0x1, -R2 ;  /* 0x00000001c8c88824 */ /* 0x000fe400078e0a02 */
[----:B------:R-:W-:Y:S02]  /*2c20*/  IMAD.MOV R7, RZ, RZ, -R4 ;  /* 0x000000ffff077224 */ /* 0x000fe400078e0a04 */
[----:B------:R-:W-:Y:S02]  /*2c30*/  @!P2 IMAD.IADD R202, R202, 0x1, -R2 ;  /* 0x00000001cacaa824 */ /* 0x000fe400078e0a02 */
[----:B------:R-:W-:Y:S01]  /*2c40*/  @!P5 IMAD.MOV R200, RZ, RZ, -R200 ;  /* 0x000000ffffc8d224 */ /* 0x000fe200078e0ac8 */
[----:B------:R-:W-:Y:S01]  /*2c50*/  ISETP.GT.U32.AND P5, PT, R2, R208, PT ;  /* 0x000000d00200720c */ /* 0x000fe20003fa4070 */
[----:B------:R-:W-:Y:S01]  /*2c60*/  @!P3 IMAD.IADD R196, R196, 0x1, -R2 ;  /* 0x00000001c4c4b824 */ /* 0x000fe200078e0a02 */
[C---:B------:R-:W-:Y:S01]  /*2c70*/  ISETP.GT.U32.AND P2, PT, R2.reuse, R202, PT ;  /* 0x000000ca0200720c */ /* 0x040fe20003f44070 */
[----:B------:R-:W-:Y:S01]  /*2c80*/  IMAD R206, R2, R7, R206 ;  /* 0x0000000702ce7224 */ /* 0x000fe200078e02ce */
[----:B------:R-:W-:Y:S01]  /*2c90*/  ISETP.GE.AND P3, PT, R8, RZ, PT ;  /* 0x000000ff0800720c */ /* 0x000fe20003f66270 */
[----:B------:R-:W-:-:S02]  /*2ca0*/  VIADD R7, R64, 0x2c ;  /* 0x0000002c40077836 */ /* 0x000fc40000000000 */
[----:B------:R-:W-:Y:S01]  /*2cb0*/  @!P1 IMAD.MOV R196, RZ, RZ, -R196 ;  /* 0x000000ffffc49224 */ /* 0x000fe200078e0ac4 */
[----:B------:R-:W-:Y:S01]  /*2cc0*/  ISETP.GT.U32.AND P1, PT, R2, R204, PT ;  /* 0x000000cc0200720c */ /* 0x000fe20003f24070 */
[----:B------:R-:W-:Y:S01]  /*2cd0*/  VIADD R8, R64, 0x2d ;  /* 0x0000002d40087836 */ /* 0x000fe20000000000 */
[----:B------:R-:W-:Y:S01]  /*2ce0*/  IABS R210, R7 ;  /* 0x0000000700d27213 */ /* 0x000fe20000000000 */
[----:B------:R-:W-:Y:S01]  /*2cf0*/  @!P4 IMAD.MOV R198, RZ, RZ, -R198 ;  /* 0x000000ffffc6c224 */ /* 0x000fe200078e0ac6 */
[----:B------:R-:W-:Y:S01]  /*2d00*/  ISETP.GT.U32.AND P0, PT, R2, R206, PT ;  /* 0x000000ce0200720c */ /* 0x000fe20003f04070 */
[--C-:B------:R-:W-:Y:S01]  /*2d10*/  @!P5 IMAD.IADD R208, R208, 0x1, -R2.reuse ;  /* 0x00000001d0d0d824 */ /* 0x100fe200078e0a02 */
[----:B------:R-:W-:Y:S01]  /*2d20*/  IABS R212, R8 ;  /* 0x0000000800d47213 */ /* 0x000fe20000000000 */
[----:B------:R-:W-:Y:S01]  /*2d30*/  IMAD.HI.U32 R4, R3, R210, RZ ;  /* 0x000000d203047227 */ /* 0x000fe200078e00ff */
[----:B------:R-:W-:Y:S02]  /*2d40*/  ISETP.GE.AND P4, PT, R9, RZ, PT ;  /* 0x000000ff0900720c */ /* 0x000fe40003f86270 */
[----:B------:R-:W-:Y:S01]  /*2d50*/  ISETP.GT.U32.AND P5, PT, R2, R208, PT ;  /* 0x000000d00200720c */ /* 0x000fe20003fa4070 */
[----:B------:R-:W-:Y:S01]  /*2d60*/  @!P2 IMAD.IADD R202, R202, 0x1, -R2 ;  /* 0x00000001cacaa824 */ /* 0x000fe200078e0a02 */
[----:B------:R-:W-:Y:S01]  /*2d70*/  ISETP.GE.AND P2, PT, R10, RZ, PT ;  /* 0x000000ff0a00720c */ /* 0x000fe20003f46270 */
[----:B------:R-:W-:-:S02]  /*2d80*/  IMAD.MOV R5, RZ, RZ, -R4 ;  /* 0x000000ffff057224 */ /* 0x000fc400078e0a04 */
[----:B------:R-:W-:Y:S02]  /*2d90*/  @!P1 IMAD.IADD R204, R204, 0x1, -R2 ;  /* 0x00000001cccc9824 */ /* 0x000fe400078e0a02 */
[----:B------:R-:W-:-:S03]  /*2da0*/  IMAD.HI.U32 R4, R3, R212, RZ ;  /* 0x000000d403047227 */ /* 0x000fc600078e00ff */
[----:B------:R-:W-:Y:S01]  /*2db0*/  ISETP.GT.U32.AND P1, PT, R2, R204, PT ;  /* 0x000000cc0200720c */ /* 0x000fe20003f24070 */
[----:B------:R-:W-:Y:S01]  /*2dc0*/  @!P6 IMAD.MOV R202, RZ, RZ, -R202 ;  /* 0x000000ffffcae224 */ /* 0x000fe200078e0aca */
[----:B------:R-:W-:Y:S01]  /*2dd0*/  ISETP.GE.AND P6, PT, R7, RZ, PT ;  /* 0x000000ff0700720c */ /* 0x000fe20003fc6270 */
[----:B------:R-:W-:Y:S02]  /*2de0*/  IMAD.MOV R7, RZ, RZ, -R4 ;  /* 0x000000ffff077224 */ /* 0x000fe400078e0a04 */
[----:B------:R-:W-:Y:S02]  /*2df0*/  @!P0 IMAD.IADD R206, R206, 0x1, -R2 ;  /* 0x00000001cece8824 */ /* 0x000fe400078e0a02 */
[----:B------:R-:W-:Y:S02]  /*2e00*/  IMAD R212, R2, R7, R212 ;  /* 0x0000000702d47224 */ /* 0x000fe400078e02d4 */
[----:B------:R-:W-:Y:S01]  /*2e10*/  @!P5 IMAD.IADD R208, R208, 0x1, -R2 ;  /* 0x00000001d0d0d824 */ /* 0x000fe200078e0a02 */
[----:B------:R-:W-:Y:S01]  /*2e20*/  ISETP.GT.U32.AND P0, PT, R2, R206, PT ;  /* 0x000000ce0200720c */ /* 0x000fe20003f04070 */
[----:B------:R-:W-:Y:S01]  /*2e30*/  VIADD R9, R64, 0x2e ;  /* 0x0000002e40097836 */ /* 0x000fe20000000000 */
[C---:B------:R-:W-:Y:S01]  /*2e40*/  ISETP.GT.U32.AND P5, PT, R2.reuse, R212, PT ;  /* 0x000000d40200720c */ /* 0x040fe20003fa4070 */
[----:B------:R-:W-:-:S02]  /*2e50*/  IMAD R210, R2, R5, R210 ;  /* 0x0000000502d27224 */ /* 0x000fc400078e02d2 */
[----:B------:R-:W-:Y:S01]  /*2e60*/  @!P1 IMAD.IADD R204, R204, 0x1, -R2 ;  /* 0x00000001cccc9824 */ /* 0x000fe200078e0a02 */
[----:B------:R-:W-:Y:S01]  /*2e70*/  IABS R214, R9 ;  /* 0x0000000900d67213 */ /* 0x000fe20000000000 */
[----:B------:R-:W-:Y:S01]  /*2e80*/  VIADD R4, R64, 0x2f ;  /* 0x0000002f40047836 */ /* 0x000fe20000000000 */
[----:B------:R-:W-:Y:S01]  /*2e90*/  ISETP.GT.U32.AND P1, PT, R2, R210, PT ;  /* 0x000000d20200720c */ /* 0x000fe20003f24070 */
[----:B------:R-:W-:Y:S02]  /*2ea0*/  @!P2 IMAD.MOV R208, RZ, RZ, -R208 ;  /* 0x000000ffffd0a224 */ /* 0x000fe400078e0ad0 */
[----:B------:R-:W-:Y:S01]  /*2eb0*/  IMAD.HI.U32 R5, R3, R214, RZ ;  /* 0x000000d603057227 */ /* 0x000fe200078e00ff */
[----:B------:R-:W-:-:S03]  /*2ec0*/  IABS R216, R4 ;  /* 0x0000000400d87213 */ /* 0x000fc60000000000 */
[--C-:B------:R-:W-:Y:S01]  /*2ed0*/  @!P0 IMAD.IADD R206, R206, 0x1, -R2.reuse ;  /* 0x00000001cece8824 */ /* 0x100fe200078e0a02 */
[----:B------:R-:W-:Y:S01]  /*2ee0*/  ISETP.GE.AND P0, PT, R9, RZ, PT ;  /* 0x000000ff0900720c */ /* 0x000fe20003f06270 */
[----:B------:R-:W-:Y:S02]  /*2ef0*/  @!P5 IMAD.IADD R212, R212, 0x1, -R2 ;  /* 0x00000001d4d4d824 */ /* 0x000fe400078e0a02 */
[----:B------:R-:W-:Y:S02]  /*2f00*/  IMAD.MOV R5, RZ, RZ, -R5 ;  /* 0x000000ffff057224 */ /* 0x000fe400078e0a05 */
[----:B------:R-:W-:Y:S01]  /*2f10*/  @!P4 IMAD.MOV R206, RZ, RZ, -R206 ;  /* 0x000000ffffcec224 */ /* 0x000fe200078e0ace */
[----:B------:R-:W-:Y:S01]  /*2f20*/  ISETP.GE.AND P4, PT, R4, RZ, PT ;  /* 0x000000ff0400720c */ /* 0x000fe20003f86270 */
[C---:B------:R-:W-:Y:S01]  /*2f30*/  IMAD R214, R2.reuse, R5, R214 ;  /* 0x0000000502d67224 */ /* 0x040fe200078e02d6 */
[----:B------:R-:W-:Y:S01]  /*2f40*/  ISETP.GT.U32.AND P5, PT, R2, R212, PT ;  /* 0x000000d40200720c */ /* 0x000fe20003fa4070 */
[----:B------:R-:W-:-:S02]  /*2f50*/  @!P1 IMAD.IADD R210, R210, 0x1, -R2 ;  /* 0x00000001d2d29824 */ /* 0x000fc400078e0a02 */
[----:B------:R-:W-:Y:S02]  /*2f60*/  VIADD R5, R64, 0x30 ;  /* 0x0000003040057836 */ /* 0x000fe40000000000 */
[----:B------:R-:W-:Y:S01]  /*2f70*/  IMAD.HI.U32 R4, R3, R216, RZ ;  /* 0x000000d803047227 */ /* 0x000fe200078e00ff */
[----:B------:R-:W-:Y:S02]  /*2f80*/  ISETP.GT.U32.AND P1, PT, R2, R210, PT ;  /* 0x000000d20200720c */ /* 0x000fe40003f24070 */
[----:B------:R-:W-:Y:S01]  /*2f90*/  IABS R218, R5 ;  /* 0x0000000500da7213 */ /* 0x000fe20000000000 */
[----:B------:R-:W-:Y:S01]  /*2fa0*/  IMAD.MOV R7, RZ, RZ, -R4 ;  /* 0x000000ffff077224 */ /* 0x000fe200078e0a04 */
[----:B------:R-:W-:Y:S01]  /*2fb0*/  ISETP.GE.AND P2, PT, R5, RZ, PT ;  /* 0x000000ff0500720c */ /* 0x000fe20003f46270 */
[----:B------:R-:W-:Y:S01]  /*2fc0*/  @!P3 IMAD.MOV R204, RZ, RZ, -R204 ;  /* 0x000000ffffccb224 */ /* 0x000fe200078e0acc */
[----:B------:R-:W-:Y:S01]  /*2fd0*/  ISETP.GE.AND P3, PT, R8, RZ, PT ;  /* 0x000000ff0800720c */ /* 0x000fe20003f66270 */
[----:B------:R-:W-:-:S02]  /*2fe0*/  IMAD R216, R2, R7, R216 ;  /* 0x0000000702d87224 */ /* 0x000fc400078e02d8 */
[----:B------:R-:W-:-:S04]  /*2ff0*/  IMAD.HI.U32 R5, R3, R218, RZ ;  /* 0x000000da03057227 */ /* 0x000fc800078e00ff */
[--C-:B------:R-:W-:Y:S01]  /*3000*/  @!P5 IMAD.IADD R212, R212, 0x1, -R2.reuse ;  /* 0x00000001d4d4d824 */ /* 0x100fe200078e0a02 */
[----:B------:R-:W-:Y:S01]  /*3010*/  ISETP.GT.U32.AND P5, PT, R2, R216, PT ;  /* 0x000000d80200720c */ /* 0x000fe20003fa4070 */
[----:B------:R-:W-:Y:S02]  /*3020*/  IMAD.MOV R5, RZ, RZ, -R5 ;  /* 0x000000ffff057224 */ /* 0x000fe400078e0a05 */
[----:B------:R-:W-:Y:S01]  /*3030*/  @!P1 IMAD.IADD R210, R210, 0x1, -R2 ;  /* 0x00000001d2d29824 */ /* 0x000fe200078e0a02 */
[C---:B------:R-:W-:Y:S01]  /*3040*/  ISETP.GT.U32.AND P1, PT, R2.reuse, R214, PT ;  /* 0x000000d60200720c */ /* 0x040fe20003f24070 */
[----:B------:R-:W-:Y:S02]  /*3050*/  IMAD R218, R2, R5, R218 ;  /* 0x0000000502da7224 */ /* 0x000fe400078e02da */
[----:B------:R-:W-:Y:S02]  /*3060*/  VIADD R8, R64, 0x31 ;  /* 0x0000003140087836 */ /* 0x000fe40000000000 */
[----:B------:R-:W-:Y:S01]  /*3070*/  @!P6 IMAD.MOV R210, RZ, RZ, -R210 ;  /* 0x000000ffffd2e224 */ /* 0x000fe200078e0ad2 */
[----:B------:R-:W-:Y:S01]  /*3080*/  ISETP.GT.U32.AND P6, PT, R2, R218, PT ;  /* 0x000000da0200720c */ /* 0x000fe20003fc4070 */
[----:B------:R-:W-:Y:S01]  /*3090*/  VIADD R9, R64, 0x32 ;  /* 0x0000003240097836 */ /* 0x000fe20000000000 */
[----:B------:R-:W-:Y:S01]  /*30a0*/  IABS R220, R8 ;  /* 0x0000000800dc7213 */ /* 0x000fe20000000000 */
[----:B------:R-:W-:-:S02]  /*30b0*/  @!P5 IMAD.IADD R216, R216, 0x1, -R2 ;  /* 0x00000001d8d8d824 */ /* 0x000fc400078e0a02 */
[----:B------:R-:W-:Y:S01]  /*30c0*/  @!P3 IMAD.MOV R212, RZ, RZ, -R212 ;  /* 0x000000ffffd4b224 */ /* 0x000fe200078e0ad4 */
[----:B------:R-:W-:Y:S01]  /*30d0*/  ISETP.GE.AND P3, PT, R8, RZ, PT ;  /* 0x000000ff0800720c */ /* 0x000fe20003f66270 */
[----:B------:R-:W-:Y:S01]  /*30e0*/  IMAD.HI.U32 R4, R3, R220, RZ ;  /* 0x000000dc03047227 */ /* 0x000fe200078e00ff */
[----:B------:R-:W-:Y:S02]  /*30f0*/  ISETP.GT.U32.AND P5, PT, R2, R216, PT ;  /* 0x000000d80200720c */ /* 0x000fe40003fa4070 */
[----:B------:R-:W-:Y:S01]  /*3100*/  IABS R222, R9 ;  /* 0x0000000900de7213 */ /* 0x000fe20000000000 */
[----:B------:R-:W-:Y:S02]  /*3110*/  IMAD.MOV R7, RZ, RZ, -R4 ;  /* 0x000000ffff077224 */ /* 0x000fe400078e0a04 */
[----:B------:R-:W-:Y:S02]  /*3120*/  VIADD R8, R64, 0x33 ;  /* 0x0000003340087836 */ /* 0x000fe40000000000 */
[----:B------:R-:W-:-:S02]  /*3130*/  @!P6 IMAD.IADD R218, R218, 0x1, -R2 ;  /* 0x00000001dadae824 */ /* 0x000fc400078e0a02 */
[----:B------:R-:W-:Y:S01]  /*3140*/  @!P1 IMAD.IADD R214, R214, 0x1, -R2 ;  /* 0x00000001d6d69824 */ /* 0x000fe200078e0a02 */
[----:B------:R-:W-:Y:S01]  /*3150*/  IABS R224, R8 ;  /* 0x0000000800e07213 */ /* 0x000fe20000000000 */
[C---:B------:R-:W-:Y:S01]  /*3160*/  IMAD R220, R2.reuse, R7, R220 ;  /* 0x0000000702dc7224 */ /* 0x040fe200078e02dc */
[C---:B------:R-:W-:Y:S01]  /*3170*/  ISETP.GT.U32.AND P6, PT, R2.reuse, R218, PT ;  /* 0x000000da0200720c */ /* 0x040fe20003fc4070 */
[----:B------:R-:W-:Y:S01]  /*3180*/  IMAD.HI.U32 R5, R3, R222, RZ ;  /* 0x000000de03057227 */ /* 0x000fe200078e00ff */
[----:B------:R-:W-:-:S03]  /*3190*/  ISETP.GT.U32.AND P1, PT, R2, R214, PT ;  /* 0x000000d60200720c */ /* 0x000fc60003f24070 */
[----:B------:R-:W-:Y:S01]  /*31a0*/  @!P5 IMAD.IADD R216, R216, 0x1, -R2 ;  /* 0x00000001d8d8d824 */ /* 0x000fe200078e0a02 */
[----:B------:R-:W-:Y:S01]  /*31b0*/  ISETP.GT.U32.AND P5, PT, R2, R220, PT ;  /* 0x000000dc0200720c */ /* 0x000fe20003fa4070 */
[----:B------:R-:W-:Y:S02]  /*31c0*/  IMAD.MOV R5, RZ, RZ, -R5 ;  /* 0x000000ffff057224 */ /* 0x000fe400078e0a05 */
[----:B------:R-:W-:Y:S02]  /*31d0*/  VIADD R10, R64, 0x34 ;  /* 0x00000034400a7836 */ /* 0x000fe40000000000 */
[----:B------:R-:W-:-:S03]  /*31e0*/  IMAD.HI.U32 R4, R3, R224, RZ ;  /* 0x000000e003047227 */ /* 0x000fc600078e00ff */
[----:B------:R-:W-:Y:S01]  /*31f0*/  IABS R228, R10 ;  /* 0x0000000a00e47213 */ /* 0x000fe20000000000 */
[----:B------:R-:W-:Y:S02]  /*3200*/  IMAD R222, R2, R5, R222 ;  /* 0x0000000502de7224 */ /* 0x000fe400078e02de */
[----:B------:R-:W-:Y:S02]  /*3210*/  IMAD.MOV R7, RZ, RZ, -R4 ;  /* 0x000000ffff077224 */ /* 0x000fe400078e0a04 */
[----:B------:R-:W-:Y:S01]  /*3220*/  @!P6 IMAD.IADD R218, R218, 0x1, -R2 ;  /* 0x00000001dadae824 */ /* 0x000fe200078e0a02 */
[C---:B------:R-:W-:Y:S01]  /*3230*/  ISETP.GT.U32.AND P6, PT, R2.reuse, R222, PT ;  /* 0x000000de0200720c */ /* 0x040fe20003fc4070 */
[----:B------:R-:W-:Y:S02]  /*3240*/  IMAD R224, R2, R7, R224 ;  /* 0x0000000702e07224 */ /* 0x000fe400078e02e0 */
[----:B------:R-:W-:-:S04]  /*3250*/  IMAD.HI.U32 R4, R3, R228, RZ ;  /* 0x000000e403047227 */ /* 0x000fc800078e00ff */
[--C-:B------:R-:W-:Y:S01]  /*3260*/  @!P1 IMAD.IADD R214, R214, 0x1, -R2.reuse ;  /* 0x00000001d6d69824 */ /* 0x100fe200078e0a02 */
[----:B------:R-:W-:Y:S01]  /*3270*/  ISETP.GE.AND P1, PT, R9, RZ, PT ;  /* 0x000000ff0900720c */ /* 0x000fe20003f26270 */
[----:B------:R-:W-:Y:S01]  /*3280*/  @!P5 IMAD.IADD R220, R220, 0x1, -R2 ;  /* 0x00000001dcdcd824 */ /* 0x000fe200078e0a02 */
[----:B------:R-:W-:Y:S01]  /*3290*/  ISETP.GT.U32.AND P5, PT, R2, R224, PT ;  /* 0x000000e00200720c */ /* 0x000fe20003fa4070 */
[----:B------:R-:W-:Y:S02]  /*32a0*/  IMAD.MOV R9, RZ, RZ, -R4 ;  /* 0x000000ffff097224 */ /* 0x000fe400078e0a04 */
[----:B------:R-:W-:Y:S02]  /*32b0*/  VIADD R11, R64, 0x35 ;  /* 0x00000035400b7836 */ /* 0x000fe40000000000 */
[----:B------:R-:W-:Y:S02]  /*32c0*/  IMAD R228, R2, R9, R228 ;  /* 0x0000000902e47224 */ /* 0x000fe400078e02e4 */
[----:B------:R-:W-:Y:S01]  /*32d0*/  @!P6 IMAD.IADD R222, R222, 0x1, -R2 ;  /* 0x00000001dedee824 */ /* 0x000fe200078e0a02 */
[----:B------:R-:W-:Y:S01]  /*32e0*/  IABS R230, R11 ;  /* 0x0000000b00e67213 */ /* 0x000fe20000000000 */
[----:B------:R-:W-:Y:S01]  /*32f0*/  @!P4 IMAD.MOV R216, RZ, RZ, -R216 ;  /* 0x000000ffffd8c224 */ /* 0x000fe200078e0ad8 */
[----:B------:R-:W-:Y:S01]  /*3300*/  ISETP.GT.U32.AND P6, PT, R2, R228, PT ;  /* 0x000000e40200720c */ /* 0x000fe20003fc4070 */
[----:B------:R-:W-:-:S04]  /*3310*/  IMAD.HI.U32 R4, R3, R234, RZ ;  /* 0x000000ea03047227 */ /* 0x000fc800078e00ff */
[----:B------:R-:W-:Y:S01]  /*3320*/  @!P5 IMAD.IADD R224, R224, 0x1, -R2 ;  /* 0x00000001e0e0d824 */ /* 0x000fe200078e0a02 */
[----:B------:R-:W-:Y:S01]  /*3330*/  ISETP.GT.U32.AND P5, PT, R2, R222, PT ;  /* 0x000000de0200720c */ /* 0x000fe20003fa4070 */
[----:B------:R-:W-:-:S03]  /*3340*/  IMAD.HI.U32 R5, R3, R230, RZ ;  /* 0x000000e603057227 */ /* 0x000fc600078e00ff */
[----:B------:R-:W-:Y:S01]  /*3350*/  ISETP.GT.U32.AND P4, PT, R2, R224, PT ;  /* 0x000000e00200720c */ /* 0x000fe20003f84070 */
[----:B------:R-:W-:Y:S02]  /*3360*/  IMAD.MOV R5, RZ, RZ, -R5 ;  /* 0x000000ffff057224 */ /* 0x000fe400078e0a05 */
[----:B------:R-:W-:Y:S02]  /*3370*/  @!P6 IMAD.IADD R228, R228, 0x1, -R2 ;  /* 0x00000001e4e4e824 */ /* 0x000fe400078e0a02 */
[C---:B------:R-:W-:Y:S02]  /*3380*/  IMAD R230, R2.reuse, R5, R230 ;  /* 0x0000000502e67224 */ /* 0x040fe400078e02e6 */
[----:B------:R-:W-:Y:S01]  /*3390*/  IMAD.MOV R5, RZ, RZ, -R4 ;  /* 0x000000ffff057224 */ /* 0x000fe200078e0a04 */
[C---:B------:R-:W-:Y:S01]  /*33a0*/  ISETP.GT.U32.AND P6, PT, R2.reuse, R228, PT ;  /* 0x000000e40200720c */ /* 0x040fe20003fc4070 */
[----:B------:R-:W-:Y:S01]  /*33b0*/  @!P2 IMAD.MOV R218, RZ, RZ, -R218 ;  /* 0x000000ffffdaa224 */ /* 0x000fe200078e0ada */
[C---:B------:R-:W-:Y:S01]  /*33c0*/  ISETP.GT.U32.AND P2, PT, R2.reuse, R230, PT ;  /* 0x000000e60200720c */ /* 0x040fe20003f44070 */
[----:B------:R-:W-:-:S02]  /*33d0*/  IMAD R234, R2, R5, R234 ;  /* 0x0000000502ea7224 */ /* 0x000fc400078e02ea */
[C---:B------:R-:W-:Y:S02]  /*33e0*/  VIADD R12, R64.reuse, 0x36 ;  /* 0x00000036400c7836 */ /* 0x040fe40000000000 */
[----:B------:R-:W-:Y:S02]  /*33f0*/  VIADD R14, R64, 0x39 ;  /* 0x00000039400e7836 */ /* 0x000fe40000000000 */
[----:B------:R-:W-:Y:S01]  /*3400*/  @!P4 IMAD.IADD R224, R224, 0x1, -R2 ;  /* 0x00000001e0e0c824 */ /* 0x000fe200078e0a02 */
[----:B------:R-:W-:Y:S01]  /*3410*/  ISETP.GT.U32.AND P4, PT, R2, R234, PT ;  /* 0x000000ea0200720c */ /* 0x000fe20003f84070 */
[----:B------:R-:W-:Y:S01]  /*3420*/  VIADD R9, R64, 0x38 ;  /* 0x0000003840097836 */ /* 0x000fe20000000000 */
[----:B------:R-:W-:Y:S01]  /*3430*/  IABS R232, R12 ;  /* 0x0000000c00e87213 */ /* 0x000fe20000000000 */
[----:B------:R-:W-:Y:S01]  /*3440*/  @!P0 IMAD.MOV R214, RZ, RZ, -R214 ;  /* 0x000000ffffd68224 */ /* 0x000fe200078e0ad6 */
[----:B------:R-:W-:Y:S01]  /*3450*/  IABS R244, R14 ;  /* 0x0000000e00f47213 */ /* 0x000fe20000000000 */
[----:B------:R-:W-:Y:S01]  /*3460*/  @!P5 IMAD.IADD R222, R222, 0x1, -R2 ;  /* 0x00000001deded824 */ /* 0x000fe200078e0a02 */
[----:B------:R-:W-:Y:S01]  /*3470*/  IABS R242, R9 ;  /* 0x0000000900f27213 */ /* 0x000fe20000000000 */
[----:B------:R-:W-:Y:S01]  /*3480*/  IMAD.HI.U32 R7, R3, R232, RZ ;  /* 0x000000e803077227 */ /* 0x000fe200078e00ff */
[----:B------:R-:W-:-:S02]  /*3490*/  ISETP.GT.U32.AND P0, PT, R2, R220, PT ;  /* 0x000000dc0200720c */ /* 0x000fc40003f04070 */
[----:B------:R-:W-:Y:S01]  /*34a0*/  ISETP.GE.AND P5, PT, R8, RZ, PT ;  /* 0x000000ff0800720c */ /* 0x000fe20003fa6270 */
[----:B------:R-:W-:-:S04]  /*34b0*/  IMAD.HI.U32 R5, R3, R244, RZ ;  /* 0x000000f403057227 */ /* 0x000fc800078e00ff */
[--C-:B------:R-:W-:Y:S01]  /*34c0*/  @!P6 IMAD.IADD R228, R228, 0x1, -R2.reuse ;  /* 0x00000001e4e4e824 */ /* 0x100fe200078e0a02 */
[----:B------:R-:W-:Y:S01]  /*34d0*/  ISETP.GE.AND P6, PT, R10, RZ, PT ;  /* 0x000000ff0a00720c */ /* 0x000fe20003fc6270 */
[----:B------:R-:W-:Y:S01]  /*34e0*/  @!P2 IMAD.IADD R230, R230, 0x1, -R2 ;  /* 0x00000001e6e6a824 */ /* 0x000fe200078e0a02 */
[----:B------:R-:W-:Y:S01]  /*34f0*/  ISETP.GE.AND P2, PT, R11, RZ, PT ;  /* 0x000000ff0b00720c */ /* 0x000fe20003f46270 */
[----:B------:R-:W-:Y:S02]  /*3500*/  IMAD.MOV R7, RZ, RZ, -R7 ;  /* 0x000000ffff077224 */ /* 0x000fe400078e0a07 */
[----:B------:R-:W-:Y:S02]  /*3510*/  IMAD.MOV R5, RZ, RZ, -R5 ;  /* 0x000000ffff057224 */ /* 0x000fe400078e0a05 */
[----:B------:R-:W-:-:S04]  /*3520*/  IMAD.HI.U32 R4, R3, R242, RZ ;  /* 0x000000f203047227 */ /* 0x000fc800078e00ff */
[----:B------:R-:W-:Y:S01]  /*3530*/  @!P4 IMAD.IADD R234, R234, 0x1, -R2 ;  /* 0x00000001eaeac824 */ /* 0x000fe200078e0a02 */
[C---:B------:R-:W-:Y:S01]  /*3540*/  ISETP.GT.U32.AND P4, PT, R2.reuse, R230, PT ;  /* 0x000000e60200720c */ /* 0x040fe20003f84070 */
[C---:B------:R-:W-:Y:S02]  /*3550*/  IMAD R232, R2.reuse, R7, R232 ;  /* 0x0000000702e87224 */ /* 0x040fe400078e02e8 */
[----:B------:R-:W-:Y:S02]  /*3560*/  IMAD R244, R2, R5, R244 ;  /* 0x0000000502f47224 */ /* 0x000fe400078e02f4 */
[----:B------:R-:W-:Y:S02]  /*3570*/  IMAD.MOV R7, RZ, RZ, -R4 ;  /* 0x000000ffff077224 */ /* 0x000fe400078e0a04 */
[----:B------:R-:W-:Y:S02]  /*3580*/  VIADD R5, R64, 0x3a ;  /* 0x0000003a40057836 */ /* 0x000fe40000000000 */
[----:B------:R-:W-:Y:S01]  /*3590*/  @!P0 IMAD.IADD R220, R220, 0x1, -R2 ;  /* 0x00000001dcdc8824 */ /* 0x000fe200078e0a02 */
[C---:B------:R-:W-:Y:S01]  /*35a0*/  ISETP.GT.U32.AND P0, PT, R2.reuse, R232, PT ;  /* 0x000000e80200720c */ /* 0x040fe20003f04070 */
[C---:B------:R-:W-:Y:S01]  /*35b0*/  IMAD R242, R2.reuse, R7, R242 ;  /* 0x0000000702f27224 */ /* 0x040fe200078e02f2 */
[----:B------:R-:W-:Y:S01]  /*35c0*/  IABS R246, R5 ;  /* 0x0000000500f67213 */ /* 0x000fe20000000000 */
[----:B------:R-:W-:Y:S01]  /*35d0*/  @!P1 IMAD.MOV R222, RZ, RZ, -R222 ;  /* 0x000000ffffde9224 */ /* 0x000fe200078e0ade */
[C---:B------:R-:W-:Y:S01]  /*35e0*/  ISETP.GT.U32.AND P1, PT, R2.reuse, R234, PT ;  /* 0x000000ea0200720c */ /* 0x040fe20003f24070 */
[----:B------:R-:W-:Y:S01]  /*35f0*/  @!P5 IMAD.MOV R224, RZ, RZ, -R224 ;  /* 0x000000ffffe0d224 */ /* 0x000fe200078e0ae0 */
[----:B------:R-:W-:Y:S01]  /*3600*/  ISETP.GT.U32.AND P5, PT, R2, R242, PT ;  /* 0x000000f20200720c */ /* 0x000fe20003fa4070 */
[----:B------:R-:W-:Y:S01]  /*3610*/  @!P6 IMAD.MOV R228, RZ, RZ, -R228 ;  /* 0x000000ffffe4e224 */ /* 0x000fe200078e0ae4 */
[----:B------:R-:W-:Y:S01]  /*3620*/  ISETP.GE.AND P6, PT, R13, RZ, PT ;  /* 0x000000ff0d00720c */ /* 0x000fe20003fc6270 */
[----:B------:R-:W-:-:S04]  /*3630*/  IMAD.HI.U32 R4, R3, R246, RZ ;  /* 0x000000f603047227 */ /* 0x000fc800078e00ff */
[----:B------:R-:W-:Y:S01]  /*3640*/  @!P4 IMAD.IADD R230, R230, 0x1, -R2 ;  /* 0x00000001e6e6c824 */ /* 0x000fe200078e0a02 */
[----:B------:R-:W-:Y:S01]  /*3650*/  ISETP.GT.U32.AND P4, PT, R2, R244, PT ;  /* 0x000000f40200720c */ /* 0x000fe20003f84070 */
[----:B------:R-:W-:Y:S02]  /*3660*/  IMAD.MOV R7, RZ, RZ, -R4 ;  /* 0x000000ffff077224 */ /* 0x000fe400078e0a04 */
[--C-:B------:R-:W-:Y:S01]  /*3670*/  @!P0 IMAD.IADD R232, R232, 0x1, -R2.reuse ;  /* 0x00000001e8e88824 */ /* 0x100fe200078e0a02 */
[----:B------:R-:W-:Y:S01]  /*3680*/  ISETP.GE.AND P0, PT, R12, RZ, PT ;  /* 0x000000ff0c00720c */ /* 0x000fe20003f06270 */
[----:B------:R-:W-:Y:S01]  /*3690*/  @!P1 IMAD.IADD R234, R234, 0x1, -R2 ;  /* 0x00000001eaea9824 */ /* 0x000fe200078e0a02 */
[----:B------:R-:W-:Y:S01]  /*36a0*/  ISETP.GE.AND P1, PT, R14, RZ, PT ;  /* 0x000000ff0e00720c */ /* 0x000fe20003f26270 */
[C---:B------:R-:W-:Y:S02]  /*36b0*/  IMAD R246, R2.reuse, R7, R246 ;  /* 0x0000000702f67224 */ /* 0x040fe400078e02f6 */
[----:B------:R-:W-:Y:S01]  /*36c0*/  @!P3 IMAD.MOV R220, RZ, RZ, -R220 ;  /* 0x000000ffffdcb224 */ /* 0x000fe200078e0adc */
[----:B------:R-:W-:Y:S01]  /*36d0*/  ISETP.GT.U32.AND P3, PT, R2, R232, PT ;  /* 0x000000e80200720c */ /* 0x000fe20003f64070 */
[----:B------:R-:W-:Y:S01]  /*36e0*/  @!P5 IMAD.IADD R242, R242, 0x1, -R2 ;  /* 0x00000001f2f2d824 */ /* 0x000fe200078e0a02 */
[----:B------:R-:W-:Y:S01]  /*36f0*/  ISETP.GE.AND P5, PT, R5, RZ, PT ;  /* 0x000000ff0500720c */ /* 0x000fe20003fa6270 */
[----:B------:R-:W-:Y:S01]  /*3700*/  @!P6 IMAD.MOV R234, RZ, RZ, -R234 ;  /* 0x000000ffffeae224 */ /* 0x000fe200078e0aea */
[----:B------:R-:W-:Y:S01]  /*3710*/  ISETP.GT.U32.AND P6, PT, R2, R246, PT ;  /* 0x000000f60200720c */ /* 0x000fe20003fc4070 */
[----:B------:R-:W-:-:S02]  /*3720*/  VIADD R8, R64, 0x3b ;  /* 0x0000003b40087836 */ /* 0x000fc40000000000 */
[----:B------:R-:W-:Y:S01]  /*3730*/  @!P4 IMAD.IADD R244, R244, 0x1, -R2 ;  /* 0x00000001f4f4c824 */ /* 0x000fe200078e0a02 */
[----:B------:R-:W-:Y:S01]  /*3740*/  ISETP.GT.U32.AND P4, PT, R2, R242, PT ;  /* 0x000000f20200720c */ /* 0x000fe20003f84070 */
[----:B------:R-:W-:Y:S01]  /*3750*/  VIADD R4, R64, 0x3c ;  /* 0x0000003c40047836 */ /* 0x000fe20000000000 */
[----:B------:R-:W-:Y:S01]  /*3760*/  IABS R248, R8 ;  /* 0x0000000800f87213 */ /* 0x000fe20000000000 */
[----:B------:R-:W-:Y:S01]  /*3770*/  @!P2 IMAD.MOV R230, RZ, RZ, -R230 ;  /* 0x000000ffffe6a224 */ /* 0x000fe200078e0ae6 */
[----:B------:R-:W-:Y:S01]  /*3780*/  ISETP.GE.AND P2, PT, R8, RZ, PT ;  /* 0x000000ff0800720c */ /* 0x000fe20003f46270 */
[----:B------:R-:W-:Y:S01]  /*3790*/  @!P3 IMAD.IADD R232, R232, 0x1, -R2 ;  /* 0x00000001e8e8b824 */ /* 0x000fe200078e0a02 */
[----:B------:R-:W-:Y:S01]  /*37a0*/  IABS R250, R4 ;  /* 0x0000000400fa7213 */ /* 0x000fe20000000000 */
[----:B------:R-:W-:Y:S01]  /*37b0*/  IMAD.HI.U32 R5, R3, R248, RZ ;  /* 0x000000f803057227 */ /* 0x000fe200078e00ff */
[----:B------:R-:W-:-:S03]  /*37c0*/  ISETP.GE.AND P3, PT, R9, RZ, PT ;  /* 0x000000ff0900720c */ /* 0x000fc60003f66270 */
[----:B------:R-:W-:Y:S02]  /*37d0*/  @!P6 IMAD.IADD R246, R246, 0x1, -R2 ;  /* 0x00000001f6f6e824 */ /* 0x000fe400078e0a02 */
[----:B------:R-:W-:Y:S02]  /*37e0*/  IMAD.MOV R5, RZ, RZ, -R5 ;  /* 0x000000ffff057224 */ /* 0x000fe400078e0a05 */
[----:B------:R-:W-:Y:S01]  /*37f0*/  @!P0 IMAD.MOV R232, RZ, RZ, -R232 ;  /* 0x000000ffffe88224 */ /* 0x000fe200078e0ae8 */
[----:B------:R-:W-:Y:S01]  /*3800*/  ISETP.GT.U32.AND P0, PT, R2, R244, PT ;  /* 0x000000f40200720c */ /* 0x000fe20003f04070 */
[----:B------:R-:W-:Y:S01]  /*3810*/  @!P4 IMAD.IADD R242, R242, 0x1, -R2 ;  /* 0x00000001f2f2c824 */ /* 0x000fe200078e0a02 */
[----:B------:R-:W-:Y:S01]  /*3820*/  ISETP.GE.AND P4, PT, R4, RZ, PT ;  /* 0x000000ff0400720c */ /* 0x000fe20003f86270 */
[----:B------:R-:W-:Y:S01]  /*3830*/  IMAD.HI.U32 R4, R3, R250, RZ ;  /* 0x000000fa03047227 */ /* 0x000fe200078e00ff */
[----:B------:R-:W-:-:S03]  /*3840*/  ISETP.GT.U32.AND P6, PT, R2, R246, PT ;  /* 0x000000f60200720c */ /* 0x000fc60003fc4070 */
[----:B------:R-:W-:Y:S02]  /*3850*/  IMAD R248, R2, R5, R248 ;  /* 0x0000000502f87224 */ /* 0x000fe400078e02f8 */
[C---:B------:R-:W-:Y:S02]  /*3860*/  VIADD R5, R64.reuse, 0x3d ;  /* 0x0000003d40057836 */ /* 0x040fe40000000000 */
[----:B------:R-:W-:Y:S02]  /*3870*/  IMAD.MOV R9, RZ, RZ, -R4 ;  /* 0x000000ffff097224 */ /* 0x000fe400078e0a04 */
[----:B------:R-:W-:Y:S01]  /*3880*/  VIADD R8, R64, 0x3e ;  /* 0x0000003e40087836 */ /* 0x000fe20000000000 */
[----:B------:R-:W-:Y:S01]  /*3890*/  IABS R252, R5 ;  /* 0x0000000500fc7213 */ /* 0x000fe20000000000 */
[----:B------:R-:W-:Y:S02]  /*38a0*/  IMAD R250, R2, R9, R250 ;  /* 0x0000000902fa7224 */ /* 0x000fe400078e02fa */
[----:B------:R-:W-:Y:S01]  /*38b0*/  @!P3 IMAD.MOV R242, RZ, RZ, -R242 ;  /* 0x000000fffff2b224 */ /* 0x000fe200078e0af2 */
[----:B------:R-:W-:Y:S01]  /*38c0*/  ISETP.GE.AND P3, PT, R5, RZ, PT ;  /* 0x000000ff0500720c */ /* 0x000fe20003f66270 */
[--C-:B------:R-:W-:Y:S01]  /*38d0*/  @!P0 IMAD.IADD R244, R244, 0x1, -R2.reuse ;  /* 0x00000001f4f48824 */ /* 0x100fe200078e0a02 */
[----:B------:R-:W-:Y:S01]  /*38e0*/  ISETP.GT.U32.AND P0, PT, R2, R248, PT ;  /* 0x000000f80200720c */ /* 0x000fe20003f04070 */
[----:B------:R-:W-:Y:S01]  /*38f0*/  @!P6 IMAD.IADD R246, R246, 0x1, -R2 ;  /* 0x00000001f6f6e824 */ /* 0x000fe200078e0a02 */
[----:B------:R-:W-:Y:S01]  /*3900*/  IABS R69, R8 ;  /* 0x0000000800457213 */ /* 0x000fe20000000000 */
[----:B------:R-:W-:Y:S01]  /*3910*/  IMAD.HI.U32 R5, R3, R252, RZ ;  /* 0x000000fc03057227 */ /* 0x000fe200078e00ff */
[----:B------:R-:W-:-:S03]  /*3920*/  ISETP.GT.U32.AND P6, PT, R2, R250, PT ;  /* 0x000000fa0200720c */ /* 0x000fc60003fc4070 */
[----:B------:R-:W-:Y:S02]  /*3930*/  IMAD.MOV R5, RZ, RZ, -R5 ;  /* 0x000000ffff057224 */ /* 0x000fe400078e0a05 */
[----:B------:R-:W-:-:S04]  /*3940*/  IMAD.HI.U32 R7, R3, R69, RZ ;  /* 0x0000004503077227 */ /* 0x000fc800078e00ff */
[----:B------:R-:W-:Y:S02]  /*3950*/  IMAD R252, R2, R5, R252 ;  /* 0x0000000502fc7224 */ /* 0x000fe400078e02fc */
[----:B------:R-:W-:Y:S02]  /*3960*/  IMAD.MOV R7, RZ, RZ, -R7 ;  /* 0x000000ffff077224 */ /* 0x000fe400078e0a07 */
[----:B------:R-:W-:Y:S02]  /*3970*/  VIADD R5, R64, 0x3f ;  /* 0x0000003f40057836 */ /* 0x000fe40000000000 */
[--C-:B------:R-:W-:Y:S02]  /*3980*/  @!P0 IMAD.IADD R248, R248, 0x1, -R2.reuse ;  /* 0x00000001f8f88824 */ /* 0x100fe400078e0a02 */
[----:B------:R-:W-:Y:S01]  /*3990*/  IMAD R69, R2, R7, R69 ;  /* 0x0000000702457224 */ /* 0x000fe200078e0245 */
[----:B------:R-:W-:Y:S01]  /*39a0*/  IABS R67, R5 ;  /* 0x0000000500437213 */ /* 0x000fe20000000000 */
[----:B------:R-:W-:Y:S01]  /*39b0*/  @!P6 IMAD.IADD R250, R250, 0x1, -R2 ;  /* 0x00000001fafae824 */ /* 0x000fe200078e0a02 */
[C---:B------:R-:W-:Y:S01]  /*39c0*/  ISETP.GT.U32.AND P0, PT, R2.reuse, R248, PT ;  /* 0x000000f80200720c */ /* 0x040fe20003f04070 */
[----:B------:R-:W-:Y:S01]  /*39d0*/  @!P5 IMAD.MOV R246, RZ, RZ, -R246 ;  /* 0x000000fffff6d224 */ /* 0x000fe200078e0af6 */
[C---:B------:R-:W-:Y:S01]  /*39e0*/  ISETP.GT.U32.AND P5, PT, R2.reuse, R69, PT ;  /* 0x000000450200720c */ /* 0x040fe20003fa4070 */
[----:B------:R-:W-:Y:S01]  /*39f0*/  IMAD.HI.U32 R4, R3, R67, RZ ;  /* 0x0000004303047227 */ /* 0x000fe200078e00ff */
[----:B------:R-:W-:-:S03]  /*3a00*/  ISETP.GT.U32.AND P6, PT, R2, R250, PT ;  /* 0x000000fa0200720c */ /* 0x000fc60003fc4070 */
[----:B------:R-:W-:Y:S01]  /*3a10*/  @!P1 IMAD.MOV R244, RZ, RZ, -R244 ;  /* 0x000000fffff49224 */ /* 0x000fe200078e0af4 */
[----:B------:R-:W-:Y:S01]  /*3a20*/  ISETP.GE.AND P1, PT, R8, RZ, PT ;  /* 0x000000ff0800720c */ /* 0x000fe20003f26270 */
[C---:B------:R-:W-:Y:S02]  /*3a30*/  VIADD R8, R64.reuse, 0x40 ;  /* 0x0000004040087836 */ /* 0x040fe40000000000 */
[----:B------:R-:W-:Y:S02]  /*3a40*/  IMAD.MOV R4, RZ, RZ, -R4 ;  /* 0x000000ffff047224 */ /* 0x000fe400078e0a04 */
[----:B------:R-:W-:Y:S01]  /*3a50*/  VIADD R9, R64, 0x41 ;  /* 0x0000004140097836 */ /* 0x000fe20000000000 */
[----:B------:R-:W-:Y:S01]  /*3a60*/  IABS R65, R8 ;  /* 0x0000000800417213 */ /* 0x000fe20000000000 */
[----:B------:R-:W-:Y:S02]  /*3a70*/  IMAD R67, R2, R4, R67 ;  /* 0x0000000402437224 */ /* 0x000fe400078e0243 */
[--C-:B------:R-:W-:Y:S01]  /*3a80*/  @!P0 IMAD.IADD R248, R248, 0x1, -R2.reuse ;  /* 0x00000001f8f88824 */ /* 0x100fe200078e0a02 */
[----:B------:R-:W-:Y:S01]  /*3a90*/  IABS R63, R9 ;  /* 0x00000009003f7213 */ /* 0x000fe20000000000 */
[--C-:B------:R-:W-:Y:S01]  /*3aa0*/  @!P6 IMAD.IADD R250, R250, 0x1, -R2.reuse ;  /* 0x00000001fafae824 */ /* 0x100fe200078e0a02 */
[C---:B------:R-:W-:Y:S01]  /*3ab0*/  ISETP.GT.U32.AND P6, PT, R2.reuse, R67, PT ;  /* 0x000000430200720c */ /* 0x040fe20003fc4070 */
[----:B------:R-:W-:Y:S01]  /*3ac0*/  @!P5 IMAD.IADD R69, R69, 0x1, -R2 ;  /* 0x000000014545d824 */ /* 0x000fe200078e0a02 */
[----:B------:R-:W-:Y:S01]  /*3ad0*/  ISETP.GT.U32.AND P0, PT, R2, R252, PT ;  /* 0x000000fc0200720c */ /* 0x000fe20003f04070 */
[----:B------:R-:W-:-:S03]  /*3ae0*/  IMAD.HI.U32 R4, R3, R65, RZ ;  /* 0x0000004103047227 */ /* 0x000fc600078e00ff */
[----:B------:R-:W-:Y:S01]  /*3af0*/  ISETP.GT.U32.AND P5, PT, R2, R69, PT ;  /* 0x000000450200720c */ /* 0x000fe20003fa4070 */
[----:B------:R-:W-:Y:S02]  /*3b00*/  VIADD R10, R64, 0x42 ;  /* 0x00000042400a7836 */ /* 0x000fe40000000000 */
[----:B------:R-:W-:Y:S01]  /*3b10*/  @!P2 IMAD.MOV R248, RZ, RZ, -R248 ;  /* 0x000000fffff8a224 */ /* 0x000fe200078e0af8 */
[----:B------:R-:W-:Y:S01]  /*3b20*/  ISETP.GE.AND P2, PT, R5, RZ, PT ;  /* 0x000000ff0500720c */ /* 0x000fe20003f46270 */
[----:B------:R-:W-:Y:S01]  /*3b30*/  IMAD.HI.U32 R5, R3, R63, RZ ;  /* 0x0000003f03057227 */ /* 0x000fe200078e00ff */
[----:B------:R-:W-:-:S03]  /*3b40*/  IABS R61, R10 ;  /* 0x0000000a003d7213 */ /* 0x000fc60000000000 */
[----:B------:R-:W-:Y:S02]  /*3b50*/  IMAD.MOV R4, RZ, RZ, -R4 ;  /* 0x000000ffff047224 */ /* 0x000fe400078e0a04 */
[----:B------:R-:W-:Y:S02]  /*3b60*/  IMAD.MOV R5, RZ, RZ, -R5 ;  /* 0x000000ffff057224 */ /* 0x000fe400078e0a05 */
[----:B------:R-:W-:Y:S02]  /*3b70*/  IMAD R65, R2, R4, R65 ;  /* 0x0000000402417224 */ /* 0x000fe400078e0241 */
[----:B------:R-:W-:-:S04]  /*3b80*/  IMAD.HI.U32 R7, R3, R61, RZ ;  /* 0x0000003d03077227 */ /* 0x000fc800078e00ff */
[C---:B------:R-:W-:Y:S02]  /*3b90*/  IMAD R63, R2.reuse, R5, R63 ;  /* 0x00000005023f7224 */ /* 0x040fe400078e023f */
[----:B------:R-:W-:Y:S02]  /*3ba0*/  @!P6 IMAD.IADD R67, R67, 0x1, -R2 ;  /* 0x000000014343e824 */ /* 0x000fe400078e0a02 */
[----:B------:R-:W-:Y:S01]  /*3bb0*/  @!P4 IMAD.MOV R250, RZ, RZ, -R250 ;  /* 0x000000fffffac224 */ /* 0x000fe200078e0afa */
[----:B------:R-:W-:Y:S01]  /*3bc0*/  ISETP.GT.U32.AND P4, PT, R2, R65, PT ;  /* 0x000000410200720c */ /* 0x000fe20003f84070 */
[--C-:B------:R-:W-:Y:S01]  /*3bd0*/  @!P0 IMAD.IADD R252, R252, 0x1, -R2.reuse ;  /* 0x00000001fcfc8824 */ /* 0x100fe200078e0a02 */
[C---:B------:R-:W-:Y:S01]  /*3be0*/  ISETP.GT.U32.AND P6, PT, R2.reuse, R67, PT ;  /* 0x000000430200720c */ /* 0x040fe20003fc4070 */
[----:B------:R-:W-:Y:S02]  /*3bf0*/  IMAD.MOV R7, RZ, RZ, -R7 ;  /* 0x000000ffff077224 */ /* 0x000fe400078e0a07 */
[----:B------:R-:W-:Y:S01]  /*3c00*/  @!P5 IMAD.IADD R69, R69, 0x1, -R2 ;  /* 0x000000014545d824 */ /* 0x000fe200078e0a02 */
[----:B------:R-:W-:Y:S01]  /*3c10*/  ISETP.GT.U32.AND P5, PT, R2, R63, PT ;  /* 0x0000003f0200720c */ /* 0x000fe20003fa4070 */
[----:B------:R-:W-:Y:S01]  /*3c20*/  VIADD R5, R64, 0x43 ;  /* 0x0000004340057836 */ /* 0x000fe20000000000 */
[C---:B------:R-:W-:Y:S01]  /*3c30*/  ISETP.GT.U32.AND P0, PT, R2.reuse, R252, PT ;  /* 0x000000fc0200720c */ /* 0x040fe20003f04070 */
[----:B------:R-:W-:-:S02]  /*3c40*/  IMAD R61, R2, R7, R61 ;  /* 0x00000007023d7224 */ /* 0x000fc400078e023d */
[----:B------:R-:W-:Y:S01]  /*3c50*/  @!P1 IMAD.MOV R69, RZ, RZ, -R69 ;  /* 0x000000ffff459224 */ /* 0x000fe200078e0a45 */
[----:B------:R-:W-:Y:S01]  /*3c60*/  IABS R59, R5 ;  /* 0x00000005003b7213 */ /* 0x000fe20000000000 */
[----:B------:R-:W-:Y:S01]  /*3c70*/  VIADD R7, R64, 0x44 ;  /* 0x0000004440077836 */ /* 0x000fe20000000000 */
[----:B------:R-:W-:Y:S01]  /*3c80*/  ISETP.GT.U32.AND P1, PT, R2, R61, PT ;  /* 0x0000003d0200720c */ /* 0x000fe20003f24070 */
[----:B------:R-:W-:Y:S01]  /*3c90*/  @!P4 IMAD.IADD R65, R65, 0x1, -R2 ;  /* 0x000000014141c824 */ /* 0x000fe200078e0a02 */
[----:B------:R-:W-:Y:S01]  /*3ca0*/  ISETP.GE.AND P4, PT, R5, RZ, PT ;  /* 0x000000ff0500720c */ /* 0x000fe20003f86270 */
[----:B------:R-:W-:Y:S01]  /*3cb0*/  IMAD.HI.U32 R4, R3, R59, RZ ;  /* 0x0000003b03047227 */ /* 0x000fe200078e00ff */
[----:B------:R-:W-:-:S03]  /*3cc0*/  IABS R57, R7 ;  /* 0x0000000700397213 */ /* 0x000fc60000000000 */
[--C-:B------:R-:W-:Y:S01]  /*3cd0*/  @!P6 IMAD.IADD R67, R67, 0x1, -R2.reuse ;  /* 0x000000014343e824 */ /* 0x100fe200078e0a02 */
[----:B------:R-:W-:Y:S01]  /*3ce0*/  ISETP.GE.AND P6, PT, R10, RZ, PT ;  /* 0x000000ff0a00720c */ /* 0x000fe20003fc6270 */
[----:B------:R-:W-:Y:S01]  /*3cf0*/  @!P5 IMAD.IADD R63, R63, 0x1, -R2 ;  /* 0x000000013f3fd824 */ /* 0x000fe200078e0a02 */
[----:B------:R-:W-:Y:S01]  /*3d00*/  ISETP.GT.U32.AND P5, PT, R2, R65, PT ;  /* 0x000000410200720c */ /* 0x000fe20003fa4070 */
[----:B------:R-:W-:Y:S02]  /*3d10*/  IMAD.MOV R4, RZ, RZ, -R4 ;  /* 0x000000ffff047224 */ /* 0x000fe400078e0a04 */
[----:B------:R-:W-:Y:S01]  /*3d20*/  @!P0 IMAD.IADD R252, R252, 0x1, -R2 ;  /* 0x00000001fcfc8824 */ /* 0x000fe200078e0a02 */
[----:B------:R-:W-:Y:S01]  /*3d30*/  ISETP.GE.AND P0, PT, R8, RZ, PT ;  /* 0x000000ff0800720c */ /* 0x000fe20003f06270 */
[----:B------:R-:W-:Y:S01]  /*3d40*/  @!P2 IMAD.MOV R67, RZ, RZ, -R67 ;  /* 0x000000ffff43a224 */ /* 0x000fe200078e0a43 */
[C---:B------:R-:W-:Y:S01]  /*3d50*/  ISETP.GT.U32.AND P2, PT, R2.reuse, R63, PT ;  /* 0x0000003f0200720c */ /* 0x040fe20003f44070 */
[----:B------:R-:W-:-:S02]  /*3d60*/  IMAD R59, R2, R4, R59 ;  /* 0x00000004023b7224 */ /* 0x000fc400078e023b */
[----:B------:R-:W-:-:S04]  /*3d70*/  IMAD.HI.U32 R4, R3, R57, RZ ;  /* 0x0000003903047227 */ /* 0x000fc800078e00ff */
[----:B------:R-:W-:Y:S01]  /*3d80*/  @!P3 IMAD.MOV R252, RZ, RZ, -R252 ;  /* 0x000000fffffcb224 */ /* 0x000fe200078e0afc */
[----:B------:R-:W-:Y:S01]  /*3d90*/  ISETP.GE.AND P3, PT, R9, RZ, PT ;  /* 0x000000ff0900720c */ /* 0x000fe20003f66270 */
[----:B------:R-:W-:Y:S02]  /*3da0*/  @!P1 IMAD.IADD R61, R61, 0x1, -R2 ;  /* 0x000000013d3d9824 */ /* 0x000fe400078e0a02 */
[----:B------:R-:W-:Y:S02]  /*3db0*/  VIADD R9, R64, 0x46 ;  /* 0x0000004640097836 */ /* 0x000fe40000000000 */
[----:B------:R-:W-:Y:S01]  /*3dc0*/  IMAD.MOV R4, RZ, RZ, -R4 ;  /* 0x000000ffff047224 */ /* 0x000fe200078e0a04 */
[C---:B------:R-:W-:Y:S01]  /*3dd0*/  ISETP.GT.U32.AND P1, PT, R2.reuse, R61, PT ;  /* 0x0000003d0200720c */ /* 0x040fe20003f24070 */
[----:B------:R-:W-:Y:S01]  /*3de0*/  @!P5 IMAD.IADD R65, R65, 0x1, -R2 ;  /* 0x000000014141d824 */ /* 0x000fe200078e0a02 */
[C---:B------:R-:W-:Y:S01]  /*3df0*/  ISETP.GT.U32.AND P5, PT, R2.reuse, R59, PT ;  /* 0x0000003b0200720c */ /* 0x040fe20003fa4070 */
[----:B------:R-:W-:Y:S01]  /*3e00*/  IMAD R57, R2, R4, R57 ;  /* 0x0000000402397224 */ /* 0x000fe200078e0239 */
[----:B------:R-:W-:Y:S01]  /*3e10*/  IABS R53, R9 ;  /* 0x0000000900357213 */ /* 0x000fe20000000000 */
[----:B------:R-:W-:-:S02]  /*3e20*/  VIADD R10, R64, 0x47 ;  /* 0x00000047400a7836 */ /* 0x000fc40000000000 */
[----:B------:R-:W-:Y:S01]  /*3e30*/  @!P2 IMAD.IADD R63, R63, 0x1, -R2 ;  /* 0x000000013f3fa824 */ /* 0x000fe200078e0a02 */
[----:B------:R-:W-:Y:S01]  /*3e40*/  ISETP.GT.U32.AND P2, PT, R2, R57, PT ;  /* 0x000000390200720c */ /* 0x000fe20003f44070 */
[----:B------:R-:W-:Y:S01]  /*3e50*/  IMAD.HI.U32 R5, R3, R53, RZ ;  /* 0x0000003503057227 */ /* 0x000fe200078e00ff */
[----:B------:R-:W-:-:S03]  /*3e60*/  IABS R120, R10 ;  /* 0x0000000a00787213 */ /* 0x000fc60000000000 */
[----:B------:R-:W-:Y:S02]  /*3e70*/  IMAD.MOV R5, RZ, RZ, -R5 ;  /* 0x000000ffff057224 */ /* 0x000fe400078e0a05 */
[--C-:B------:R-:W-:Y:S01]  /*3e80*/  @!P1 IMAD.IADD R61, R61, 0x1, -R2.reuse ;  /* 0x000000013d3d9824 */ /* 0x100fe200078e0a02 */
[----:B------:R-:W-:Y:S01]  /*3e90*/  ISETP.GE.AND P1, PT, R7, RZ, PT ;  /* 0x000000ff0700720c */ /* 0x000fe20003f26270 */
[----:B------:R-:W-:Y:S02]  /*3ea0*/  VIADD R8, R64, 0x45 ;  /* 0x0000004540087836 */ /* 0x000fe40000000000 */
[----:B------:R-:W-:Y:S02]  /*3eb0*/  @!P5 IMAD.IADD R59, R59, 0x1, -R2 ;  /* 0x000000013b3bd824 */ /* 0x000fe400078e0a02 */
[----:B------:R-:W-:Y:S01]  /*3ec0*/  IMAD.HI.U32 R7, R3, R120, RZ ;  /* 0x0000007803077227 */ /* 0x000fe200078e00ff */
[----:B------:R-:W-:Y:S02]  /*3ed0*/  IABS R55, R8 ;  /* 0x0000000800377213 */ /* 0x000fe40000000000 */
[----:B------:R-:W-:Y:S01]  /*3ee0*/  ISETP.GE.AND P5, PT, R8, RZ, PT ;  /* 0x000000ff0800720c */ /* 0x000fe20003fa6270 */
[----:B------:R-:W-:-:S02]  /*3ef0*/  IMAD R53, R2, R5, R53 ;  /* 0x0000000502357224 */ /* 0x000fc400078e0235 */
[----:B------:R-:W-:Y:S01]  /*3f00*/  @!P2 IMAD.IADD R57, R57, 0x1, -R2 ;  /* 0x000000013939a824 */ /* 0x000fe200078e0a02 */
[C---:B------:R-:W-:Y:S01]  /*3f10*/  ISETP.GT.U32.AND P2, PT, R2.reuse, R59, PT ;  /* 0x0000003b0200720c */ /* 0x040fe20003f44070 */
[----:B------:R-:W-:Y:S02]  /*3f20*/  IMAD.MOV R7, RZ, RZ, -R7 ;  /* 0x000000ffff077224 */ /* 0x000fe400078e0a07 */
[----:B------:R-:W-:Y:S01]  /*3f30*/  @!P6 IMAD.MOV R61, RZ, RZ, -R61 ;  /* 0x000000ffff3de224 */ /* 0x000fe200078e0a3d */
[C---:B------:R-:W-:Y:S01]  /*3f40*/  ISETP.GT.U32.AND P6, PT, R2.reuse, R53, PT ;  /* 0x000000350200720c */ /* 0x040fe20003fc4070 */
[----:B------:R-:W-:Y:S02]  /*3f50*/  IMAD R120, R2, R7, R120 ;  /* 0x0000000702787224 */ /* 0x000fe400078e0278 */
[----:B------:R-:W-:Y:S02]  /*3f60*/  VIADD R7, R64, 0x48 ;  /* 0x0000004840077836 */ /* 0x000fe40000000000 */
[----:B------:R-:W-:-:S03]  /*3f70*/  IMAD.HI.U32 R4, R3, R55, RZ ;  /* 0x0000003703047227 */ /* 0x000fc600078e00ff */
[----:B------:R-:W-:Y:S01]  /*3f80*/  IABS R50, R7 ;  /* 0x0000000700327213 */ /* 0x000fe20000000000 */
[----:B------:R-:W-:Y:S02]  /*3f90*/  IMAD.MOV R4, RZ, RZ, -R4 ;  /* 0x000000ffff047224 */ /* 0x000fe400078e0a04 */
[----:B------:R-:W-:Y:S02]  /*3fa0*/  VIADD R8, R64, 0x49 ;  /* 0x0000004940087836 */ /* 0x000fe40000000000 */
[----:B------:R-:W-:Y:S02]  /*3fb0*/  IMAD R55, R2, R4, R55 ;  /* 0x0000000402377224 */ /* 0x000fe400078e0237 */
[--C-:B------:R-:W-:Y:S01]  /*3fc0*/  @!P2 IMAD.IADD R59, R59, 0x1, -R2.reuse ;  /* 0x000000013b3ba824 */ /* 0x100fe200078e0a02 */
[----:B------:R-:W-:Y:S01]  /*3fd0*/  IABS R118, R8 ;  /* 0x0000000800767213 */ /* 0x000fe20000000000 */
[----:B------:R-:W-:Y:S01]  /*3fe0*/  @!P6 IMAD.IADD R53, R53, 0x1, -R2 ;  /* 0x000000013535e824 */ /* 0x000fe200078e0a02 */
[----:B------:R-:W-:Y:S01]  /*3ff0*/  ISETP.GE.AND P2, PT, R9, RZ, PT ;  /* 0x000000ff0900720c */ /* 0x000fe20003f46270 */
[----:B------:R-:W-:-:S04]  /*4000*/  IMAD.HI.U32 R4, R3, R50, RZ ;  /* 0x0000003203047227 */ /* 0x000fc800078e00ff */
[----:B------:R-:W-:Y:S01]  /*4010*/  @!P3 IMAD.MOV R63, RZ, RZ, -R63 ;  /* 0x000000ffff3fb224 */ /* 0x000fe200078e0a3f */
[C---:B------:R-:W-:Y:S01]  /*4020*/  ISETP.GT.U32.AND P3, PT, R2.reuse, R55, PT ;  /* 0x000000370200720c */ /* 0x040fe20003f64070 */
[----:B------:R-:W-:Y:S01]  /*4030*/  @!P4 IMAD.MOV R59, RZ, RZ, -R59 ;  /* 0x000000ffff3bc224 */ /* 0x000fe200078e0a3b */
[----:B------:R-:W-:Y:S01]  /*4040*/  ISETP.GT.U32.AND P4, PT, R2, R53, PT ;  /* 0x000000350200720c */ /* 0x000fe20003f84070 */
[----:B------:R-:W-:Y:S02]  /*4050*/  IMAD.MOV R5, RZ, RZ, -R4 ;  /* 0x000000ffff057224 */ /* 0x000fe400078e0a04 */
[----:B------:R-:W-:-:S04]  /*4060*/  IMAD.HI.U32 R4, R3, R118, RZ ;  /* 0x0000007603047227 */ /* 0x000fc800078e00ff */
[C---:B------:R-:W-:Y:S02]  /*4070*/  IMAD R50, R2.reuse, R5, R50 ;  /* 0x0000000502327224 */ /* 0x040fe400078e0232 */
[----:B------:R-:W-:Y:S02]  /*4080*/  IMAD.MOV R5, RZ, RZ, -R4 ;  /* 0x000000ffff057224 */ /* 0x000fe400078e0a04 */
[----:B------:R-:W-:Y:S01]  /*4090*/  @!P0 IMAD.MOV R65, RZ, RZ, -R65 ;  /* 0x000000ffff418224 */ /* 0x000fe200078e0a41 */
[C---:B------:R-:W-:Y:S01]  /*40a0*/  ISETP.GT.U32.AND P0, PT, R2.reuse, R57, PT ;  /* 0x000000390200720c */ /* 0x040fe20003f04070 */
[----:B------:R-:W-:Y:S02]  /*40b0*/  IMAD R118, R2, R5, R118 ;  /* 0x0000000502767224 */ /* 0x000fe400078e0276 */
[--C-:B------:R-:W-:Y:S01]  /*40c0*/  @!P3 IMAD.IADD R55, R55, 0x1, -R2.reuse ;  /* 0x000000013737b824 */ /* 0x100fe200078e0a02 */
[----:B------:R-:W-:Y:S01]  /*40d0*/  ISETP.GE.AND P3, PT, R10, RZ, PT ;  /* 0x000000ff0a00720c */ /* 0x000fe20003f66270 */
[----:B------:R-:W-:Y:S01]  /*40e0*/  @!P4 IMAD.IADD R53, R53, 0x1, -R2 ;  /* 0x000000013535c824 */ /* 0x000fe200078e0a02 */
[----:B------:R-:W-:Y:S01]  /*40f0*/  ISETP.GT.U32.AND P4, PT, R2, R118, PT ;  /* 0x000000760200720c */ /* 0x000fe20003f84070 */
[----:B------:R-:W-:Y:S01]  /*4100*/  VIADD R9, R64, 0x4a ;  /* 0x0000004a40097836 */ /* 0x000fe20000000000 */
[----:B------:R-:W-:Y:S01]  /*4110*/  ISETP.GT.U32.AND P6, PT, R2, R55, PT ;  /* 0x000000370200720c */ /* 0x000fe20003fc4070 */
[----:B------:R-:W-:-:S02]  /*4120*/  VIADD R10, R64, 0x4b ;  /* 0x0000004b400a7836 */ /* 0x000fc40000000000 */
[----:B------:R-:W-:Y:S01]  /*4130*/  VIADD R11, R64, 0x4c ;  /* 0x0000004c400b7836 */ /* 0x000fe20000000000 */
[----:B------:R-:W-:Y:S01]  /*4140*/  IABS R48, R9 ;  /* 0x0000000900307213 */ /* 0x000fe20000000000 */
[--C-:B------:R-:W-:Y:S01]  /*4150*/  @!P0 IMAD.IADD R57, R57, 0x1, -R2.reuse ;  /* 0x0000000139398824 */ /* 0x100fe200078e0a02 */
[----:B------:R-:W-:Y:S01]  /*4160*/  ISETP.GT.U32.AND P0, PT, R2, R120, PT ;  /* 0x000000780200720c */ /* 0x000fe20003f04070 */
[----:B------:R-:W-:Y:S01]  /*4170*/  @!P2 IMAD.MOV R53, RZ, RZ, -R53 ;  /* 0x000000ffff35a224 */ /* 0x000fe200078e0a35 */
[----:B------:R-:W-:Y:S01]  /*4180*/  IABS R116, R10 ;  /* 0x0000000a00747213 */ /* 0x000fe20000000000 */
[----:B------:R-:W-:Y:S01]  /*4190*/  IMAD.HI.U32 R4, R3, R48, RZ ;  /* 0x0000003003047227 */ /* 0x000fe200078e00ff */
[----:B------:R-:W-:Y:S02]  /*41a0*/  IABS R46, R11 ;  /* 0x0000000b002e7213 */ /* 0x000fe40000000000 */
[----:B------:R-:W-:Y:S01]  /*41b0*/  ISETP.GE.AND P2, PT, R9, RZ, PT ;  /* 0x000000ff0900720c */ /* 0x000fe20003f46270 */
[----:B------:R-:W-:-:S02]  /*41c0*/  @!P4 IMAD.IADD R118, R118, 0x1, -R2 ;  /* 0x000000017676c824 */ /* 0x000fc400078e0a02 */
[----:B------:R-:W-:Y:S01]  /*41d0*/  @!P6 IMAD.IADD R55, R55, 0x1, -R2 ;  /* 0x000000013737e824 */ /* 0x000fe200078e0a02 */
[C---:B------:R-:W-:Y:S01]  /*41e0*/  ISETP.GT.U32.AND P6, PT, R2.reuse, R50, PT ;  /* 0x000000320200720c */ /* 0x040fe20003fc4070 */
[----:B------:R-:W-:Y:S01]  /*41f0*/  @!P1 IMAD.MOV R57, RZ, RZ, -R57 ;  /* 0x000000ffff399224 */ /* 0x000fe200078e0a39 */
[----:B------:R-:W-:Y:S01]  /*4200*/  ISETP.GT.U32.AND P1, PT, R2, R118, PT ;  /* 0x000000760200720c */ /* 0x000fe20003f24070 */
[----:B------:R-:W-:Y:S02]  /*4210*/  IMAD.MOV R5, RZ, RZ, -R4 ;  /* 0x000000ffff057224 */ /* 0x000fe400078e0a04 */
[----:B------:R-:W-:-:S04]  /*4220*/  IMAD.HI.U32 R4, R3, R116, RZ ;  /* 0x0000007403047227 */ /* 0x000fc800078e00ff */
[----:B------:R-:W-:Y:S02]  /*4230*/  @!P0 IMAD.IADD R120, R120, 0x1, -R2 ;  /* 0x0000000178788824 */ /* 0x000fe400078e0a02 */
[C---:B------:R-:W-:Y:S02]  /*4240*/  IMAD R48, R2.reuse, R5, R48 ;  /* 0x0000000502307224 */ /* 0x040fe400078e0230 */
[----:B------:R-:W-:Y:S01]  /*4250*/  IMAD.MOV R5, RZ, RZ, -R4 ;  /* 0x000000ffff057224 */ /* 0x000fe200078e0a04 */
[----:B------:R-:W-:Y:S01]  /*4260*/  ISETP.GT.U32.AND P0, PT, R2, R120, PT ;  /* 0x000000780200720c */ /* 0x000fe20003f04070 */
[----:B------:R-:W-:Y:S01]  /*4270*/  @!P6 IMAD.IADD R50, R50, 0x1, -R2 ;  /* 0x000000013232e824 */ /* 0x000fe200078e0a02 */
[----:B------:R-:W-:Y:S01]  /*4280*/  ISETP.GE.AND P6, PT, R8, RZ, PT ;  /* 0x000000ff0800720c */ /* 0x000fe20003fc6270 */
[----:B------:R-:W-:Y:S02]  /*4290*/  IMAD R116, R2, R5, R116 ;  /* 0x0000000502747224 */ /* 0x000fe400078e0274 */
[----:B------:R-:W-:Y:S01]  /*42a0*/  @!P1 IMAD.IADD R118, R118, 0x1, -R2 ;  /* 0x0000000176769824 */ /* 0x000fe200078e0a02 */
[C---:B------:R-:W-:Y:S01]  /*42b0*/  ISETP.GT.U32.AND P4, PT, R2.reuse, R50, PT ;  /* 0x000000320200720c */ /* 0x040fe20003f84070 */
[----:B------:R-:W-:Y:S01]  /*42c0*/  IMAD.HI.U32 R4, R3, R46, RZ ;  /* 0x0000002e03047227 */ /* 0x000fe200078e00ff */
[----:B------:R-:W-:-:S03]  /*42d0*/  ISETP.GT.U32.AND P1, PT, R2, R116, PT ;  /* 0x000000740200720c */ /* 0x000fc60003f24070 */
[----:B------:R-:W-:Y:S01]  /*42e0*/  @!P5 IMAD.MOV R55, RZ, RZ, -R55 ;  /* 0x000000ffff37d224 */ /* 0x000fe200078e0a37 */
[----:B------:R-:W-:Y:S01]  /*42f0*/  ISETP.GT.U32.AND P5, PT, R2, R48, PT ;  /* 0x000000300200720c */ /* 0x000fe20003fa4070 */
[----:B------:R-:W-:Y:S02]  /*4300*/  IMAD.MOV R5, RZ, RZ, -R4 ;  /* 0x000000ffff057224 */ /* 0x000fe400078e0a04 */
[----:B------:R-:W-:Y:S01]  /*4310*/  @!P0 IMAD.IADD R120, R120, 0x1, -R2 ;  /* 0x0000000178788824 */ /* 0x000fe200078e0a02 */
[----:B------:R-:W-:Y:S01]  /*4320*/  ISETP.GE.AND P0, PT, R7, RZ, PT ;  /* 0x000000ff0700720c */ /* 0x000fe20003f06270 */
[----:B------:R-:W-:Y:S02]  /*4330*/  VIADD R7, R64, 0x4d ;  /* 0x0000004d40077836 */ /* 0x000fe40000000000 */
[----:B------:R-:W-:Y:S02]  /*4340*/  IMAD R46, R2, R5, R46 ;  /* 0x00000005022e7224 */ /* 0x000fe400078e022e */
[----:B------:R-:W-:Y:S01]  /*4350*/  @!P6 IMAD.MOV R118, RZ, RZ, -R118 ;  /* 0x000000ffff76e224 */ /* 0x000fe200078e0a76 */
[----:B------:R-:W-:Y:S01]  /*4360*/  IABS R114, R7 ;  /* 0x0000000700727213 */ /* 0x000fe20000000000 */
[--C-:B------:R-:W-:Y:S01]  /*4370*/  @!P1 IMAD.IADD R116, R116, 0x1, -R2.reuse ;  /* 0x0000000174749824 */ /* 0x100fe200078e0a02 */
[----:B------:R-:W-:Y:S01]  /*4380*/  ISETP.GT.U32.AND P6, PT, R2, R46, PT ;  /* 0x0000002e0200720c */ /* 0x000fe20003fc4070 */
[--C-:B------:R-:W-:Y:S01]  /*4390*/  @!P4 IMAD.IADD R50, R50, 0x1, -R2.reuse ;  /* 0x000000013232c824 */ /* 0x100fe200078e0a02 */
[----:B------:R-:W-:Y:S01]  /*43a0*/  ISETP.GE.AND P4, PT, R11, RZ, PT ;  /* 0x000000ff0b00720c */ /* 0x000fe20003f86270 */
[----:B------:R-:W-:Y:S01]  /*43b0*/  @!P5 IMAD.IADD R48, R48, 0x1, -R2 ;  /* 0x000000013030d824 */ /* 0x000fe200078e0a02 */
[----:B------:R-:W-:Y:S01]  /*43c0*/  ISETP.GT.U32.AND P1, PT, R2, R116, PT ;  /* 0x000000740200720c */ /* 0x000fe20003f24070 */
[----:B------:R-:W-:-:S03]  /*43d0*/  IMAD.HI.U32 R4, R3, R114, RZ ;  /* 0x0000007203047227 */ /* 0x000fc600078e00ff */
[----:B------:R-:W-:Y:S01]  /*43e0*/  ISETP.GT.U32.AND P5, PT, R2, R48, PT ;  /* 0x000000300200720c */ /* 0x000fe20003fa4070 */
[----:B------:R-:W-:Y:S01]  /*43f0*/  @!P0 IMAD.MOV R50, RZ, RZ, -R50 ;  /* 0x000000ffff328224 */ /* 0x000fe200078e0a32 */
[----:B------:R-:W-:Y:S01]  /*4400*/  ISETP.GE.AND P0, PT, R7, RZ, PT ;  /* 0x000000ff0700720c */ /* 0x000fe20003f06270 */
[----:B------:R-:W-:Y:S02]  /*4410*/  VIADD R7, R64, 0x4e ;  /* 0x0000004e40077836 */ /* 0x000fe40000000000 */
[----:B------:R-:W-:Y:S02]  /*4420*/  IMAD.MOV R5, RZ, RZ, -R4 ;  /* 0x000000ffff057224 */ /* 0x000fe400078e0a04 */
[----:B------:R-:W-:Y:S01]  /*4430*/  @!P6 IMAD.IADD R46, R46, 0x1, -R2 ;  /* 0x000000012e2ee824 */ /* 0x000fe200078e0a02 */
[----:B------:R-:W-:Y:S01]  /*4440*/  IABS R44, R7 ;  /* 0x00000007002c7213 */ /* 0x000fe20000000000 */
[----:B------:R-:W-:Y:S02]  /*4450*/  IMAD R114, R2, R5, R114 ;  /* 0x0000000502727224 */ /* 0x000fe400078e0272 */
[----:B------:R-:W-:Y:S01]  /*4460*/  @!P1 IMAD.IADD R116, R116, 0x1, -R2 ;  /* 0x0000000174749824 */ /* 0x000fe200078e0a02 */
[C---:B------:R-:W-:Y:S01]  /*4470*/  ISETP.GT.U32.AND P6, PT, R2.reuse, R46, PT ;  /* 0x0000002e0200720c */ /* 0x040fe20003fc4070 */
[----:B------:R-:W-:Y:S01]  /*4480*/  IMAD.HI.U32 R4, R3, R44, RZ ;  /* 0x0000002c03047227 */ /* 0x000fe200078e00ff */
[----:B------:R-:W-:-:S03]  /*4490*/  ISETP.GT.U32.AND P1, PT, R2, R114, PT ;  /* 0x000000720200720c */ /* 0x000fc60003f24070 */
[----:B------:R-:W-:Y:S01]  /*44a0*/  @!P5 IMAD.IADD R48, R48, 0x1, -R2 ;  /* 0x000000013030d824 */ /* 0x000fe200078e0a02 */
        /* <DEDUP_REMOVED lines=8> */
[----:B------:R-:W-:Y:S01]  /*4530*/  @!P1 IMAD.IADD R114, R114, 0x1, -R2 ;  /* 0x0000000172729824 */ /* 0x000fe200078e0a02 */
[----:B------:R-:W-:Y:S01]  /*4540*/  ISETP.GT.U32.AND P6, PT, R2, R44, PT ;  /* 0x0000002c0200720c */ /* 0x000fe20003fc4070 */
[----:B------:R-:W-:-:S03]  /*4550*/  IMAD.HI.U32 R5, R3, R112, RZ ;  /* 0x0000007003057227 */ /* 0x000fc600078e00ff */
[----:B------:R-:W-:Y:S01]  /*4560*/  ISETP.GT.U32.AND P1, PT, R2, R114, PT ;  /* 0x000000720200720c */ /* 0x000fe20003f24070 */
[----:B------:R-:W-:Y:S02]  /*4570*/  IMAD.MOV R5, RZ, RZ, -R5 ;  /* 0x000000ffff057224 */ /* 0x000fe400078e0a05 */
[----:B------:R-:W-:-:S04]  /*4580*/  IMAD.HI.U32 R4, R3, R42, RZ ;  /* 0x0000002a03047227 */ /* 0x000fc800078e00ff */
[----:B------:R-:W-:Y:S02]  /*4590*/  IMAD R112, R2, R5, R112 ;  /* 0x0000000502707224 */ /* 0x000fe400078e0270 */
[----:B------:R-:W-:Y:S02]  /*45a0*/  IMAD.MOV R5, RZ, RZ, -R4 ;  /* 0x000000ffff057224 */ /* 0x000fe400078e0a04 */
[----:B------:R-:W-:Y:S01]  /*45b0*/  @!P2 IMAD.MOV R48, RZ, RZ, -R48 ;  /* 0x000000ffff30a224 */ /* 0x000fe200078e0a30 */
[----:B------:R-:W-:Y:S01]  /*45c0*/  ISETP.GE.AND P2, PT, R8, RZ, PT ;  /* 0x000000ff0800720c */ /* 0x000fe20003f46270 */
[----:B------:R-:W-:Y:S02]  /*45d0*/  VIADD R8, R64, 0x52 ;  /* 0x0000005240087836 */ /* 0x000fe40000000000 */
[----:B------:R-:W-:Y:S02]  /*45e0*/  IMAD R42, R2, R5, R42 ;  /* 0x00000005022a7224 */ /* 0x000fe400078e022a */
[--C-:B------:R-:W-:Y:S01]  /*45f0*/  @!P6 IMAD.IADD R44, R44, 0x1, -R2.reuse ;  /* 0x000000012c2ce824 */ /* 0x100fe200078e0a02 */
[----:B------:R-:W-:Y:S01]  /*4600*/  IABS R40, R8 ;  /* 0x0000000800287213 */ /* 0x000fe20000000000 */
[----:B------:R-:W-:Y:S01]  /*4610*/  @!P1 IMAD.IADD R114, R114, 0x1, -R2 ;  /* 0x0000000172729824 */ /* 0x000fe200078e0a02 */
[C---:B------:R-:W-:Y:S01]  /*4620*/  ISETP.GT.U32.AND P1, PT, R2.reuse, R42, PT ;  /* 0x0000002a0200720c */ /* 0x040fe20003f24070 */
[----:B------:R-:W-:Y:S01]  /*4630*/  @!P3 IMAD.MOV R120, RZ, RZ, -R120 ;  /* 0x000000ffff78b224 */ /* 0x000fe200078e0a78 */
[----:B------:R-:W-:Y:S01]  /*4640*/  ISETP.GT.U32.AND P6, PT, R2, R44, PT ;  /* 0x0000002c0200720c */ /* 0x000fe20003fc4070 */
[----:B------:R-:W-:Y:S01]  /*4650*/  IMAD.HI.U32 R5, R3, R40, RZ ;  /* 0x0000002803057227 */ /* 0x000fe200078e00ff */
[----:B------:R-:W-:-:S03]  /*4660*/  ISETP.GE.AND P3, PT, R10, RZ, PT ;  /* 0x000000ff0a00720c */ /* 0x000fc60003f66270 */
[----:B------:R-:W-:Y:S02]  /*4670*/  IMAD.MOV R5, RZ, RZ, -R5 ;  /* 0x000000ffff057224 */ /* 0x000fe400078e0a05 */
[----:B------:R-:W-:Y:S01]  /*4680*/  @!P4 IMAD.MOV R46, RZ, RZ, -R46 ;  /* 0x000000ffff2ec224 */ /* 0x000fe200078e0a2e */
[C---:B------:R-:W-:Y:S01]  /*4690*/  ISETP.GT.U32.AND P4, PT, R2.reuse, R112, PT ;  /* 0x000000700200720c */ /* 0x040fe20003f84070 */
[----:B------:R-:W-:Y:S02]  /*46a0*/  IMAD R40, R2, R5, R40 ;  /* 0x0000000502287224 */ /* 0x000fe400078e0228 */
[--C-:B------:R-:W-:Y:S02]  /*46b0*/  @!P1 IMAD.IADD R42, R42, 0x1, -R2.reuse ;  /* 0x000000012a2a9824 */ /* 0x100fe400078e0a02 */
[----:B------:R-:W-:Y:S01]  /*46c0*/  @!P6 IMAD.IADD R44, R44, 0x1, -R2 ;  /* 0x000000012c2ce824 */ /* 0x000fe200078e0a02 */
[----:B------:R-:W-:Y:S01]  /*46d0*/  ISETP.GE.AND P6, PT, R8, RZ, PT ;  /* 0x000000ff0800720c */ /* 0x000fe20003fc6270 */
[----:B------:R-:W-:Y:S01]  /*46e0*/  @!P3 IMAD.MOV R116, RZ, RZ, -R116 ;  /* 0x000000ffff74b224 */ /* 0x000fe200078e0a74 */
[C---:B------:R-:W-:Y:S01]  /*46f0*/  ISETP.GT.U32.AND P1, PT, R2.reuse, R42, PT ;  /* 0x0000002a0200720c */ /* 0x040fe20003f24070 */
[----:B------:R-:W-:Y:S01]  /*4700*/  @!P5 IMAD.MOV R44, RZ, RZ, -R44 ;  /* 0x000000ffff2cd224 */ /* 0x000fe200078e0a2c */
[----:B------:R-:W-:Y:S01]  /*4710*/  ISETP.GT.U32.AND P5, PT, R2, R40, PT ;  /* 0x000000280200720c */ /* 0x000fe20003fa4070 */
[----:B------:R-:W-:Y:S01]  /*4720*/  VIADD R7, R64, 0x51 ;  /* 0x0000005140077836 */ /* 0x000fe20000000000 */
[----:B------:R-:W-:Y:S01]  /*4730*/  ISETP.GE.AND P3, PT, R9, RZ, PT ;  /* 0x000000ff0900720c */ /* 0x000fe20003f66270 */
[----:B------:R-:W-:-:S02]  /*4740*/  @!P4 IMAD.IADD R112, R112, 0x1, -R2 ;  /* 0x000000017070c824 */ /* 0x000fc400078e0a02 */
[C---:B------:R-:W-:Y:S01]  /*4750*/  VIADD R8, R64.reuse, 0x55 ;  /* 0x0000005540087836 */ /* 0x040fe20000000000 */
[----:B------:R-:W-:Y:S01]  /*4760*/  IABS R110, R7 ;  /* 0x00000007006e7213 */ /* 0x000fe20000000000 */
[----:B------:R-:W-:Y:S01]  /*4770*/  VIADD R10, R64, 0x53 ;  /* 0x00000053400a7836 */ /* 0x000fe20000000000 */
[----:B------:R-:W-:Y:S01]  /*4780*/  ISETP.GT.U32.AND P4, PT, R2, R112, PT ;  /* 0x000000700200720c */ /* 0x000fe20003f84070 */
[----:B------:R-:W-:Y:S01]  /*4790*/  @!P0 IMAD.MOV R114, RZ, RZ, -R114 ;  /* 0x000000ffff728224 */ /* 0x000fe200078e0a72 */
[----:B------:R-:W-:Y:S01]  /*47a0*/  IABS R106, R8 ;  /* 0x00000008006a7213 */ /* 0x000fe20000000000 */
[----:B------:R-:W-:Y:S01]  /*47b0*/  IMAD.HI.U32 R4, R3, R110, RZ ;  /* 0x0000006e03047227 */ /* 0x000fe200078e00ff */
[----:B------:R-:W-:Y:S02]  /*47c0*/  IABS R108, R10 ;  /* 0x0000000a006c7213 */ /* 0x000fe40000000000 */
[----:B------:R-:W-:Y:S01]  /*47d0*/  ISETP.GE.AND P0, PT, R7, RZ, PT ;  /* 0x000000ff0700720c */ /* 0x000fe20003f06270 */
[----:B------:R-:W-:-:S02]  /*47e0*/  @!P1 IMAD.IADD R42, R42, 0x1, -R2 ;  /* 0x000000012a2a9824 */ /* 0x000fc400078e0a02 */
[----:B------:R-:W-:Y:S02]  /*47f0*/  @!P5 IMAD.IADD R40, R40, 0x1, -R2 ;  /* 0x000000012828d824 */ /* 0x000fe400078e0a02 */
[----:B------:R-:W-:Y:S02]  /*4800*/  IMAD.MOV R9, RZ, RZ, -R4 ;  /* 0x000000ffff097224 */ /* 0x000fe400078e0a04 */
[----:B------:R-:W-:Y:S01]  /*4810*/  @!P3 IMAD.MOV R42, RZ, RZ, -R42 ;  /* 0x000000ffff2ab224 */ /* 0x000fe200078e0a2a */
[----:B------:R-:W-:Y:S01]  /*4820*/  ISETP.GT.U32.AND P3, PT, R2, R40, PT ;  /* 0x000000280200720c */ /* 0x000fe20003f64070 */
[----:B------:R-:W-:-:S04]  /*4830*/  IMAD.HI.U32 R5, R3, R106, RZ ;  /* 0x0000006a03057227 */ /* 0x000fc800078e00ff */
[----:B------:R-:W-:Y:S02]  /*4840*/  IMAD R110, R2, R9, R110 ;  /* 0x00000009026e7224 */ /* 0x000fe400078e026e */
[----:B------:R-:W-:Y:S02]  /*4850*/  IMAD.MOV R5, RZ, RZ, -R5 ;  /* 0x000000ffff057224 */ /* 0x000fe400078e0a05 */
[----:B------:R-:W-:Y:S01]  /*4860*/  @!P4 IMAD.IADD R112, R112, 0x1, -R2 ;  /* 0x000000017070c824 */ /* 0x000fe200078e0a02 */
[----:B------:R-:W-:Y:S01]  /*4870*/  ISETP.GT.U32.AND P4, PT, R2, R110, PT ;  /* 0x0000006e0200720c */ /* 0x000fe20003f84070 */
[----:B------:R-:W-:-:S04]  /*4880*/  IMAD.HI.U32 R7, R3, R108, RZ ;  /* 0x0000006c03077227 */ /* 0x000fc800078e00ff */
[----:B------:R-:W-:Y:S02]  /*4890*/  IMAD R106, R2, R5, R106 ;  /* 0x00000005026a7224 */ /* 0x000fe400078e026a */
[----:B------:R-:W-:Y:S02]  /*48a0*/  IMAD.MOV R7, RZ, RZ, -R7 ;  /* 0x000000ffff077224 */ /* 0x000fe400078e0a07 */
[----:B------:R-:W-:Y:S02]  /*48b0*/  VIADD R4, R64, 0x54 ;  /* 0x0000005440047836 */ /* 0x000fe40000000000 */
[----:B------:R-:W-:Y:S01]  /*48c0*/  @!P3 IMAD.IADD R40, R40, 0x1, -R2 ;  /* 0x000000012828b824 */ /* 0x000fe200078e0a02 */
[C---:B------:R-:W-:Y:S01]  /*48d0*/  ISETP.GT.U32.AND P3, PT, R2.reuse, R106, PT ;  /* 0x0000006a0200720c */ /* 0x040fe20003f64070 */
[----:B------:R-:W-:Y:S01]  /*48e0*/  IMAD R108, R2, R7, R108 ;  /* 0x00000007026c7224 */ /* 0x000fe200078e026c */
[----:B------:R-:W-:Y:S01]  /*48f0*/  IABS R38, R4 ;  /* 0x0000000400267213 */ /* 0x000fe20000000000 */
[----:B------:R-:W-:-:S02]  /*4900*/  VIADD R9, R64, 0x56 ;  /* 0x0000005640097836 */ /* 0x000fc40000000000 */
[----:B------:R-:W-:Y:S01]  /*4910*/  @!P2 IMAD.MOV R112, RZ, RZ, -R112 ;  /* 0x000000ffff70a224 */ /* 0x000fe200078e0a70 */
[----:B------:R-:W-:Y:S01]  /*4920*/  ISETP.GE.AND P2, PT, R10, RZ, PT ;  /* 0x000000ff0a00720c */ /* 0x000fe20003f46270 */
[----:B------:R-:W-:Y:S01]  /*4930*/  @!P4 IMAD.IADD R110, R110, 0x1, -R2 ;  /* 0x000000016e6ec824 */ /* 0x000fe200078e0a02 */
[----:B------:R-:W-:Y:S01]  /*4940*/  ISETP.GT.U32.AND P1, PT, R2, R108, PT ;  /* 0x0000006c0200720c */ /* 0x000fe20003f24070 */
[----:B------:R-:W-:Y:S01]  /*4950*/  VIADD R10, R64, 0x57 ;  /* 0x00000057400a7836 */ /* 0x000fe20000000000 */
[----:B------:R-:W-:Y:S01]  /*4960*/  ISETP.GE.AND P4, PT, R4, RZ, PT ;  /* 0x000000ff0400720c */ /* 0x000fe20003f86270 */
[----:B------:R-:W-:Y:S01]  /*4970*/  IMAD.HI.U32 R4, R3, R38, RZ ;  /* 0x0000002603047227 */ /* 0x000fe200078e00ff */
[----:B------:R-:W-:Y:S02]  /*4980*/  IABS R36, R9 ;  /* 0x0000000900247213 */ /* 0x000fe40000000000 */
[----:B------:R-:W-:Y:S01]  /*4990*/  ISETP.GT.U32.AND P5, PT, R2, R110, PT ;  /* 0x0000006e0200720c */ /* 0x000fe20003fa4070 */
[----:B------:R-:W-:Y:S01]  /*49a0*/  IMAD.MOV R7, RZ, RZ, -R4 ;  /* 0x000000ffff077224 */ /* 0x000fe200078e0a04 */
[----:B------:R-:W-:Y:S01]  /*49b0*/  IABS R104, R10 ;  /* 0x0000000a00687213 */ /* 0x000fe20000000000 */
[----:B------:R-:W-:-:S02]  /*49c0*/  @!P3 IMAD.IADD R106, R106, 0x1, -R2 ;  /* 0x000000016a6ab824 */ /* 0x000fc400078e0a02 */
[----:B------:R-:W-:-:S03]  /*49d0*/  IMAD.HI.U32 R4, R3, R36, RZ ;  /* 0x0000002403047227 */ /* 0x000fc600078e00ff */
        /* <DEDUP_REMOVED lines=8> */
[C---:B------:R-:W-:Y:S01]  /*4a60*/  ISETP.GT.U32.AND P5, PT, R2.reuse, R38, PT ;  /* 0x000000260200720c */ /* 0x040fe20003fa4070 */
[----:B------:R-:W-:Y:S02]  /*4a70*/  IMAD R104, R2, R7, R104 ;  /* 0x0000000702687224 */ /* 0x000fe400078e0268 */
[----:B------:R-:W-:-:S02]  /*4a80*/  @!P3 IMAD.IADD R106, R106, 0x1, -R2 ;  /* 0x000000016a6ab824 */ /* 0x000fc400078e0a02 */
[----:B------:R-:W-:Y:S01]  /*4a90*/  VIADD R11, R64, 0x58 ;  /* 0x00000058400b7836 */ /* 0x000fe20000000000 */
[C---:B------:R-:W-:Y:S01]  /*4aa0*/  ISETP.GT.U32.AND P3, PT, R2.reuse, R104, PT ;  /* 0x000000680200720c */ /* 0x040fe20003f64070 */
[----:B------:R-:W-:Y:S02]  /*4ab0*/  IMAD R36, R2, R5, R36 ;  /* 0x0000000502247224 */ /* 0x000fe400078e0224 */
[----:B------:R-:W-:Y:S01]  /*4ac0*/  @!P0 IMAD.MOV R110, RZ, RZ, -R110 ;  /* 0x000000ffff6e8224 */ /* 0x000fe200078e0a6e */
[----:B------:R-:W-:Y:S01]  /*4ad0*/  IABS R34, R11 ;  /* 0x0000000b00227213 */ /* 0x000fe20000000000 */
[--C-:B------:R-:W-:Y:S01]  /*4ae0*/  @!P1 IMAD.IADD R108, R108, 0x1, -R2.reuse ;  /* 0x000000016c6c9824 */ /* 0x100fe200078e0a02 */
[----:B------:R-:W-:Y:S01]  /*4af0*/  ISETP.GE.AND P1, PT, R8, RZ, PT ;  /* 0x000000ff0800720c */ /* 0x000fe20003f26270 */
[----:B------:R-:W-:Y:S01]  /*4b00*/  @!P5 IMAD.IADD R38, R38, 0x1, -R2 ;  /* 0x000000012626d824 */ /* 0x000fe200078e0a02 */
[----:B------:R-:W-:Y:S01]  /*4b10*/  ISETP.GE.AND P5, PT, R9, RZ, PT ;  /* 0x000000ff0900720c */ /* 0x000fe20003fa6270 */
[----:B------:R-:W-:-:S02]  /*4b20*/  VIADD R8, R64, 0x5a ;  /* 0x0000005a40087836 */ /* 0x000fc40000000000 */
[----:B------:R-:W-:Y:S01]  /*4b30*/  IMAD.HI.U32 R5, R3, R34, RZ ;  /* 0x0000002203057227 */ /* 0x000fe200078e00ff */
[C---:B------:R-:W-:Y:S02]  /*4b40*/  ISETP.GT.U32.AND P0, PT, R2.reuse, R38, PT ;  /* 0x000000260200720c */ /* 0x040fe40003f04070 */
[----:B------:R-:W-:Y:S01]  /*4b50*/  IABS R32, R8 ;  /* 0x0000000800207213 */ /* 0x000fe20000000000 */
[----:B------:R-:W-:Y:S01]  /*4b60*/  @!P6 IMAD.MOV R40, RZ, RZ, -R40 ;  /* 0x000000ffff28e224 */ /* 0x000fe200078e0a28 */
[----:B------:R-:W-:Y:S01]  /*4b70*/  ISETP.GT.U32.AND P6, PT, R2, R36, PT ;  /* 0x000000240200720c */ /* 0x000fe20003fc4070 */
[----:B------:R-:W-:Y:S02]  /*4b80*/  @!P3 IMAD.IADD R104, R104, 0x1, -R2 ;  /* 0x000000016868b824 */ /* 0x000fe400078e0a02 */
[----:B------:R-:W-:Y:S02]  /*4b90*/  IMAD.MOV R5, RZ, RZ, -R5 ;  /* 0x000000ffff057224 */ /* 0x000fe400078e0a05 */
[----:B------:R-:W-:Y:S01]  /*4ba0*/  VIADD R4, R64, 0x59 ;  /* 0x0000005940047836 */ /* 0x000fe20000000000 */
[C---:B------:R-:W-:Y:S01]  /*4bb0*/  ISETP.GT.U32.AND P3, PT, R2.reuse, R104, PT ;  /* 0x000000680200720c */ /* 0x040fe20003f64070 */
[----:B------:R-:W-:-:S02]  /*4bc0*/  IMAD R34, R2, R5, R34 ;  /* 0x0000000502227224 */ /* 0x000fc400078e0222 */
[----:B------:R-:W-:Y:S01]  /*4bd0*/  IMAD.HI.U32 R5, R3, R32, RZ ;  /* 0x0000002003057227 */ /* 0x000fe200078e00ff */
[----:B------:R-:W-:-:S03]  /*4be0*/  IABS R102, R4 ;  /* 0x0000000400667213 */ /* 0x000fc60000000000 */
[----:B------:R-:W-:Y:S02]  /*4bf0*/  IMAD.MOV R5, RZ, RZ, -R5 ;  /* 0x000000ffff057224 */ /* 0x000fe400078e0a05 */
[--C-:B------:R-:W-:Y:S01]  /*4c00*/  @!P0 IMAD.IADD R38, R38, 0x1, -R2.reuse ;  /* 0x0000000126268824 */ /* 0x100fe200078e0a02 */
[----:B------:R-:W-:Y:S01]  /*4c10*/  ISETP.GE.AND P0, PT, R11, RZ, PT ;  /* 0x000000ff0b00720c */ /* 0x000fe20003f06270 */
[----:B------:R-:W-:Y:S01]  /*4c20*/  @!P6 IMAD.IADD R36, R36, 0x1, -R2 ;  /* 0x000000012424e824 */ /* 0x000fe200078e0a02 */
[----:B------:R-:W-:Y:S01]  /*4c30*/  ISETP.GE.AND P6, PT, R4, RZ, PT ;  /* 0x000000ff0400720c */ /* 0x000fe20003fc6270 */
[----:B------:R-:W-:Y:S01]  /*4c40*/  IMAD R32, R2, R5, R32 ;  /* 0x0000000502207224 */ /* 0x000fe200078e0220 */
[----:B------:R-:W-:Y:S01]  /*4c50*/  IADD3 R11, R64, 0x5d, RZ ;  /* 0x0000005d400b7810 */ /* 0x000fe20007ffe0ff */
[----:B------:R-:W-:Y:S01]  /*4c60*/  @!P4 IMAD.MOV R38, RZ, RZ, -R38 ;  /* 0x000000ffff26c224 */ /* 0x000fe200078e0a26 */
[----:B------:R-:W-:Y:S01]  /*4c70*/  ISETP.GT.U32.AND P4, PT, R2, R36, PT ;  /* 0x000000240200720c */ /* 0x000fe20003f84070 */
[----:B------:R-:W-:Y:S01]  /*4c80*/  @!P3 IMAD.IADD R104, R104, 0x1, -R2 ;  /* 0x000000016868b824 */ /* 0x000fe200078e0a02 */
[----:B------:R-:W-:Y:S01]  /*4c90*/  ISETP.GT.U32.AND P3, PT, R2, R32, PT ;  /* 0x000000200200720c */ /* 0x000fe20003f64070 */
[----:B------:R-:W-:Y:S01]  /*4ca0*/  IMAD.HI.U32 R4, R3, R102, RZ ;  /* 0x0000006603047227 */ /* 0x000fe200078e00ff */
[----:B------:R-:W-:-:S03]  /*4cb0*/  IABS R98, R11 ;  /* 0x0000000b00627213 */ /* 0x000fc60000000000 */
[----:B------:R-:W-:Y:S01]  /*4cc0*/  @!P2 IMAD.MOV R108, RZ, RZ, -R108 ;  /* 0x000000ffff6ca224 */ /* 0x000fe200078e0a6c */
[----:B------:R-:W-:Y:S01]  /*4cd0*/  ISETP.GE.AND P2, PT, R10, RZ, PT ;  /* 0x000000ff0a00720c */ /* 0x000fe20003f46270 */
[C---:B------:R-:W-:Y:S02]  /*4ce0*/  VIADD R9, R64.reuse, 0x5b ;  /* 0x0000005b40097836 */ /* 0x040fe40000000000 */
[----:B------:R-:W-:Y:S02]  /*4cf0*/  VIADD R10, R64, 0x5c ;  /* 0x0000005c400a7836 */ /* 0x000fe40000000000 */
[----:B------:R-:W-:Y:S01]  /*4d00*/  IMAD.MOV R7, RZ, RZ, -R4 ;  /* 0x000000ffff077224 */ /* 0x000fe200078e0a04 */
[----:B------:R-:W-:Y:S01]  /*4d10*/  IABS R100, R9 ;  /* 0x0000000900647213 */ /* 0x000fe20000000000 */
[----:B------:R-:W-:Y:S01]  /*4d20*/  @!P4 IMAD.IADD R36, R36, 0x1, -R2 ;  /* 0x000000012424c824 */ /* 0x000fe200078e0a02 */
[----:B------:R-:W-:Y:S01]  /*4d30*/  IABS R30, R10 ;  /* 0x0000000a001e7213 */ /* 0x000fe20000000000 */
[----:B------:R-:W-:-:S02]  /*4d40*/  IMAD R102, R2, R7, R102 ;  /* 0x0000000702667224 */ /* 0x000fc400078e0266 */
[----:B------:R-:W-:Y:S02]  /*4d50*/  @!P3 IMAD.IADD R32, R32, 0x1, -R2 ;  /* 0x000000012020b824 */ /* 0x000fe400078e0a02 */
[----:B------:R-:W-:Y:S01]  /*4d60*/  IMAD.HI.U32 R4, R3, R100, RZ ;  /* 0x0000006403047227 */ /* 0x000fe200078e00ff */
[----:B------:R-:W-:-:S03]  /*4d70*/  ISETP.GT.U32.AND P4, PT, R2, R102, PT ;  /* 0x000000660200720c */ /* 0x000fc60003f84070 */
[----:B------:R-:W-:-:S04]  /*4d80*/  IMAD.HI.U32 R5, R3, R30, RZ ;  /* 0x0000001e03057227 */ /* 0x000fc800078e00ff */
[----:B------:R-:W-:Y:S01]  /*4d90*/  @!P5 IMAD.MOV R36, RZ, RZ, -R36 ;  /* 0x000000ffff24d224 */ /* 0x000fe200078e0a24 */
[----:B------:R-:W-:Y:S01]  /*4da0*/  ISETP.GT.U32.AND P5, PT, R2, R32, PT ;  /* 0x000000200200720c */ /* 0x000fe20003fa4070 */
[----:B------:R-:W-:Y:S02]  /*4db0*/  IMAD.MOV R7, RZ, RZ, -R4 ;  /* 0x000000ffff077224 */ /* 0x000fe400078e0a04 */
[----:B------:R-:W-:Y:S02]  /*4dc0*/  IMAD.MOV R5, RZ, RZ, -R5 ;  /* 0x000000ffff057224 */ /* 0x000fe400078e0a05 */
[----:B------:R-:W-:-:S04]  /*4dd0*/  IMAD.HI.U32 R4, R3, R98, RZ ;  /* 0x0000006203047227 */ /* 0x000fc800078e00ff */
[----:B------:R-:W-:Y:S02]  /*4de0*/  IMAD R30, R2, R5, R30 ;  /* 0x00000005021e7224 */ /* 0x000fe400078e021e */
[----:B------:R-:W-:Y:S02]  /*4df0*/  IMAD.MOV R5, RZ, RZ, -R4 ;  /* 0x000000ffff057224 */ /* 0x000fe400078e0a04 */
[----:B------:R-:W-:Y:S02]  /*4e00*/  @!P4 IMAD.IADD R102, R102, 0x1, -R2 ;  /* 0x000000016666c824 */ /* 0x000fe400078e0a02 */
[C---:B------:R-:W-:Y:S02]  /*4e10*/  IMAD R98, R2.reuse, R5, R98 ;  /* 0x0000000502627224 */ /* 0x040fe400078e0262 */
[----:B------:R-:W-:Y:S01]  /*4e20*/  @!P1 IMAD.MOV R106, RZ, RZ, -R106 ;  /* 0x000000ffff6a9224 */ /* 0x000fe200078e0a6a */
[----:B------:R-:W-:Y:S01]  /*4e30*/  ISETP.GT.U32.AND P1, PT, R2, R34, PT ;  /* 0x000000220200720c */ /* 0x000fe20003f24070 */
[----:B------:R-:W-:Y:S01]  /*4e40*/  @!P5 IMAD.IADD R32, R32, 0x1, -R2 ;  /* 0x000000012020d824 */ /* 0x000fe200078e0a02 */
[C---:B------:R-:W-:Y:S01]  /*4e50*/  ISETP.GT.U32.AND P3, PT, R2.reuse, R102, PT ;  /* 0x000000660200720c */ /* 0x040fe20003f64070 */
[C---:B------:R-:W-:Y:S01]  /*4e60*/  IMAD R100, R2.reuse, R7, R100 ;  /* 0x0000000702647224 */ /* 0x040fe200078e0264 */
[----:B------:R-:W-:Y:S01]  /*4e70*/  ISETP.GT.U32.AND P5, PT, R2, R98, PT ;  /* 0x000000620200720c */ /* 0x000fe20003fa4070 */
[----:B------:R-:W-:-:S02]  /*4e80*/  VIADD R7, R64, 0x5e ;  /* 0x0000005e40077836 */ /* 0x000fc40000000000 */
[----:B------:R-:W-:Y:S01]  /*4e90*/  @!P2 IMAD.MOV R104, RZ, RZ, -R104 ;  /* 0x000000ffff68a224 */ /* 0x000fe200078e0a68 */
[----:B------:R-:W-:Y:S01]  /*4ea0*/  ISETP.GT.U32.AND P2, PT, R2, R100, PT ;  /* 0x000000640200720c */ /* 0x000fe20003f44070 */
[C---:B------:R-:W-:Y:S01]  /*4eb0*/  VIADD R13, R64.reuse, 0x67 ;  /* 0x00000067400d7836 */ /* 0x040fe20000000000 */
[----:B------:R-:W-:Y:S01]  /*4ec0*/  IABS R28, R7 ;  /* 0x00000007001c7213 */ /* 0x000fe20000000000 */
[----:B------:R-:W-:Y:S02]  /*4ed0*/  VIADD R37, R64, 0x68 ;  /* 0x0000006840257836 */ /* 0x000fe40000000000 */
[--C-:B------:R-:W-:Y:S01]  /*4ee0*/  @!P1 IMAD.IADD R34, R34, 0x1, -R2.reuse ;  /* 0x0000000122229824 */ /* 0x100fe200078e0a02 */
[----:B------:R-:W-:Y:S01]  /*4ef0*/  ISETP.GE.AND P1, PT, R8, RZ, PT ;  /* 0x000000ff0800720c */ /* 0x000fe20003f26270 */
[----:B------:R-:W-:Y:S01]  /*4f00*/  VIADD R8, R64, 0x5f ;  /* 0x0000005f40087836 */ /* 0x000fe20000000000 */
[----:B------:R-:W-:Y:S01]  /*4f10*/  IABS R90, R13 ;  /* 0x0000000d005a7213 */ /* 0x000fe20000000000 */
[--C-:B------:R-:W-:Y:S01]  /*4f20*/  @!P3 IMAD.IADD R102, R102, 0x1, -R2.reuse ;  /* 0x000000016666b824 */ /* 0x100fe200078e0a02 */
[----:B------:R-:W-:Y:S01]  /*4f30*/  ISETP.GT.U32.AND P4, PT, R2, R34, PT ;  /* 0x000000220200720c */ /* 0x000fe20003f84070 */
[----:B------:R-:W-:Y:S01]  /*4f40*/  @!P5 IMAD.IADD R98, R98, 0x1, -R2 ;  /* 0x000000016262d824 */ /* 0x000fe200078e0a02 */
[----:B------:R-:W-:Y:S01]  /*4f50*/  IABS R96, R8 ;  /* 0x0000000800607213 */ /* 0x000fe20000000000 */
[----:B------:R-:W-:Y:S01]  /*4f60*/  @!P6 IMAD.MOV R102, RZ, RZ, -R102 ;  /* 0x000000ffff66e224 */ /* 0x000fe200078e0a66 */
[----:B------:R-:W-:Y:S01]  /*4f70*/  ISETP.GE.AND P5, PT, R11, RZ, PT ;  /* 0x000000ff0b00720c */ /* 0x000fe20003fa6270 */
[----:B------:R-:W-:Y:S01]  /*4f80*/  IMAD.HI.U32 R4, R3, R28, RZ ;  /* 0x0000001c03047227 */ /* 0x000fe200078e00ff */
[----:B------:R-:W-:-:S02]  /*4f90*/  ISETP.GT.U32.AND P6, PT, R2, R98, PT ;  /* 0x000000620200720c */ /* 0x000fc40003fc4070 */
[----:B------:R-:W-:Y:S01]  /*4fa0*/  ISETP.GE.AND P3, PT, R9, RZ, PT ;  /* 0x000000ff0900720c */ /* 0x000fe20003f66270 */
[----:B------:R-:W-:Y:S01]  /*4fb0*/  IMAD.MOV R5, RZ, RZ, -R4 ;  /* 0x000000ffff057224 */ /* 0x000fe200078e0a04 */
[----:B------:R-:W-:Y:S01]  /*4fc0*/  IABS R16, R37 ;  /* 0x0000002500107213 */ /* 0x000fe20000000000 */
[----:B------:R-:W-:-:S04]  /*4fd0*/  IMAD.HI.U32 R4, R3, R96, RZ ;  /* 0x0000006003047227 */ /* 0x000fc800078e00ff */
[----:B------:R-:W-:Y:S02]  /*4fe0*/  IMAD R28, R2, R5, R28 ;  /* 0x00000005021c7224 */ /* 0x000fe400078e021c */
[----:B------:R-:W-:Y:S02]  /*4ff0*/  IMAD.MOV R5, RZ, RZ, -R4 ;  /* 0x000000ffff057224 */ /* 0x000fe400078e0a04 */
[----:B------:R-:W-:Y:S02]  /*5000*/  @!P6 IMAD.IADD R98, R98, 0x1, -R2 ;  /* 0x000000016262e824 */ /* 0x000fe400078e0a02 */
[----:B------:R-:W-:Y:S02]  /*5010*/  IMAD R96, R2, R5, R96 ;  /* 0x0000000502607224 */ /* 0x000fe400078e0260 */
[--C-:B------:R-:W-:Y:S01]  /*5020*/  @!P4 IMAD.IADD R34, R34, 0x1, -R2.reuse ;  /* 0x000000012222c824 */ /* 0x100fe200078e0a02 */
[----:B------:R-:W-:Y:S01]  /*5030*/  ISETP.GT.U32.AND P4, PT, R2, R30, PT ;  /* 0x0000001e0200720c */ /* 0x000fe20003f84070 */
[----:B------:R-:W-:Y:S01]  /*5040*/  @!P2 IMAD.IADD R100, R100, 0x1, -R2 ;  /* 0x000000016464a824 */ /* 0x000fe200078e0a02 */
[----:B------:R-:W-:Y:S01]  /*5050*/  ISETP.GE.AND P2, PT, R10, RZ, PT ;  /* 0x000000ff0a00720c */ /* 0x000fe20003f46270 */
[----:B------:R-:W-:Y:S01]  /*5060*/  @!P5 IMAD.MOV R98, RZ, RZ, -R98 ;  /* 0x000000ffff62d224 */ /* 0x000fe200078e0a62 */
[C---:B------:R-:W-:Y:S01]  /*5070*/  ISETP.GT.U32.AND P5, PT, R2.reuse, R96, PT ;  /* 0x000000600200720c */ /* 0x040fe20003fa4070 */
[----:B------:R-:W-:Y:S01]  /*5080*/  @!P0 IMAD.MOV R34, RZ, RZ, -R34 ;  /* 0x000000ffff228224 */ /* 0x000fe200078e0a22 */
[----:B------:R-:W-:Y:S01]  /*5090*/  ISETP.GT.U32.AND P0, PT, R2, R100, PT ;  /* 0x000000640200720c */ /* 0x000fe20003f04070 */
[----:B------:R-:W-:-:S02]  /*50a0*/  VIADD R4, R64, 0x60 ;  /* 0x0000006040047836 */ /* 0x000fc40000000000 */
[----:B------:R-:W-:Y:S02]  /*50b0*/  VIADD R5, R64, 0x61 ;  /* 0x0000006140057836 */ /* 0x000fe40000000000 */
[----:B------:R-:W-:Y:S01]  /*50c0*/  @!P1 IMAD.MOV R32, RZ, RZ, -R32 ;  /* 0x000000ffff209224 */ /* 0x000fe200078e0a20 */
[----:B------:R-:W-:Y:S01]  /*50d0*/  IABS R26, R4 ;  /* 0x00000004001a7213 */ /* 0x000fe20000000000 */
[--C-:B------:R-:W-:Y:S01]  /*50e0*/  @!P4 IMAD.IADD R30, R30, 0x1, -R2.reuse ;  /* 0x000000011e1ec824 */ /* 0x100fe200078e0a02 */
[----:B------:R-:W-:Y:S01]  /*50f0*/  ISETP.GE.AND P6, PT, R4, RZ, PT ;  /* 0x000000ff0400720c */ /* 0x000fe20003fc6270 */
[----:B------:R-:W-:Y:S01]  /*5100*/  VIADD R10, R64, 0x65 ;  /* 0x00000065400a7836 */ /* 0x000fe20000000000 */
[----:B------:R-:W-:Y:S01]  /*5110*/  IABS R94, R5 ;  /* 0x00000005005e7213 */ /* 0x000fe20000000000 */
[--C-:B------:R-:W-:Y:S01]  /*5120*/  @!P5 IMAD.IADD R96, R96, 0x1, -R2.reuse ;  /* 0x000000016060d824 */ /* 0x100fe200078e0a02 */
[----:B------:R-:W-:Y:S01]  /*5130*/  ISETP.GT.U32.AND P4, PT, R2, R30, PT ;  /* 0x0000001e0200720c */ /* 0x000fe20003f84070 */
[----:B------:R-:W-:Y:S01]  /*5140*/  @!P0 IMAD.IADD R100, R100, 0x1, -R2 ;  /* 0x0000000164648824 */ /* 0x000fe200078e0a02 */
[C---:B------:R-:W-:Y:S01]  /*5150*/  ISETP.GT.U32.AND P1, PT, R2.reuse, R28, PT ;  /* 0x0000001c0200720c */ /* 0x040fe20003f24070 */
[----:B------:R-:W-:Y:S01]  /*5160*/  IMAD.HI.U32 R4, R3, R26, RZ ;  /* 0x0000001a03047227 */ /* 0x000fe200078e00ff */
[----:B------:R-:W-:-:S02]  /*5170*/  ISETP.GT.U32.AND P5, PT, R2, R96, PT ;  /* 0x000000600200720c */ /* 0x000fc40003fa4070 */
[----:B------:R-:W-:Y:S01]  /*5180*/  ISETP.GE.AND P0, PT, R7, RZ, PT ;  /* 0x000000ff0700720c */ /* 0x000fe20003f06270 */
[----:B------:R-:W-:Y:S01]  /*5190*/  @!P3 IMAD.MOV R100, RZ, RZ, -R100 ;  /* 0x000000ffff64b224 */ /* 0x000fe200078e0a64 */
[----:B------:R-:W-:Y:S01]  /*51a0*/  ISETP.GE.AND P3, PT, R5, RZ, PT ;  /* 0x000000ff0500720c */ /* 0x000fe20003f66270 */
[----:B------:R-:W-:Y:S01]  /*51b0*/  IMAD.MOV R5, RZ, RZ, -R4 ;  /* 0x000000ffff057224 */ /* 0x000fe200078e0a04 */
[----:B------:R-:W-:Y:S01]  /*51c0*/  IABS R20, R10 ;  /* 0x0000000a00147213 */ /* 0x000fe20000000000 */
[----:B------:R-:W-:Y:S02]  /*51d0*/  VIADD R7, R64, 0x62 ;  /* 0x0000006240077836 */ /* 0x000fe40000000000 */
[----:B------:R-:W-:Y:S02]  /*51e0*/  IMAD R26, R2, R5, R26 ;  /* 0x00000005021a7224 */ /* 0x000fe400078e021a */
[--C-:B------:R-:W-:Y:S01]  /*51f0*/  @!P4 IMAD.IADD R30, R30, 0x1, -R2.reuse ;  /* 0x000000011e1ec824 */ /* 0x100fe200078e0a02 */
[----:B------:R-:W-:Y:S01]  /*5200*/  ISETP.GE.AND P4, PT, R8, RZ, PT ;  /* 0x000000ff0800720c */ /* 0x000fe20003f86270 */
[----:B------:R-:W-:Y:S01]  /*5210*/  @!P5 IMAD.IADD R96, R96, 0x1, -R2 ;  /* 0x000000016060d824 */ /* 0x000fe200078e0a02 */
[----:B------:R-:W-:Y:S01]  /*5220*/  ISETP.GT.U32.AND P5, PT, R2, R26, PT ;  /* 0x0000001a0200720c */ /* 0x000fe20003fa4070 */
[----:B------:R-:W-:Y:S01]  /*5230*/  VIADD R8, R64, 0x63 ;  /* 0x0000006340087836 */ /* 0x000fe20000000000 */
[----:B------:R-:W-:Y:S01]  /*5240*/  IABS R24, R7 ;  /* 0x0000000700187213 */ /* 0x000fe20000000000 */
[----:B------:R-:W-:-:S03]  /*5250*/  IMAD.HI.U32 R4, R3, R94, RZ ;  /* 0x0000005e03047227 */ /* 0x000fc600078e00ff */
[----:B------:R-:W-:Y:S01]  /*5260*/  IABS R22, R8 ;  /* 0x0000000800167213 */ /* 0x000fe20000000000 */
[----:B------:R-:W-:Y:S02]  /*5270*/  @!P1 IMAD.IADD R28, R28, 0x1, -R2 ;  /* 0x000000011c1c9824 */ /* 0x000fe400078e0a02 */
[----:B------:R-:W-:-:S03]  /*5280*/  IMAD.HI.U32 R5, R3, R24, RZ ;  /* 0x0000001803057227 */ /* 0x000fc600078e00ff */
[----:B------:R-:W-:Y:S01]  /*5290*/  ISETP.GT.U32.AND P1, PT, R2, R28, PT ;  /* 0x0000001c0200720c */ /* 0x000fe20003f24070 */
[----:B------:R-:W-:Y:S02]  /*52a0*/  @!P5 IMAD.IADD R26, R26, 0x1, -R2 ;  /* 0x000000011a1ad824 */ /* 0x000fe400078e0a02 */
[----:B------:R-:W-:Y:S02]  /*52b0*/  IMAD.MOV R9, RZ, RZ, -R4 ;  /* 0x000000ffff097224 */ /* 0x000fe400078e0a04 */
[----:B------:R-:W-:Y:S01]  /*52c0*/  @!P2 IMAD.MOV R30, RZ, RZ, -R30 ;  /* 0x000000ffff1ea224 */ /* 0x000fe200078e0a1e */
[----:B------:R-:W-:Y:S01]  /*52d0*/  ISETP.GT.U32.AND P5, PT, R2, R26, PT ;  /* 0x0000001a0200720c */ /* 0x000fe20003fa4070 */
[----:B------:R-:W-:Y:S01]  /*52e0*/  IMAD.MOV R5, RZ, RZ, -R5 ;  /* 0x000000ffff057224 */ /* 0x000fe200078e0a05 */
[----:B------:R-:W-:Y:S01]  /*52f0*/  ISETP.GE.AND P2, PT, R7, RZ, PT ;  /* 0x000000ff0700720c */ /* 0x000fe20003f46270 */
[----:B------:R-:W-:-:S04]  /*5300*/  IMAD.HI.U32 R7, R3, R22, RZ ;  /* 0x0000001603077227 */ /* 0x000fc800078e00ff */
[C---:B------:R-:W-:Y:S02]  /*5310*/  IMAD R94, R2.reuse, R9, R94 ;  /* 0x00000009025e7224 */ /* 0x040fe400078e025e */
[----:B------:R-:W-:Y:S02]  /*5320*/  IMAD.MOV R7, RZ, RZ, -R7 ;  /* 0x000000ffff077224 */ /* 0x000fe400078e0a07 */
[C---:B------:R-:W-:Y:S02]  /*5330*/  IMAD R24, R2.reuse, R5, R24 ;  /* 0x0000000502187224 */ /* 0x040fe400078e0218 */
[----:B------:R-:W-:Y:S01]  /*5340*/  @!P4 IMAD.MOV R96, RZ, RZ, -R96 ;  /* 0x000000ffff60c224 */ /* 0x000fe200078e0a60 */
[C---:B------:R-:W-:Y:S01]  /*5350*/  ISETP.GT.U32.AND P4, PT, R2.reuse, R94, PT ;  /* 0x0000005e0200720c */ /* 0x040fe20003f84070 */
[----:B------:R-:W-:Y:S02]  /*5360*/  IMAD R22, R2, R7, R22 ;  /* 0x0000000702167224 */ /* 0x000fe400078e0216 */
[--C-:B------:R-:W-:Y:S01]  /*5370*/  @!P5 IMAD.IADD R26, R26, 0x1, -R2.reuse ;  /* 0x000000011a1ad824 */ /* 0x100fe200078e0a02 */
[----:B------:R-:W-:Y:S01]  /*5380*/  ISETP.GT.U32.AND P5, PT, R2, R24, PT ;  /* 0x000000180200720c */ /* 0x000fe20003fa4070 */
[----:B------:R-:W-:Y:S01]  /*5390*/  @!P1 IMAD.IADD R28, R28, 0x1, -R2 ;  /* 0x000000011c1c9824 */ /* 0x000fe200078e0a02 */
[----:B------:R-:W-:Y:S01]  /*53a0*/  ISETP.GE.AND P1, PT, R8, RZ, PT ;  /* 0x000000ff0800720c */ /* 0x000fe20003f26270 */
[----:B------:R-:W-:Y:S01]  /*53b0*/  @!P6 IMAD.MOV R26, RZ, RZ, -R26 ;  /* 0x000000ffff1ae224 */ /* 0x000fe200078e0a1a */
[----:B------:R-:W-:Y:S01]  /*53c0*/  ISETP.GT.U32.AND P6, PT, R2, R22, PT ;  /* 0x000000160200720c */ /* 0x000fe20003fc4070 */
[----:B------:R-:W-:-:S02]  /*53d0*/  VIADD R8, R64, 0x64 ;  /* 0x0000006440087836 */ /* 0x000fc40000000000 */
[----:B------:R-:W-:Y:S02]  /*53e0*/  VIADD R11, R64, 0x66 ;  /* 0x00000066400b7836 */ /* 0x000fe40000000000 */
[--C-:B------:R-:W-:Y:S01]  /*53f0*/  @!P4 IMAD.IADD R94, R94, 0x1, -R2.reuse ;  /* 0x000000015e5ec824 */ /* 0x100fe200078e0a02 */
[----:B------:R-:W-:Y:S01]  /*5400*/  IABS R92, R8 ;  /* 0x00000008005c7213 */ /* 0x000fe20000000000 */
[----:B------:R-:W-:Y:S01]  /*5410*/  VIADD R19, R64, 0x69 ;  /* 0x0000006940137836 */ /* 0x000fe20000000000 */
[----:B------:R-:W-:Y:S01]  /*5420*/  IABS R18, R11 ;  /* 0x0000000b00127213 */ /* 0x000fe20000000000 */
[--C-:B------:R-:W-:Y:S01]  /*5430*/  @!P5 IMAD.IADD R24, R24, 0x1, -R2.reuse ;  /* 0x000000011818d824 */ /* 0x100fe200078e0a02 */
[C---:B------:R-:W-:Y:S01]  /*5440*/  ISETP.GT.U32.AND P4, PT, R2.reuse, R94, PT ;  /* 0x0000005e0200720c */ /* 0x040fe20003f84070 */
[----:B------:R-:W-:Y:S01]  /*5450*/  IMAD.HI.U32 R4, R3, R92, RZ ;  /* 0x0000005c03047227 */ /* 0x000fe200078e00ff */
[----:B------:R-:W-:Y:S02]  /*5460*/  IABS R14, R19 ;  /* 0x00000013000e7213 */ /* 0x000fe40000000000 */
[----:B------:R-:W-:Y:S01]  /*5470*/  ISETP.GT.U32.AND P5, PT, R2, R24, PT ;  /* 0x000000180200720c */ /* 0x000fe20003fa4070 */
[----:B------:R-:W-:-:S02]  /*5480*/  @!P6 IMAD.IADD R22, R22, 0x1, -R2 ;  /* 0x000000011616e824 */ /* 0x000fc400078e0a02 */
[----:B------:R-:W-:Y:S02]  /*5490*/  IMAD.MOV R5, RZ, RZ, -R4 ;  /* 0x000000ffff057224 */ /* 0x000fe400078e0a04 */
[----:B------:R-:W-:Y:S01]  /*54a0*/  IMAD.HI.U32 R4, R3, R20, RZ ;  /* 0x0000001403047227 */ /* 0x000fe200078e00ff */
[----:B------:R-:W-:-:S03]  /*54b0*/  ISETP.GT.U32.AND P6, PT, R2, R22, PT ;  /* 0x000000160200720c */ /* 0x000fc60003fc4070 */
[----:B------:R-:W-:Y:S02]  /*54c0*/  IMAD R92, R2, R5, R92 ;  /* 0x00000005025c7224 */ /* 0x000fe400078e025c */
[----:B------:R-:W-:-:S04]  /*54d0*/  IMAD.HI.U32 R5, R3, R18, RZ ;  /* 0x0000001203057227 */ /* 0x000fc800078e00ff */
[----:B------:R-:W-:Y:S02]  /*54e0*/  IMAD.MOV R7, RZ, RZ, -R4 ;  /* 0x000000ffff077224 */ /* 0x000fe400078e0a04 */
[----:B------:R-:W-:Y:S02]  /*54f0*/  IMAD.MOV R9, RZ, RZ, -R5 ;  /* 0x000000ffff097224 */ /* 0x000fe400078e0a05 */
[----:B------:R-:W-:Y:S02]  /*5500*/  IMAD R20, R2, R7, R20 ;  /* 0x0000000702147224 */ /* 0x000fe400078e0214 */
[----:B------:R-:W-:Y:S01]  /*5510*/  @!P4 IMAD.IADD R94, R94, 0x1, -R2 ;  /* 0x000000015e5ec824 */ /* 0x000fe200078e0a02 */
[----:B------:R-:W-:Y:S01]  /*5520*/  ISETP.GT.U32.AND P4, PT, R2, R92, PT ;  /* 0x0000005c0200720c */ /* 0x000fe20003f84070 */
[----:B------:R-:W-:-:S04]  /*5530*/  IMAD.HI.U32 R4, R3, R90, RZ ;  /* 0x0000005a03047227 */ /* 0x000fc800078e00ff */
[----:B------:R-:W-:Y:S02]  /*5540*/  IMAD R18, R2, R9, R18 ;  /* 0x0000000902127224 */ /* 0x000fe400078e0212 */
[----:B------:R-:W-:Y:S01]  /*5550*/  @!P5 IMAD.IADD R24, R24, 0x1, -R2 ;  /* 0x000000011818d824 */ /* 0x000fe200078e0a02 */
[----:B------:R-:W-:Y:S01]  /*5560*/  ISETP.GT.U32.AND P5, PT, R2, R20, PT ;  /* 0x000000140200720c */ /* 0x000fe20003fa4070 */
[----:B------:R-:W-:Y:S02]  /*5570*/  IMAD.MOV R7, RZ, RZ, -R4 ;  /* 0x000000ffff077224 */ /* 0x000fe400078e0a04 */
[----:B------:R-:W-:Y:S01]  /*5580*/  @!P6 IMAD.IADD R22, R22, 0x1, -R2 ;  /* 0x000000011616e824 */ /* 0x000fe200078e0a02 */
[C---:B------:R-:W-:Y:S01]  /*5590*/  ISETP.GT.U32.AND P6, PT, R2.reuse, R18, PT ;  /* 0x000000120200720c */ /* 0x040fe20003fc4070 */
[----:B------:R-:W-:Y:S02]  /*55a0*/  IMAD R90, R2, R7, R90 ;  /* 0x00000007025a7224 */ /* 0x000fe400078e025a */
[----:B------:R-:W-:-:S02]  /*55b0*/  @!P4 IMAD.IADD R92, R92, 0x1, -R2 ;  /* 0x000000015c5cc824 */ /* 0x000fc400078e0a02 */
[----:B------:R-:W-:Y:S01]  /*55c0*/  IMAD.HI.U32 R5, R3, R16, RZ ;  /* 0x0000001003057227 */ /* 0x000fe200078e00ff */
[----:B------:R-:W-:-:S03]  /*55d0*/  ISETP.GT.U32.AND P4, PT, R2, R90, PT ;  /* 0x0000005a0200720c */ /* 0x000fc60003f84070 */
[----:B------:R-:W-:Y:S02]  /*55e0*/  VIADD R21, R64, 0x6a ;  /* 0x0000006a40157836 */ /* 0x000fe40000000000 */
[--C-:B------:R-:W-:Y:S01]  /*55f0*/  @!P5 IMAD.IADD R20, R20, 0x1, -R2.reuse ;  /* 0x000000011414d824 */ /* 0x100fe200078e0a02 */
[----:B------:R-:W-:Y:S01]  /*5600*/  ISETP.GT.U32.AND P5, PT, R2, R92, PT ;  /* 0x0000005c0200720c */ /* 0x000fe20003fa4070 */
[----:B------:R-:W-:Y:S01]  /*5610*/  IMAD.MOV R5, RZ, RZ, -R5 ;  /* 0x000000ffff057224 */ /* 0x000fe200078e0a05 */
[----:B------:R-:W-:Y:S01]  /*5620*/  IABS R88, R21 ;  /* 0x0000001500587213 */ /* 0x000fe20000000000 */
[----:B------:R-:W-:Y:S01]  /*5630*/  @!P6 IMAD.IADD R18, R18, 0x1, -R2 ;  /* 0x000000011212e824 */ /* 0x000fe200078e0a02 */
[----:B------:R-:W-:Y:S01]  /*5640*/  ISETP.GT.U32.AND P6, PT, R2, R20, PT ;  /* 0x000000140200720c */ /* 0x000fe20003fc4070 */
[----:B------:R-:W-:-:S04]  /*5650*/  IMAD.HI.U32 R4, R3, R14, RZ ;  /* 0x0000000e03047227 */ /* 0x000fc800078e00ff */
[----:B------:R-:W-:Y:S02]  /*5660*/  VIADD R25, R64, 0x6b ;  /* 0x0000006b40197836 */ /* 0x000fe40000000000 */
[C---:B------:R-:W-:Y:S02]  /*5670*/  IMAD R16, R2.reuse, R5, R16 ;  /* 0x0000000502107224 */ /* 0x040fe400078e0210 */
[----:B------:R-:W-:Y:S01]  /*5680*/  @!P3 IMAD.MOV R94, RZ, RZ, -R94 ;  /* 0x000000ffff5eb224 */ /* 0x000fe200078e0a5e */
[----:B------:R-:W-:Y:S01]  /*5690*/  ISETP.GT.U32.AND P3, PT, R2, R18, PT ;  /* 0x000000120200720c */ /* 0x000fe20003f64070 */
[----:B------:R-:W-:Y:S01]  /*56a0*/  IMAD.MOV R5, RZ, RZ, -R4 ;  /* 0x000000ffff057224 */ /* 0x000fe200078e0a04 */
[----:B------:R-:W-:Y:S01]  /*56b0*/  IABS R12, R25 ;  /* 0x00000019000c7213 */ /* 0x000fe20000000000 */
[----:B------:R-:W-:-:S04]  /*56c0*/  IMAD.HI.U32 R4, R3, R88, RZ ;  /* 0x0000005803047227 */ /* 0x000fc800078e00ff */
[----:B------:R-:W-:Y:S02]  /*56d0*/  @!P4 IMAD.IADD R90, R90, 0x1, -R2 ;  /* 0x000000015a5ac824 */ /* 0x000fe400078e0a02 */
[C---:B------:R-:W-:Y:S02]  /*56e0*/  IMAD R14, R2.reuse, R5, R14 ;  /* 0x00000005020e7224 */ /* 0x040fe400078e020e */
[----:B------:R-:W-:Y:S01]  /*56f0*/  IMAD.MOV R5, RZ, RZ, -R4 ;  /* 0x000000ffff057224 */ /* 0x000fe200078e0a04 */
[----:B------:R-:W-:Y:S01]  /*5700*/  ISETP.GT.U32.AND P4, PT, R2, R90, PT ;  /* 0x0000005a0200720c */ /* 0x000fe20003f84070 */
[----:B------:R-:W-:Y:S01]  /*5710*/  @!P5 IMAD.IADD R92, R92, 0x1, -R2 ;  /* 0x000000015c5cd824 */ /* 0x000fe200078e0a02 */
[----:B------:R-:W-:Y:S01]  /*5720*/  ISETP.GT.U32.AND P5, PT, R2, R16, PT ;  /* 0x000000100200720c */ /* 0x000fe20003fa4070 */
[----:B------:R-:W-:-:S04]  /*5730*/  IMAD.HI.U32 R4, R3, R12, RZ ;  /* 0x0000000c03047227 */ /* 0x000fc800078e00ff */
[----:B------:R-:W-:Y:S02]  /*5740*/  VIADD R23, R64, 0x6c ;  /* 0x0000006c40177836 */ /* 0x000fe40000000000 */
[----:B------:R-:W-:Y:S02]  /*5750*/  IMAD R88, R2, R5, R88 ;  /* 0x0000000502587224 */ /* 0x000fe400078e0258 */
[----:B------:R-:W-:Y:S01]  /*5760*/  @!P6 IMAD.IADD R20, R20, 0x1, -R2 ;  /* 0x000000011414e824 */ /* 0x000fe200078e0a02 */
[----:B------:R-:W-:Y:S01]  /*5770*/  ISETP.GT.U32.AND P6, PT, R2, R14, PT ;  /* 0x0000000e0200720c */ /* 0x000fe20003fc4070 */
[----:B------:R-:W-:Y:S01]  /*5780*/  IMAD.MOV R5, RZ, RZ, -R4 ;  /* 0x000000ffff057224 */ /* 0x000fe200078e0a04 */
[----:B------:R-:W-:Y:S01]  /*5790*/  IABS R86, R23 ;  /* 0x0000001700567213 */ /* 0x000fe20000000000 */
[----:B------:R-:W-:Y:S01]  /*57a0*/  @!P3 IMAD.IADD R18, R18, 0x1, -R2 ;  /* 0x000000011212b824 */ /* 0x000fe200078e0a02 */
[----:B------:R-:W-:Y:S01]  /*57b0*/  ISETP.GT.U32.AND P3, PT, R2, R88, PT ;  /* 0x000000580200720c */ /* 0x000fe20003f64070 */
[----:B------:R-:W-:-:S02]  /*57c0*/  VIADD R31, R64, 0x6d ;  /* 0x0000006d401f7836 */ /* 0x000fc40000000000 */
[----:B------:R-:W-:Y:S02]  /*57d0*/  IMAD R12, R2, R5, R12 ;  /* 0x00000005020c7224 */ /* 0x000fe400078e020c */
[----:B------:R-:W-:Y:S01]  /*57e0*/  IMAD.HI.U32 R4, R3, R86, RZ ;  /* 0x0000005603047227 */ /* 0x000fe200078e00ff */
[----:B------:R-:W-:-:S03]  /*57f0*/  IABS R84, R31 ;  /* 0x0000001f00547213 */ /* 0x000fc60000000000 */
[----:B------:R-:W-:Y:S02]  /*5800*/  VIADD R27, R64, 0x6e ;  /* 0x0000006e401b7836 */ /* 0x000fe40000000000 */
[--C-:B------:R-:W-:Y:S01]  /*5810*/  @!P4 IMAD.IADD R90, R90, 0x1, -R2.reuse ;  /* 0x000000015a5ac824 */ /* 0x100fe200078e0a02 */
[----:B------:R-:W-:Y:S01]  /*5820*/  ISETP.GT.U32.AND P4, PT, R2, R12, PT ;  /* 0x0000000c0200720c */ /* 0x000fe20003f84070 */
[----:B------:R-:W-:Y:S01]  /*5830*/  @!P5 IMAD.IADD R16, R16, 0x1, -R2 ;  /* 0x000000011010d824 */ /* 0x000fe200078e0a02 */
[----:B------:R-:W-:Y:S01]  /*5840*/  IABS R7, R27 ;  /* 0x0000001b00077213 */ /* 0x000fe20000000000 */
[----:B------:R-:W-:Y:S02]  /*5850*/  IMAD.MOV R5, RZ, RZ, -R4 ;  /* 0x000000ffff057224 */ /* 0x000fe400078e0a04 */
[----:B------:R-:W-:Y:S01]  /*5860*/  @!P6 IMAD.IADD R14, R14, 0x1, -R2 ;  /* 0x000000010e0ee824 */ /* 0x000fe200078e0a02 */
[----:B------:R-:W-:Y:S01]  /*5870*/  ISETP.GT.U32.AND P6, PT, R2, R16, PT ;  /* 0x000000100200720c */ /* 0x000fe20003fc4070 */
[----:B------:R-:W-:-:S04]  /*5880*/  IMAD.HI.U32 R4, R3, R84, RZ ;  /* 0x0000005403047227 */ /* 0x000fc800078e00ff */
[----:B------:R-:W-:Y:S02]  /*5890*/  IMAD R86, R2, R5, R86 ;  /* 0x0000000502567224 */ /* 0x000fe400078e0256 */
[----:B------:R-:W-:Y:S01]  /*58a0*/  @!P3 IMAD.IADD R88, R88, 0x1, -R2 ;  /* 0x000000015858b824 */ /* 0x000fe200078e0a02 */
[C---:B------:R-:W-:Y:S01]  /*58b0*/  ISETP.GT.U32.AND P3, PT, R2.reuse, R14, PT ;  /* 0x0000000e0200720c */ /* 0x040fe20003f64070 */
[----:B------:R-:W-:Y:S01]  /*58c0*/  IMAD.MOV R5, RZ, RZ, -R4 ;  /* 0x000000ffff057224 */ /* 0x000fe200078e0a04 */
[----:B------:R-:W-:Y:S01]  /*58d0*/  ISETP.GT.U32.AND P5, PT, R2, R86, PT ;  /* 0x000000560200720c */ /* 0x000fe20003fa4070 */
[----:B------:R-:W-:Y:S02]  /*58e0*/  VIADD R29, R64, 0x6f ;  /* 0x0000006f401d7836 */ /* 0x000fe40000000000 */
[----:B------:R-:W-:-:S03]  /*58f0*/  IMAD.HI.U32 R4, R3, R7, RZ ;  /* 0x0000000703047227 */ /* 0x000fc600078e00ff */
[----:B------:R-:W-:Y:S01]  /*5900*/  IABS R82, R29 ;  /* 0x0000001d00527213 */ /* 0x000fe20000000000 */
[----:B------:R-:W-:Y:S02]  /*5910*/  IMAD R84, R2, R5, R84 ;  /* 0x0000000502547224 */ /* 0x000fe400078e0254 */
[----:B------:R-:W-:Y:S02]  /*5920*/  IMAD.MOV R4, RZ, RZ, -R4 ;  /* 0x000000ffff047224 */ /* 0x000fe400078e0a04 */
[----:B------:R-:W-:Y:S01]  /*5930*/  @!P4 IMAD.IADD R12, R12, 0x1, -R2 ;  /* 0x000000010c0cc824 */ /* 0x000fe200078e0a02 */
[C---:B------:R-:W-:Y:S01]  /*5940*/  ISETP.GT.U32.AND P4, PT, R2.reuse, R88, PT ;  /* 0x000000580200720c */ /* 0x040fe20003f84070 */
[C---:B------:R-:W-:Y:S02]  /*5950*/  IMAD R4, R2.reuse, R4, R7 ;  /* 0x0000000402047224 */ /* 0x040fe400078e0207 */
[----:B------:R-:W-:Y:S01]  /*5960*/  @!P2 IMAD.MOV R24, RZ, RZ, -R24 ;  /* 0x000000ffff18a224 */ /* 0x000fe200078e0a18 */
[----:B------:R-:W-:Y:S01]  /*5970*/  ISETP.GT.U32.AND P2, PT, R2, R12, PT ;  /* 0x0000000c0200720c */ /* 0x000fe20003f44070 */
[----:B------:R-:W-:Y:S01]  /*5980*/  @!P6 IMAD.IADD R16, R16, 0x1, -R2 ;  /* 0x000000011010e824 */ /* 0x000fe200078e0a02 */
[----:B------:R-:W-:Y:S01]  /*5990*/  ISETP.GT.U32.AND P6, PT, R2, R84, PT ;  /* 0x000000540200720c */ /* 0x000fe20003fc4070 */
[----:B------:R-:W-:-:S04]  /*59a0*/  IMAD.HI.U32 R5, R3, R82, RZ ;  /* 0x0000005203057227 */ /* 0x000fc800078e00ff */
[----:B------:R-:W-:Y:S01]  /*59b0*/  @!P3 IMAD.IADD R14, R14, 0x1, -R2 ;  /* 0x000000010e0eb824 */ /* 0x000fe200078e0a02 */
[----:B------:R-:W-:Y:S01]  /*59c0*/  ISETP.GT.U32.AND P3, PT, R2, R4, PT ;  /* 0x000000040200720c */ /* 0x000fe20003f64070 */
[----:B------:R-:W-:Y:S02]  /*59d0*/  IMAD.MOV R5, RZ, RZ, -R5 ;  /* 0x000000ffff057224 */ /* 0x000fe400078e0a05 */
[----:B------:R-:W-:Y:S02]  /*59e0*/  VIADD R33, R64, 0x70 ;  /* 0x0000007040217836 */ /* 0x000fe40000000000 */
[----:B------:R-:W-:Y:S02]  /*59f0*/  IMAD R82, R2, R5, R82 ;  /* 0x0000000502527224 */ /* 0x000fe400078e0252 */
[----:B------:R-:W-:Y:S01]  /*5a00*/  @!P0 IMAD.MOV R28, RZ, RZ, -R28 ;  /* 0x000000ffff1c8224 */ /* 0x000fe200078e0a1c */
[----:B------:R-:W-:Y:S01]  /*5a10*/  ISETP.GE.AND P0, PT, R8, RZ, PT ;  /* 0x000000ff0800720c */ /* 0x000fe20003f06270 */
[----:B------:R-:W-:Y:S01]  /*5a20*/  VIADD R35, R64, 0x71 ;  /* 0x0000007140237836 */ /* 0x000fe20000000000 */
[----:B------:R-:W-:Y:S01]  /*5a30*/  IABS R8, R33 ;  /* 0x0000002100087213 */ /* 0x000fe20000000000 */
[--C-:B------:R-:W-:Y:S01]  /*5a40*/  @!P2 IMAD.IADD R12, R12, 0x1, -R2.reuse ;  /* 0x000000010c0ca824 */ /* 0x100fe200078e0a02 */
[----:B------:R-:W-:Y:S01]  /*5a50*/  ISETP.GT.U32.AND P2, PT, R2, R82, PT ;  /* 0x000000520200720c */ /* 0x000fe20003f44070 */
[--C-:B------:R-:W-:Y:S01]  /*5a60*/  @!P6 IMAD.IADD R84, R84, 0x1, -R2.reuse ;  /* 0x000000015454e824 */ /* 0x100fe200078e0a02 */
[----:B------:R-:W-:Y:S01]  /*5a70*/  IABS R80, R35 ;  /* 0x0000002300507213 */ /* 0x000fe20000000000 */
[----:B------:R-:W-:Y:S01]  /*5a80*/  @!P3 IMAD.IADD R4, R4, 0x1, -R2 ;  /* 0x000000010404b824 */ /* 0x000fe200078e0a02 */
[----:B------:R-:W-:Y:S01]  /*5a90*/  ISETP.GE.AND P6, PT, R13, RZ, PT ;  /* 0x000000ff0d00720c */ /* 0x000fe20003fc6270 */
[----:B------:R-:W-:Y:S01]  /*5aa0*/  IMAD.HI.U32 R5, R3, R8, RZ ;  /* 0x0000000803057227 */ /* 0x000fe200078e00ff */
[----:B------:R-:W-:-:S03]  /*5ab0*/  ISETP.GT.U32.AND P3, PT, R2, R84, PT ;  /* 0x000000540200720c */ /* 0x000fc60003f64070 */
[----:B------:R-:W-:-:S04]  /*5ac0*/  IMAD.HI.U32 R7, R3, R80, RZ ;  /* 0x0000005003077227 */ /* 0x000fc800078e00ff */
[----:B------:R-:W-:Y:S02]  /*5ad0*/  IMAD.MOV R5, RZ, RZ, -R5 ;  /* 0x000000ffff057224 */ /* 0x000fe400078e0a05 */
[----:B------:R-:W-:Y:S02]  /*5ae0*/  IMAD.MOV R9, RZ, RZ, -R7 ;  /* 0x000000ffff097224 */ /* 0x000fe400078e0a07 */
[----:B------:R-:W-:Y:S02]  /*5af0*/  IMAD R7, R2, R5, R8 ;  /* 0x0000000502077224 */ /* 0x000fe400078e0208 */
[--C-:B------:R-:W-:Y:S01]  /*5b00*/  @!P2 IMAD.IADD R82, R82, 0x1, -R2.reuse ;  /* 0x000000015252a824 */ /* 0x100fe200078e0a02 */
[----:B------:R-:W-:Y:S01]  /*5b10*/  ISETP.GT.U32.AND P2, PT, R2, R4, PT ;  /* 0x000000040200720c */ /* 0x000fe20003f44070 */
[--C-:B------:R-:W-:Y:S01]  /*5b20*/  @!P3 IMAD.IADD R84, R84, 0x1, -R2.reuse ;  /* 0x000000015454b824 */ /* 0x100fe200078e0a02 */
[----:B------:R-:W-:Y:S01]  /*5b30*/  ISETP.GT.U32.AND P3, PT, R2, R7, PT ;  /* 0x000000070200720c */ /* 0x000fe20003f64070 */
[----:B------:R-:W-:-:S02]  /*5b40*/  @!P5 IMAD.IADD R86, R86, 0x1, -R2 ;  /* 0x000000015656d824 */ /* 0x000fc400078e0a02 */
[----:B------:R-:W-:Y:S02]  /*5b50*/  IMAD R80, R2, R9, R80 ;  /* 0x0000000902507224 */ /* 0x000fe400078e0250 */
[----:B------:R-:W-:Y:S01]  /*5b60*/  VIADD R39, R64, 0x72 ;  /* 0x0000007240277836 */ /* 0x000fe20000000000 */
[----:B------:R-:W-:Y:S01]  /*5b70*/  ISETP.GT.U32.AND P5, PT, R2, R86, PT ;  /* 0x000000560200720c */ /* 0x000fe20003fa4070 */
[C---:B------:R-:W-:Y:S02]  /*5b80*/  VIADD R85, R64.reuse, 0x74 ;  /* 0x0000007440557836 */ /* 0x040fe40000000000 */
[----:B------:R-:W-:Y:S01]  /*5b90*/  VIADD R87, R64, 0x73 ;  /* 0x0000007340577836 */ /* 0x000fe20000000000 */
[----:B------:R-:W-:Y:S01]  /*5ba0*/  IABS R78, R39 ;  /* 0x00000027004e7213 */ /* 0x000fe20000000000 */
[--C-:B------:R-:W-:Y:S01]  /*5bb0*/  @!P2 IMAD.IADD R4, R4, 0x1, -R2.reuse ;  /* 0x000000010404a824 */ /* 0x100fe200078e0a02 */
[C---:B------:R-:W-:Y:S01]  /*5bc0*/  ISETP.GT.U32.AND P2, PT, R2.reuse, R80, PT ;  /* 0x000000500200720c */ /* 0x040fe20003f44070 */
[--C-:B------:R-:W-:Y:S01]  /*5bd0*/  @!P3 IMAD.IADD R7, R7, 0x1, -R2.reuse ;  /* 0x000000010707b824 */ /* 0x100fe200078e0a02 */
[----:B------:R-:W-:Y:S01]  /*5be0*/  IABS R17, R85 ;  /* 0x0000005500117213 */ /* 0x000fe20000000000 */
[----:B------:R-:W-:Y:S01]  /*5bf0*/  IMAD.HI.U32 R8, R3, R78, RZ ;  /* 0x0000004e03087227 */ /* 0x000fe200078e00ff */
[----:B------:R-:W-:Y:S01]  /*5c00*/  IABS R15, R87 ;  /* 0x00000057000f7213 */ /* 0x000fe20000000000 */
[----:B------:R2:W-:Y:S01]  /*5c10*/  STL [R1+0x20f0], R87 ;  /* 0x0020f05701007387 */ /* 0x0005e20000100800 */
[----:B------:R-:W-:Y:S01]  /*5c20*/  ISETP.GT.U32.AND P3, PT, R2, R7, PT ;  /* 0x000000070200720c */ /* 0x000fe20003f64070 */
[----:B------:R-:W-:Y:S01]  /*5c30*/  @!P5 IMAD.IADD R86, R86, 0x1, -R2 ;  /* 0x000000015656d824 */ /* 0x000fe200078e0a02 */
[----:B------:R-:W-:Y:S01]  /*5c40*/  ISETP.GE.AND P5, PT, R11, RZ, PT ;  /* 0x000000ff0b00720c */ /* 0x000fe20003fa6270 */
[----:B------:R-:W-:Y:S01]  /*5c50*/  IMAD.MOV R13, RZ, RZ, -R8 ;  /* 0x000000ffff0d7224 */ /* 0x000fe200078e0a08 */
[----:B------:R-:W-:Y:S01]  /*5c60*/  IABS R11, R64 ;  /* 0x00000040000b7213 */ /* 0x000fe20000000000 */
[--C-:B------:R-:W-:Y:S01]  /*5c70*/  @!P4 IMAD.IADD R88, R88, 0x1, -R2.reuse ;  /* 0x000000015858c824 */ /* 0x100fe200078e0a02 */
[----:B------:R-:W-:Y:S01]  /*5c80*/  ISETP.GE.AND P4, PT, R10, RZ, PT ;  /* 0x000000ff0a00720c */ /* 0x000fe20003f86270 */
[----:B------:R-:W-:Y:S01]  /*5c90*/  @!P2 IMAD.IADD R80, R80, 0x1, -R2 ;  /* 0x000000015050a824 */ /* 0x000fe200078e0a02 */
[----:B------:R3:W-:Y:S01]  /*5ca0*/  STL [R1+0x20ec], R85 ;  /* 0x0020ec5501007387 */ /* 0x0007e20000100800 */
[----:B------:R-:W-:-:S02]  /*5cb0*/  IMAD R78, R2, R13, R78 ;  /* 0x0000000d024e7224 */ /* 0x000fc400078e024e */
[----:B------:R-:W-:Y:S01]  /*5cc0*/  IMAD.HI.U32 R5, R3, R11, RZ ;  /* 0x0000000b03057227 */ /* 0x000fe200078e00ff */
[----:B------:R-:W-:-:S03]  /*5cd0*/  ISETP.GT.U32.AND P2, PT, R2, R80, PT ;  /* 0x000000500200720c */ /* 0x000fc60003f44070 */
[----:B------:R-:W-:Y:S01]  /*5ce0*/  @!P3 IMAD.IADD R7, R7, 0x1, -R2 ;  /* 0x000000010707b824 */ /* 0x000fe200078e0a02 */
[----:B------:R-:W-:Y:S01]  /*5cf0*/  ISETP.GT.U32.AND P3, PT, R2, R78, PT ;  /* 0x0000004e0200720c */ /* 0x000fe20003f64070 */
[----:B------:R-:W-:Y:S02]  /*5d00*/  IMAD.MOV R5, RZ, RZ, -R5 ;  /* 0x000000ffff057224 */ /* 0x000fe400078e0a05 */
[----:B------:R-:W-:-:S04]  /*5d10*/  IMAD.HI.U32 R10, R3, R17, RZ ;  /* 0x00000011030a7227 */ /* 0x000fc800078e00ff */
[----:B------:R-:W-:Y:S02]  /*5d20*/  IMAD R5, R2, R5, R11 ;  /* 0x0000000502057224 */ /* 0x000fe400078e020b */
[----:B------:R-:W-:Y:S02]  /*5d30*/  @!P2 IMAD.IADD R80, R80, 0x1, -R2 ;  /* 0x000000015050a824 */ /* 0x000fe400078e0a02 */
[----:B------:R-:W-:Y:S01]  /*5d40*/  IMAD.HI.U32 R9, R3, R15, RZ ;  /* 0x0000000f03097227 */ /* 0x000fe200078e00ff */
[----:B------:R-:W-:-:S03]  /*5d50*/  ISETP.GT.U32.AND P2, PT, R2, R5, PT ;  /* 0x000000050200720c */ /* 0x000fc60003f44070 */
[----:B------:R-:W-:Y:S02]  /*5d60*/  @!P3 IMAD.IADD R78, R78, 0x1, -R2 ;  /* 0x000000014e4eb824 */ /* 0x000fe400078e0a02 */
[----:B------:R-:W-:Y:S02]  /*5d70*/  IMAD.MOV R10, RZ, RZ, -R10 ;  /* 0x000000ffff0a7224 */ /* 0x000fe400078e0a0a */
[----:B------:R-:W-:Y:S01]  /*5d80*/  VIADD R81, R64, 0x76 ;  /* 0x0000007640517836 */ /* 0x000fe20000000000 */
[C---:B------:R-:W-:Y:S01]  /*5d90*/  ISETP.GT.U32.AND P3, PT, R2.reuse, R78, PT ;  /* 0x0000004e0200720c */ /* 0x040fe20003f64070 */
[----:B------:R-:W-:Y:S02]  /*5da0*/  IMAD.MOV R9, RZ, RZ, -R9 ;  /* 0x000000ffff097224 */ /* 0x000fe400078e0a09 */
[----:B------:R-:W-:Y:S01]  /*5db0*/  IMAD R10, R2, R10, R17 ;  /* 0x0000000a020a7224 */ /* 0x000fe200078e0211 */
[----:B------:R-:W-:Y:S01]  /*5dc0*/  IABS R74, R81 ;  /* 0x00000051004a7213 */ /* 0x000fe20000000000 */
[----:B------:R-:W-:-:S02]  /*5dd0*/  @!P2 IMAD.IADD R5, R5, 0x1, -R2 ;  /* 0x000000010505a824 */ /* 0x000fc400078e0a02 */
[----:B------:R-:W-:Y:S02]  /*5de0*/  VIADD R83, R64, 0x75 ;  /* 0x0000007540537836 */ /* 0x000fe40000000000 */
[C---:B------:R-:W-:Y:S01]  /*5df0*/  IMAD R8, R2.reuse, R9, R15 ;  /* 0x0000000902087224 */ /* 0x040fe200078e020f */
[----:B------:R-:W-:Y:S01]  /*5e00*/  ISETP.GT.U32.AND P2, PT, R2, R5, PT ;  /* 0x000000050200720c */ /* 0x000fe20003f44070 */
[C---:B------:R-:W-:Y:S01]  /*5e10*/  IMAD.HI.U32 R11, R3.reuse, R74, RZ ;  /* 0x0000004a030b7227 */ /* 0x040fe200078e00ff */
[----:B------:R-:W-:Y:S01]  /*5e20*/  IABS R76, R83 ;  /* 0x00000053004c7213 */ /* 0x000fe20000000000 */
[----:B------:R5:W-:Y:S02]  /*5e30*/  STL [R1+0x20e8], R83 ;  /* 0x0020e85301007387 */ /* 0x000be40000100800 */
[----:B------:R-:W-:Y:S01]  /*5e40*/  @!P3 IMAD.IADD R78, R78, 0x1, -R2 ;  /* 0x000000014e4eb824 */ /* 0x000fe200078e0a02 */
[C---:B------:R-:W-:Y:S01]  /*5e50*/  ISETP.GE.AND P3, PT, R64.reuse, RZ, PT ;  /* 0x000000ff4000720c */ /* 0x040fe20003f66270 */
[----:B------:R-:W-:Y:S01]  /*5e60*/  VIADD R77, R64, 0x78 ;  /* 0x00000078404d7836 */ /* 0x000fe20000000000 */
[----:B------:R4:W-:Y:S01]  /*5e70*/  STL [R1+0x20e4], R81 ;  /* 0x0020e45101007387 */ /* 0x0009e20000100800 */
[----:B------:R-:W-:-:S03]  /*5e80*/  IMAD.HI.U32 R9, R3, R76, RZ ;  /* 0x0000004c03097227 */ /* 0x000fc600078e00ff */
[----:B------:R-:W-:Y:S01]  /*5e90*/  IABS R70, R77 ;  /* 0x0000004d00467213 */ /* 0x000fe20000000000 */
[----:B------:R-:W-:Y:S01]  /*5ea0*/  @!P2 IMAD.IADD R5, R5, 0x1, -R2 ;  /* 0x000000010505a824 */ /* 0x000fe200078e0a02 */
[----:B------:R-:W-:Y:S01]  /*5eb0*/  ISETP.GT.U32.AND P2, PT, R2, R8, PT ;  /* 0x000000080200720c */ /* 0x000fe20003f44070 */
[----:B------:R-:W-:Y:S02]  /*5ec0*/  IMAD.MOV R11, RZ, RZ, -R11 ;  /* 0x000000ffff0b7224 */ /* 0x000fe400078e0a0b */
[----:B------:R-:W-:Y:S02]  /*5ed0*/  VIADD R79, R64, 0x77 ;  /* 0x00000077404f7836 */ /* 0x000fe40000000000 */
[----:B------:R-:W-:Y:S01]  /*5ee0*/  @!P3 IMAD.MOV R5, RZ, RZ, -R5 ;  /* 0x000000ffff05b224 */ /* 0x000fe200078e0a05 */
[C---:B------:R-:W-:Y:S01]  /*5ef0*/  ISETP.GT.U32.AND P3, PT, R2.reuse, R10, PT ;  /* 0x0000000a0200720c */ /* 0x040fe20003f64070 */
[----:B------:R-:W-:Y:S01]  /*5f00*/  IMAD.MOV R17, RZ, RZ, -R9 ;  /* 0x000000ffff117224 */ /* 0x000fe200078e0a09 */
[----:B------:R-:W-:Y:S01]  /*5f10*/  IABS R72, R79 ;  /* 0x0000004f00487213 */ /* 0x000fe20000000000 */
[C---:B------:R-:W-:Y:S01]  /*5f20*/  IMAD R74, R2.reuse, R11, R74 ;  /* 0x0000000b024a7224 */ /* 0x040fe200078e024a */
[----:B------:R1:W-:Y:S01]  /*5f30*/  STL [R1+0x20e0], R79 ;  /* 0x0020e04f01007387 */ /* 0x0003e20000100800 */
[----:B------:R-:W-:-:S02]  /*5f40*/  IMAD R76, R2, R17, R76 ;  /* 0x00000011024c7224 */ /* 0x000fc400078e024c */
[C---:B------:R-:W-:Y:S01]  /*5f50*/  IMAD.HI.U32 R15, R3.reuse, R70, RZ ;  /* 0x00000046030f7227 */ /* 0x040fe200078e00ff */
[----:B------:R1:W-:Y:S03]  /*5f60*/  STL [R1+0x20dc], R77 ;  /* 0x0020dc4d01007387 */ /* 0x0003e60000100800 */
[--C-:B------:R-:W-:Y:S01]  /*5f70*/  @!P2 IMAD.IADD R8, R8, 0x1, -R2.reuse ;  /* 0x000000010808a824 */ /* 0x100fe200078e0a02 */
[----:B------:R-:W-:Y:S01]  /*5f80*/  ISETP.GT.U32.AND P2, PT, R2, R76, PT ;  /* 0x0000004c0200720c */ /* 0x000fe20003f44070 */
[----:B------:R-:W-:Y:S01]  /*5f90*/  @!P3 IMAD.IADD R10, R10, 0x1, -R2 ;  /* 0x000000010a0ab824 */ /* 0x000fe200078e0a02 */
[----:B------:R-:W-:Y:S01]  /*5fa0*/  ISETP.GT.U32.AND P3, PT, R2, R74, PT ;  /* 0x0000004a0200720c */ /* 0x000fe20003f64070 */
[----:B------:R-:W-:-:S04]  /*5fb0*/  IMAD.HI.U32 R13, R3, R72, RZ ;  /* 0x00000048030d7227 */ /* 0x000fc800078e00ff */
[----:B------:R-:W-:Y:S02]  /*5fc0*/  IMAD.MOV R15, RZ, RZ, -R15 ;  /* 0x000000ffff0f7224 */ /* 0x000fe400078e0a0f */
[----:B------:R-:W-:Y:S02]  /*5fd0*/  IMAD.MOV R13, RZ, RZ, -R13 ;  /* 0x000000ffff0d7224 */ /* 0x000fe400078e0a0d */
[C---:B------:R-:W-:Y:S02]  /*5fe0*/  IMAD R70, R2.reuse, R15, R70 ;  /* 0x0000000f02467224 */ /* 0x040fe400078e0246 */
[----:B------:R-:W-:Y:S02]  /*5ff0*/  IMAD R72, R2, R13, R72 ;  /* 0x0000000d02487224 */ /* 0x000fe400078e0248 */
[----:B------:R-:W-:Y:S01]  /*6000*/  @!P3 IMAD.IADD R74, R74, 0x1, -R2 ;  /* 0x000000014a4ab824 */ /* 0x000fe200078e0a02 */
[----:B------:R-:W-:Y:S01]  /*6010*/  ISETP.GT.U32.AND P3, PT, R2, R70, PT ;  /* 0x000000460200720c */ /* 0x000fe20003f64070 */
[----:B------:R-:W-:-:S02]  /*6020*/  VIADD R75, R64, 0x79 ;  /* 0x00000079404b7836 */ /* 0x000fc40000000000 */
[--C-:B------:R-:W-:Y:S01]  /*6030*/  @!P2 IMAD.IADD R76, R76, 0x1, -R2.reuse ;  /* 0x000000014c4ca824 */ /* 0x100fe200078e0a02 */
[----:B------:R-:W-:Y:S01]  /*6040*/  ISETP.GT.U32.AND P2, PT, R2, R72, PT ;  /* 0x000000480200720c */ /* 0x000fe20003f44070 */
[C---:B------:R-:W-:Y:S01]  /*6050*/  VIADD R51, R64.reuse, 0x7c ;  /* 0x0000007c40337836 */ /* 0x040fe20000000000 */
[----:B------:R-:W-:Y:S01]  /*6060*/  IABS R240, R75 ;  /* 0x0000004b00f07213 */ /* 0x000fe20000000000 */
[C---:B------:R-:W-:Y:S01]  /*6070*/  VIADD R73, R64.reuse, 0x7a ;  /* 0x0000007a40497836 */ /* 0x040fe20000000000 */
[----:B------:R1:W-:Y:S01]  /*6080*/  STL [R1+0x20d8], R75 ;  /* 0x0020d84b01007387 */ /* 0x0003e20000100800 */
[----:B------:R-:W-:Y:S01]  /*6090*/  VIADD R71, R64, 0x7b ;  /* 0x0000007b40477836 */ /* 0x000fe20000000000 */
[----:B------:R-:W-:Y:S01]  /*60a0*/  IABS R66, R51 ;  /* 0x0000003300427213 */ /* 0x000fe20000000000 */
[----:B------:R-:W-:Y:S01]  /*60b0*/  IMAD.HI.U32 R9, R3, R240, RZ ;  /* 0x000000f003097227 */ /* 0x000fe200078e00ff */
[----:B------:R-:W-:Y:S01]  /*60c0*/  IABS R68, R73 ;  /* 0x0000004900447213 */ /* 0x000fe20000000000 */
[----:B------:R1:W-:Y:S01]  /*60d0*/  STL [R1+0x20d4], R73 ;  /* 0x0020d44901007387 */ /* 0x0003e20000100800 */
[----:B------:R-:W-:Y:S01]  /*60e0*/  IABS R238, R71 ;  /* 0x0000004700ee7213 */ /* 0x000fe20000000000 */
[----:B------:R-:W-:Y:S01]  /*60f0*/  @!P3 IMAD.IADD R70, R70, 0x1, -R2 ;  /* 0x000000014646b824 */ /* 0x000fe200078e0a02 */
[----:B------:R-:W-:Y:S01]  /*6100*/  ISETP.GT.U32.AND P3, PT, R2, R74, PT ;  /* 0x0000004a0200720c */ /* 0x000fe20003f64070 */
[----:B------:R-:W-:Y:S01]  /*6110*/  IMAD.MOV R9, RZ, RZ, -R9 ;  /* 0x000000ffff097224 */ /* 0x000fe200078e0a09 */
[----:B------:R1:W-:Y:S01]  /*6120*/  STL [R1+0x20d0], R71 ;  /* 0x0020d04701007387 */ /* 0x0003e20000100800 */
[----:B------:R-:W-:-:S02]  /*6130*/  VIADD R49, R64, 0x7d ;  /* 0x0000007d40317836 */ /* 0x000fc40000000000 */
[C---:B------:R-:W-:Y:S01]  /*6140*/  IMAD.HI.U32 R13, R3.reuse, R66, RZ ;  /* 0x00000042030d7227 */ /* 0x040fe200078e00ff */
[----:B------:R1:W-:Y:S02]  /*6150*/  STL [R1+0x20cc], R51 ;  /* 0x0020cc3301007387 */ /* 0x0003e40000100800 */
[----:B------:R-:W-:Y:S01]  /*6160*/  IABS R236, R49 ;  /* 0x0000003100ec7213 */ /* 0x000fe20000000000 */
[----:B------:R-:W-:Y:S01]  /*6170*/  @!P0 IMAD.MOV R92, RZ, RZ, -R92 ;  /* 0x000000ffff5c8224 */ /* 0x000fe200078e0a5c */
[----:B------:R-:W-:Y:S01]  /*6180*/  ISETP.GT.U32.AND P0, PT, R2, R8, PT ;  /* 0x000000080200720c */ /* 0x000fe20003f04070 */
[----:B------:R-:W-:Y:S01]  /*6190*/  @!P2 IMAD.IADD R72, R72, 0x1, -R2 ;  /* 0x000000014848a824 */ /* 0x000fe200078e0a02 */
[C---:B------:R-:W-:Y:S01]  /*61a0*/  ISETP.GT.U32.AND P2, PT, R2.reuse, R10, PT ;  /* 0x0000000a0200720c */ /* 0x040fe20003f44070 */
[----:B------:R-:W-:Y:S01]  /*61b0*/  IMAD R240, R2, R9, R240 ;  /* 0x0000000902f07224 */ /* 0x000fe200078e02f0 */
[----:B------:R1:W-:Y:S01]  /*61c0*/  STL [R1+0x20c8], R49 ;  /* 0x0020c83101007387 */ /* 0x0003e20000100800 */
[----:B------:R-:W-:-:S04]  /*61d0*/  IMAD.HI.U32 R9, R3, R68, RZ ;  /* 0x0000004403097227 */ /* 0x000fc800078e00ff */
[----:B------:R-:W-:Y:S02]  /*61e0*/  IMAD.MOV R13, RZ, RZ, -R13 ;  /* 0x000000ffff0d7224 */ /* 0x000fe400078e0a0d */
[----:B------:R-:W-:Y:S01]  /*61f0*/  @!P1 IMAD.MOV R22, RZ, RZ, -R22 ;  /* 0x000000ffff169224 */ /* 0x000fe200078e0a16 */
[C---:B------:R-:W-:Y:S01]  /*6200*/  ISETP.GT.U32.AND P1, PT, R2.reuse, R82, PT ;  /* 0x000000520200720c */ /* 0x040fe20003f24070 */
[----:B------:R-:W-:Y:S01]  /*6210*/  @!P4 IMAD.MOV R20, RZ, RZ, -R20 ;  /* 0x000000ffff14c224 */ /* 0x000fe200078e0a14 */
[C---:B------:R-:W-:Y:S01]  /*6220*/  ISETP.GT.U32.AND P4, PT, R2.reuse, R76, PT ;  /* 0x0000004c0200720c */ /* 0x040fe20003f84070 */
[----:B------:R-:W-:Y:S01]  /*6230*/  @!P5 IMAD.MOV R18, RZ, RZ, -R18 ;  /* 0x000000ffff12d224 */ /* 0x000fe200078e0a12 */
[----:B------:R-:W-:Y:S01]  /*6240*/  ISETP.GT.U32.AND P5, PT, R2, R70, PT ;  /* 0x000000460200720c */ /* 0x000fe20003fa4070 */
[----:B------:R-:W-:-:S04]  /*6250*/  IMAD.HI.U32 R11, R3, R238, RZ ;  /* 0x000000ee030b7227 */ /* 0x000fc800078e00ff */
[----:B------:R-:W-:Y:S02]  /*6260*/  IMAD.MOV R9, RZ, RZ, -R9 ;  /* 0x000000ffff097224 */ /* 0x000fe400078e0a09 */
[C---:B------:R-:W-:Y:S02]  /*6270*/  IMAD R66, R2.reuse, R13, R66 ;  /* 0x0000000d02427224 */ /* 0x040fe400078e0242 */
[----:B------:R-:W-:Y:S01]  /*6280*/  @!P6 IMAD.MOV R90, RZ, RZ, -R90 ;  /* 0x000000ffff5ae224 */ /* 0x000fe200078e0a5a */
[----:B------:R-:W-:Y:S01]  /*6290*/  ISETP.GT.U32.AND P6, PT, R2, R72, PT ;  /* 0x000000480200720c */ /* 0x000fe20003fc4070 */
[----:B------:R-:W-:-:S04]  /*62a0*/  IMAD.HI.U32 R15, R3, R236, RZ ;  /* 0x000000ec030f7227 */ /* 0x000fc800078e00ff */
[----:B------:R-:W-:Y:S02]  /*62b0*/  IMAD.MOV R11, RZ, RZ, -R11 ;  /* 0x000000ffff0b7224 */ /* 0x000fe400078e0a0b */
[----:B------:R-:W-:Y:S02]  /*62c0*/  IMAD R68, R2, R9, R68 ;  /* 0x0000000902447224 */ /* 0x000fe400078e0244 */
[----:B------:R-:W-:Y:S01]  /*62d0*/  @!P3 IMAD.IADD R74, R74, 0x1, -R2 ;  /* 0x000000014a4ab824 */ /* 0x000fe200078e0a02 */
[----:B------:R-:W-:Y:S01]  /*62e0*/  ISETP.GT.U32.AND P3, PT, R2, R66, PT ;  /* 0x000000420200720c */ /* 0x000fe20003f64070 */
[----:B------:R-:W-:Y:S02]  /*62f0*/  IMAD.MOV R15, RZ, RZ, -R15 ;  /* 0x000000ffff0f7224 */ /* 0x000fe400078e0a0f */
[----:B------:R-:W-:Y:S02]  /*6300*/  VIADD R17, R64, 0x7e ;  /* 0x0000007e40117836 */ /* 0x000fe40000000000 */
[----:B------:R-:W-:-:S02]  /*6310*/  IMAD R238, R2, R11, R238 ;  /* 0x0000000b02ee7224 */ /* 0x000fc400078e02ee */
[--C-:B------:R-:W-:Y:S01]  /*6320*/  @!P0 IMAD.IADD R8, R8, 0x1, -R2.reuse ;  /* 0x0000000108088824 */ /* 0x100fe200078e0a02 */
[----:B------:R-:W-:Y:S01]  /*6330*/  ISETP.GT.U32.AND P0, PT, R2, R240, PT ;  /* 0x000000f00200720c */ /* 0x000fe20003f04070 */
[----:B------:R-:W-:Y:S01]  /*6340*/  @!P2 IMAD.IADD R10, R10, 0x1, -R2 ;  /* 0x000000010a0aa824 */ /* 0x000fe200078e0a02 */
[C---:B------:R-:W-:Y:S01]  /*6350*/  ISETP.GT.U32.AND P2, PT, R2.reuse, R68, PT ;  /* 0x000000440200720c */ /* 0x040fe20003f44070 */
[----:B------:R-:W-:Y:S01]  /*6360*/  IMAD R236, R2, R15, R236 ;  /* 0x0000000f02ec7224 */ /* 0x000fe200078e02ec */
[----:B------:R-:W-:Y:S01]  /*6370*/  IABS R64, R17 ;  /* 0x0000001100407213 */ /* 0x000fe20000000000 */
[--C-:B------:R-:W-:Y:S01]  /*6380*/  @!P1 IMAD.IADD R82, R82, 0x1, -R2.reuse ;  /* 0x0000000152529824 */ /* 0x100fe200078e0a02 */
[----:B------:R-:W-:Y:S01]  /*6390*/  ISETP.GE.AND P1, PT, R37, RZ, PT ;  /* 0x000000ff2500720c */ /* 0x000fe20003f26270 */
[--C-:B------:R-:W-:Y:S01]  /*63a0*/  @!P4 IMAD.IADD R76, R76, 0x1, -R2.reuse ;  /* 0x000000014c4cc824 */ /* 0x100fe200078e0a02 */
[----:B------:R-:W-:Y:S01]  /*63b0*/  ISETP.GT.U32.AND P4, PT, R2, R238, PT ;  /* 0x000000ee0200720c */ /* 0x000fe20003f84070 */
[--C-:B------:R-:W-:Y:S01]  /*63c0*/  @!P5 IMAD.IADD R70, R70, 0x1, -R2.reuse ;  /* 0x000000014646d824 */ /* 0x100fe200078e0a02 */
[----:B------:R-:W-:Y:S01]  /*63d0*/  ISETP.GE.AND P5, PT, R19, RZ, PT ;  /* 0x000000ff1300720c */ /* 0x000fe20003fa6270 */
[--C-:B------:R-:W-:Y:S01]  /*63e0*/  @!P6 IMAD.IADD R72, R72, 0x1, -R2.reuse ;  /* 0x000000014848e824 */ /* 0x100fe200078e0a02 */
[----:B------:R-:W-:Y:S01]  /*63f0*/  ISETP.GT.U32.AND P6, PT, R2, R236, PT ;  /* 0x000000ec0200720c */ /* 0x000fe20003fc4070 */
[----:B------:R-:W-:Y:S01]  /*6400*/  IMAD.HI.U32 R3, R3, R64, RZ ;  /* 0x0000004003037227 */ /* 0x000fe200078e00ff */
[----:B------:R1:W-:Y:S03]  /*6410*/  STL [R1+0x20c4], R17 ;  /* 0x0020c41101007387 */ /* 0x0003e60000100800 */
[----:B------:R-:W-:Y:S01]  /*6420*/  @!P3 IMAD.IADD R66, R66, 0x1, -R2 ;  /* 0x000000014242b824 */ /* 0x000fe200078e0a02 */
[----:B------:R-:W-:Y:S01]  /*6430*/  ISETP.GE.AND P3, PT, R23, RZ, PT ;  /* 0x000000ff1700720c */ /* 0x000fe20003f66270 */
[----:B------:R-:W-:-:S02]  /*6440*/  IMAD.MOV R3, RZ, RZ, -R3 ;  /* 0x000000ffff037224 */ /* 0x000fc400078e0a03 */
[--C-:B------:R-:W-:Y:S02]  /*6450*/  @!P0 IMAD.IADD R240, R240, 0x1, -R2.reuse ;  /* 0x00000001f0f08824 */ /* 0x100fe400078e0a02 */
[----:B------:R-:W-:Y:S01]  /*6460*/  @!P2 IMAD.IADD R68, R68, 0x1, -R2 ;  /* 0x000000014444a824 */ /* 0x000fe200078e0a02 */
[----:B------:R-:W-:Y:S01]  /*6470*/  ISETP.GE.AND P2, PT, R21, RZ, PT ;  /* 0x000000ff1500720c */ /* 0x000fe20003f46270 */
[----:B------:R-:W-:Y:S02]  /*6480*/  IMAD R64, R2, R3, R64 ;  /* 0x0000000302407224 */ /* 0x000fe400078e0240 */
[----:B------:R-:W-:Y:S01]  /*6490*/  @!P4 IMAD.IADD R238, R238, 0x1, -R2 ;  /* 0x00000001eeeec824 */ /* 0x000fe200078e0a02 */
[----:B------:R-:W-:Y:S01]  /*64a0*/  ISETP.GE.AND P4, PT, R25, RZ, PT ;  /* 0x000000ff1900720c */ /* 0x000fe20003f86270 */
[----:B------:R-:W-:Y:S01]  /*64b0*/  @!P1 IMAD.MOV R16, RZ, RZ, -R16 ;  /* 0x000000ffff109224 */ /* 0x000fe200078e0a10 */
[C---:B------:R-:W-:Y:S01]  /*64c0*/  ISETP.GT.U32.AND P1, PT, R2.reuse, R240, PT ;  /* 0x000000f00200720c */ /* 0x040fe20003f24070 */
[----:B------:R-:W-:Y:S01]  /*64d0*/  @!P5 IMAD.MOV R14, RZ, RZ, -R14 ;  /* 0x000000ffff0ed224 */ /* 0x000fe200078e0a0e */
[----:B------:R-:W-:Y:S01]  /*64e0*/  ISETP.GT.U32.AND P5, PT, R2, R68, PT ;  /* 0x000000440200720c */ /* 0x000fe20003fa4070 */
[----:B------:R-:W-:Y:S01]  /*64f0*/  @!P6 IMAD.IADD R236, R236, 0x1, -R2 ;  /* 0x00000001ecece824 */ /* 0x000fe200078e0a02 */
[C---:B------:R-:W-:Y:S01]  /*6500*/  ISETP.GT.U32.AND P0, PT, R2.reuse, R64, PT ;  /* 0x000000400200720c */ /* 0x040fe20003f04070 */
[----:B------:R-:W-:Y:S01]  /*6510*/  @!P3 IMAD.MOV R86, RZ, RZ, -R86 ;  /* 0x000000ffff56b224 */ /* 0x000fe200078e0a56 */
[----:B------:R-:W-:Y:S01]  /*6520*/  ISETP.GE.AND P6, PT, R249, UR5, PT ;  /* 0x00000005f9007c0c */ /* 0x000fe2000bfc6270 */
[----:B------:R-:W-:Y:S01]  /*6530*/  @!P2 IMAD.MOV R88, RZ, RZ, -R88 ;  /* 0x000000ffff58a224 */ /* 0x000fe200078e0a58 */
[C---:B------:R-:W-:Y:S01]  /*6540*/  ISETP.GT.U32.AND P3, PT, R2.reuse, R236, PT ;  /* 0x000000ec0200720c */ /* 0x040fe20003f64070 */
[----:B------:R-:W-:Y:S01]  /*6550*/  IMAD.U32 R3, RZ, RZ, UR4 ;  /* 0x00000004ff037e24 */ /* 0x000fe2000f8e00ff */
[C---:B------:R-:W-:Y:S01]  /*6560*/  ISETP.GT.U32.AND P2, PT, R2.reuse, R238, PT ;  /* 0x000000ee0200720c */ /* 0x040fe20003f44070 */
[----:B------:R-:W-:Y:S01]  /*6570*/  @!P4 IMAD.MOV R12, RZ, RZ, -R12 ;  /* 0x000000ffff0cc224 */ /* 0x000fe200078e0a0c */
[----:B------:R-:W-:Y:S01]  /*6580*/  ISETP.GT.U32.AND P4, PT, R2, R66, PT ;  /* 0x000000420200720c */ /* 0x000fe20003f84070 */
[--C-:B------:R-:W-:Y:S01]  /*6590*/  @!P1 IMAD.IADD R240, R240, 0x1, -R2.reuse ;  /* 0x00000001f0f09824 */ /* 0x100fe200078e0a02 */
[----:B------:R-:W-:Y:S01]  /*65a0*/  ISETP.GE.AND P1, PT, R27, RZ, PT ;  /* 0x000000ff1b00720c */ /* 0x000fe20003f26270 */
[--C-:B------:R-:W-:Y:S01]  /*65b0*/  @!P5 IMAD.IADD R68, R68, 0x1, -R2.reuse ;  /* 0x000000014444d824 */ /* 0x100fe200078e0a02 */
[----:B------:R-:W-:Y:S01]  /*65c0*/  ISETP.GE.AND P5, PT, R29, RZ, PT ;  /* 0x000000ff1d00720c */ /* 0x000fe20003fa6270 */
[--C-:B------:R-:W-:Y:S01]  /*65d0*/  @!P0 IMAD.IADD R64, R64, 0x1, -R2.reuse ;  /* 0x0000000140408824 */ /* 0x100fe200078e0a02 */
[----:B------:R-:W-:Y:S01]  /*65e0*/  SEL R3, R3, RZ, !P6 ;  /* 0x000000ff03037207 */ /* 0x000fe20007000000 */
[----:B------:R-:W-:Y:S01]  /*65f0*/  ULDC.64 UR4, c[0x0][0x218] ;  /* 0x0000860000047ab9 */ /* 0x000fe20000000a00 */
[----:B------:R-:W-:Y:S01]  /*6600*/  ISETP.GE.AND P0, PT, R31, RZ, PT ;  /* 0x000000ff1f00720c */ /* 0x000fe20003f06270 */
[--C-:B------:R-:W-:Y:S01]  /*6610*/  @!P3 IMAD.IADD R236, R236, 0x1, -R2.reuse ;  /* 0x00000001ececb824 */ /* 0x100fe200078e0a02 */
[----:B------:R-:W-:Y:S01]  /*6620*/  ISETP.GE.AND P3, PT, R39, RZ, PT ;  /* 0x000000ff2700720c */ /* 0x000fe20003f66270 */
[--C-:B------:R-:W-:Y:S01]  /*6630*/  @!P2 IMAD.IADD R238, R238, 0x1, -R2.reuse ;  /* 0x00000001eeeea824 */ /* 0x100fe200078e0a02 */
[----:B------:R-:W-:Y:S01]  /*6640*/  ISETP.GT.U32.AND P6, PT, R2, R64, PT ;  /* 0x000000400200720c */ /* 0x000fe20003fc4070 */
[----:B------:R-:W-:Y:S01]  /*6650*/  @!P4 IMAD.IADD R66, R66, 0x1, -R2 ;  /* 0x000000014242c824 */ /* 0x000fe200078e0a02 */
[----:B------:R-:W-:Y:S01]  /*6660*/  ISETP.GE.AND P2, PT, R33, RZ, PT ;  /* 0x000000ff2100720c */ /* 0x000fe20003f46270 */
[----:B------:R-:W-:Y:S01]  /*6670*/  @!P1 IMAD.MOV R4, RZ, RZ, -R4 ;  /* 0x000000ffff049224 */ /* 0x000fe200078e0a04 */
[----:B------:R-:W-:Y:S01]  /*6680*/  ISETP.GE.AND P4, PT, R35, RZ, PT ;  /* 0x000000ff2300720c */ /* 0x000fe20003f86270 */
[----:B------:R-:W-:Y:S01]  /*6690*/  @!P5 IMAD.MOV R82, RZ, RZ, -R82 ;  /* 0x000000ffff52d224 */ /* 0x000fe200078e0a52 */
[----:B------:R-:W-:-:S02]  /*66a0*/  ISETP.GE.AND P1, PT, R87, RZ, PT ;  /* 0x000000ff5700720c */ /* 0x000fc40003f26270 */
[----:B------:R-:W-:Y:S01]  /*66b0*/  ISETP.GE.AND P5, PT, R85, RZ, PT ;  /* 0x000000ff5500720c */ /* 0x000fe20003fa6270 */
[----:B------:R-:W-:Y:S01]  /*66c0*/  @!P0 IMAD.MOV R84, RZ, RZ, -R84 ;  /* 0x000000ffff548224 */ /* 0x000fe200078e0a54 */
[----:B------:R-:W-:Y:S01]  /*66d0*/  ISETP.NE.U32.AND P0, PT, R3, RZ, PT ;  /* 0x000000ff0300720c */ /* 0x000fe20003f05070 */
[----:B------:R-:W-:Y:S01]  /*66e0*/  @!P3 IMAD.MOV R78, RZ, RZ, -R78 ;  /* 0x000000ffff4eb224 */ /* 0x000fe200078e0a4e */
[----:B------:R-:W-:Y:S01]  /*66f0*/  ISETP.GE.AND P3, PT, R79, RZ, PT ;  /* 0x000000ff4f00720c */ /* 0x000fe20003f66270 */
[----:B------:R-:W-:Y:S01]  /*6700*/  @!P6 IMAD.IADD R64, R64, 0x1, -R2 ;  /* 0x000000014040e824 */ /* 0x000fe200078e0a02 */
[----:B------:R-:W-:Y:S01]  /*6710*/  ISETP.GE.AND P6, PT, R45, RZ, PT ;  /* 0x000000ff2d00720c */ /* 0x000fe20003fc6270 */
[----:B------:R-:W-:Y:S02]  /*6720*/  IMAD.MOV.U32 R2, RZ, RZ, R7 ;  /* 0x000000ffff027224 */ /* 0x000fe400078e0007 */
[----:B------:R-:W-:Y:S01]  /*6730*/  @!P4 IMAD.MOV R80, RZ, RZ, -R80 ;  /* 0x000000ffff50c224 */ /* 0x000fe200078e0a50 */
[----:B------:R-:W-:Y:S01]  /*6740*/  ISETP.GE.AND P4, PT, R81, RZ, PT ;  /* 0x000000ff5100720c */ /* 0x000fe20003f86270 */
        /* <DEDUP_REMOVED lines=8> */
[----:B------:R-:W-:-:S04]  /*67d0*/  @!P6 IMAD.MOV R62, RZ, RZ, -R62 ;  /* 0x000000ffff3ee224 */ /* 0x000fc800078e0a3e */
        /* <DEDUP_REMOVED lines=9> */
[----:B------:R-:W-:-:S05]  /*6870*/  ISETP.GE.AND P3, PT, R41, RZ, PT ;  /* 0x000000ff2900720c */ /* 0x000fca0003f66270 */
[----:B------:R-:W-:Y:S01]  /*6880*/  @!P4 IMAD.MOV R238, RZ, RZ, -R238 ;  /* 0x000000ffffeec224 */ /* 0x000fe200078e0aee */
[----:B------:R-:W-:Y:S01]  /*6890*/  ISETP.GE.AND P4, PT, R43, RZ, PT ;  /* 0x000000ff2b00720c */ /* 0x000fe20003f86270 */
[----:B------:R-:W-:Y:S01]  /*68a0*/  @!P2 IMAD.MOV R68, RZ, RZ, -R68 ;  /* 0x000000ffff44a224 */ /* 0x000fe200078e0a44 */
[----:B------:R-:W-:Y:S01]  /*68b0*/  ISETP.NE.AND P2, PT, R47, RZ, PT ;  /* 0x000000ff2f00720c */ /* 0x000fe20003f45270 */
[----:B------:R-:W-:Y:S01]  /*68c0*/  @!P1 IMAD.MOV R236, RZ, RZ, -R236 ;  /* 0x000000ffffec9224 */ /* 0x000fe200078e0aec */
[----:B------:R-:W-:Y:S01]  /*68d0*/  ISETP.GE.AND P1, PT, R205, RZ, PT ;  /* 0x000000ffcd00720c */ /* 0x000fe20003f26270 */
[----:B------:R-:W-:Y:S01]  /*68e0*/  @!P5 IMAD.MOV R64, RZ, RZ, -R64 ;  /* 0x000000ffff40d224 */ /* 0x000fe200078e0a40 */
[C---:B------:R-:W-:Y:S01]  /*68f0*/  SEL R195, R235.reuse, R5, !P2 ;  /* 0x00000005ebc37207 */ /* 0x040fe20005000000 */
[----:B------:R-:W-:Y:S01]  /*6900*/  @!P3 IMAD.MOV R58, RZ, RZ, -R58 ;  /* 0x000000ffff3ab224 */ /* 0x000fe200078e0a3a */
[C---:B------:R-:W-:Y:S02]  /*6910*/  SEL R23, R235.reuse, R22, !P2 ;  /* 0x00000016eb177207 */ /* 0x040fe40005000000 */
[----:B------:R-:W-:-:S02]  /*6920*/  SEL R7, R235, R4, !P2 ;  /* 0x00000004eb077207 */ /* 0x000fc40005000000 */
[C---:B------:R-:W-:Y:S01]  /*6930*/  SEL R193, R235.reuse, R124, !P2 ;  /* 0x0000007cebc17207 */ /* 0x040fe20005000000 */
[----:B------:R-:W-:Y:S01]  /*6940*/  @!P4 IMAD.MOV R60, RZ, RZ, -R60 ;  /* 0x000000ffff3cc224 */ /* 0x000fe200078e0a3c */
[C---:B------:R-:W-:Y:S02]  /*6950*/  SEL R191, R235.reuse, R122, !P2 ;  /* 0x0000007aebbf7207 */ /* 0x040fe40005000000 */
[C---:B------:R-:W-:Y:S01]  /*6960*/  SEL R189, R235.reuse, R126, !P2 ;  /* 0x0000007eebbd7207 */ /* 0x040fe20005000000 */
[----:B------:R-:W-:Y:S01]  /*6970*/  @!P1 IMAD.MOV R54, RZ, RZ, -R54 ;  /* 0x000000ffff369224 */ /* 0x000fe200078e0a36 */
[C---:B------:R-:W-:Y:S02]  /*6980*/  SEL R187, R235.reuse, R128, !P2 ;  /* 0x00000080ebbb7207 */ /* 0x040fe40005000000 */
[C---:B------:R-:W-:Y:S02]  /*6990*/  SEL R185, R235.reuse, R130, !P2 ;  /* 0x00000082ebb97207 */ /* 0x040fe40005000000 */
[----:B------:R-:W-:-:S02]  /*69a0*/  SEL R183, R235, R132, !P2 ;  /* 0x00000084ebb77207 */ /* 0x000fc40005000000 */
[C---:B------:R-:W-:Y:S02]  /*69b0*/  SEL R181, R235.reuse, R134, !P2 ;  /* 0x00000086ebb57207 */ /* 0x040fe40005000000 */
[C---:B------:R-:W-:Y:S02]  /*69c0*/  SEL R179, R235.reuse, R136, !P2 ;  /* 0x00000088ebb37207 */ /* 0x040fe40005000000 */
[C---:B------:R-:W-:Y:S02]  /*69d0*/  SEL R177, R235.reuse, R138, !P2 ;  /* 0x0000008aebb17207 */ /* 0x040fe40005000000 */
[C---:B------:R-:W-:Y:S02]  /*69e0*/  SEL R175, R235.reuse, R140, !P2 ;  /* 0x0000008cebaf7207 */ /* 0x040fe40005000000 */
[C---:B------:R-:W-:Y:S02]  /*69f0*/  SEL R173, R235.reuse, R142, !P2 ;  /* 0x0000008eebad7207 */ /* 0x040fe40005000000 */
[----:B------:R-:W-:-:S02]  /*6a00*/  SEL R171, R235, R144, !P2 ;  /* 0x00000090ebab7207 */ /* 0x000fc40005000000 */
[C---:B------:R-:W-:Y:S02]  /*6a10*/  SEL R169, R235.reuse, R146, !P2 ;  /* 0x00000092eba97207 */ /* 0x040fe40005000000 */
[C---:B------:R-:W-:Y:S02]  /*6a20*/  SEL R167, R235.reuse, R148, !P2 ;  /* 0x00000094eba77207 */ /* 0x040fe40005000000 */
[C---:B------:R-:W-:Y:S02]  /*6a30*/  SEL R165, R235.reuse, R150, !P2 ;  /* 0x00000096eba57207 */ /* 0x040fe40005000000 */
[C---:B------:R-:W-:Y:S02]  /*6a40*/  SEL R163, R235.reuse, R152, !P2 ;  /* 0x00000098eba37207 */ /* 0x040fe40005000000 */
[----:B------:R-:W-:Y:S01]  /*6a50*/  SEL R161, R235, R154, !P2 ;  /* 0x0000009aeba17207 */ /* 0x000fe20005000000 */
[----:B------:R-:W-:Y:S01]  /*6a60*/  IMAD R165, R165, UR59, RZ ;  /* 0x0000003ba5a57c24 */ /* 0x000fe2000f8e02ff */
        /* <DEDUP_REMOVED lines=72> */
[----:B--2---:R-:W-:Y:S01]  /*6ef0*/  SEL R87, R235, R230, !P2 ;  /* 0x000000e6eb577207 */ /* 0x004fe20005000000 */
[----:B------:R-:W-:Y:S01]  /*6f00*/  IMAD R91, R91, UR24, RZ ;  /* 0x000000185b5b7c24 */ /* 0x000fe2000f8e02ff */
[----:B---3--:R-:W-:Y:S01]  /*6f10*/  SEL R85, R235, R232, !P2 ;  /* 0x000000e8eb557207 */ /* 0x008fe20005000000 */
[----:B------:R-:W-:Y:S01]  /*6f20*/  IMAD R89, R89, UR23, RZ ;  /* 0x0000001759597c24 */ /* 0x000fe2000f8e02ff */
[----:B-----5:R-:W-:Y:S01]  /*6f30*/  SEL R83, R235, R234, !P2 ;  /* 0x000000eaeb537207 */ /* 0x020fe20005000000 */
[----:B------:R-:W-:Y:S01]  /*6f40*/  IMAD R87, R87, UR22, RZ ;  /* 0x0000001657577c24 */ /* 0x000fe2000f8e02ff */
[----:B----4-:R-:W-:Y:S01]  /*6f50*/  SEL R81, R235, R242, !P2 ;  /* 0x000000f2eb517207 */ /* 0x010fe20005000000 */
[----:B------:R-:W-:Y:S01]  /*6f60*/  IMAD R85, R85, UR21, RZ ;  /* 0x0000001555557c24 */ /* 0x000fe2000f8e02ff */
[C---:B-1----:R-:W-:Y:S01]  /*6f70*/  SEL R79, R235.reuse, R244, !P2 ;  /* 0x000000f4eb4f7207 */ /* 0x042fe20005000000 */
[----:B------:R-:W-:Y:S01]  /*6f80*/  IMAD.MOV.U32 R244, RZ, RZ, R6 ;  /* 0x000000fffff47224 */ /* 0x000fe200078e0006 */
        /* <DEDUP_REMOVED lines=24> */
[C---:B------:R-:W-:Y:S01]  /*7110*/  SEL R53, R235.reuse, R53, !P2 ;  /* 0x00000035eb357207 */ /* 0x040fe20005000000 */
[----:B------:R-:W-:Y:S01]  /*7120*/  ULDC UR59, c[0x0][0x240] ;  /* 0x00009000003b7ab9 */ /* 0x000fe20000000800 */
[C---:B------:R-:W-:Y:S01]  /*7130*/  SEL R51, R235.reuse, R120, !P2 ;  /* 0x00000078eb337207 */ /* 0x040fe20005000000 */
[----:B------:R-:W-:Y:S01]  /*7140*/  ULDC UR58, c[0x0][0x240] ;  /* 0x00009000003a7ab9 */ /* 0x000fe20000000800 */
[----:B------:R-:W-:Y:S01]  /*7150*/  SEL R50, R235, R50, !P2 ;  /* 0x00000032eb327207 */ /* 0x000fe20005000000 */
[----:B------:R-:W-:Y:S01]  /*7160*/  IMAD R59, R59, UR8, RZ ;  /* 0x000000083b3b7c24 */ /* 0x000fe2000f8e02ff */
[----:B------:R-:W-:Y:S01]  /*7170*/  SEL R49, R235, R118, !P2 ;  /* 0x00000076eb317207 */ /* 0x000fe20005000000 */
[----:B------:R-:W-:Y:S01]  /*7180*/  IMAD R57, R57, UR6, RZ ;  /* 0x0000000639397c24 */ /* 0x000fe2000f8e02ff */
[----:B------:R-:W-:Y:S01]  /*7190*/  SEL R48, R235, R48, !P2 ;  /* 0x00000030eb307207 */ /* 0x000fe20005000000 */
[----:B------:R-:W-:Y:S01]  /*71a0*/  IMAD R51, R51, UR59, RZ ;  /* 0x0000003b33337c24 */ /* 0x000fe2000f8e02ff */
[C---:B------:R-:W-:Y:S01]  /*71b0*/  SEL R47, R235.reuse, R116, !P2 ;  /* 0x00000074eb2f7207 */ /* 0x040fe20005000000 */
[----:B------:R-:W-:Y:S01]  /*71c0*/  IMAD R50, R50, UR58, RZ ;  /* 0x0000003a32327c24 */ /* 0x000fe2000f8e02ff */
[C---:B------:R-:W-:Y:S01]  /*71d0*/  SEL R46, R235.reuse, R46, !P2 ;  /* 0x0000002eeb2e7207 */ /* 0x040fe20005000000 */
[----:B------:R-:W-:Y:S01]  /*71e0*/  ULDC UR57, c[0x0][0x240] ;  /* 0x0000900000397ab9 */ /* 0x000fe20000000800 */
        /* <DEDUP_REMOVED lines=10> */
[----:B------:R-:W-:Y:S01]  /*7290*/  SEL R40, R235, R40, !P2 ;  /* 0x00000028eb287207 */ /* 0x000fe20005000000 */
[----:B------:R-:W-:Y:S01]  /*72a0*/  IMAD R49, R49, UR57, RZ ;  /* 0x0000003931317c24 */ /* 0x000fe2000f8e02ff */
[C---:B------:R-:W-:Y:S01]  /*72b0*/  SEL R39, R235.reuse, R108, !P2 ;  /* 0x0000006ceb277207 */ /* 0x040fe20005000000 */
[----:B------:R-:W-:Y:S01]  /*72c0*/  IMAD R48, R48, UR56, RZ ;  /* 0x0000003830307c24 */ /* 0x000fe2000f8e02ff */
        /* <DEDUP_REMOVED lines=81> */
[----:B------:R-:W-:Y:S01]  /*77e0*/  IMAD R64, R249, R227, RZ ;  /* 0x000000e3f9407224 */ /* 0x000fe200078e02ff */
[----:B------:R-:W-:Y:S01]  /*77f0*/  ISETP.GE.AND P2, PT, R207, RZ, PT ;  /* 0x000000ffcf00720c */ /* 0x000fe20003f46270 */
[----:B------:R-:W-:Y:S01]  /*7800*/  ULDC UR33, c[0x0][0x240] ;  /* 0x0000900000217ab9 */ /* 0x000fe20000000800 */
[----:B------:R-:W-:Y:S01]  /*7810*/  ISETP.GE.AND P3, PT, R199, RZ, PT ;  /* 0x000000ffc700720c */ /* 0x000fe20003f66270 */
[----:B------:R-:W-:Y:S01]  /*7820*/  ULDC UR61, c[0x0][0x240] ;  /* 0x00009000003d7ab9 */ /* 0x000fe20000000800 */
[----:B------:R-:W-:Y:S01]  /*7830*/  ISETP.GE.AND P5, PT, R203, RZ, PT ;  /* 0x000000ffcb00720c */ /* 0x000fe20003fa6270 */
[----:B------:R-:W-:Y:S01]  /*7840*/  ULDC UR60, c[0x0][0x240] ;  /* 0x00009000003c7ab9 */ /* 0x000fe20000000800 */
[----:B------:R-:W-:Y:S01]  /*7850*/  ISETP.GE.AND P4, PT, R201, RZ, PT ;  /* 0x000000ffc900720c */ /* 0x000fe20003f86270 */
[----:B------:R-:W-:Y:S01]  /*7860*/  ULDC UR32, c[0x0][0x240] ;  /* 0x0000900000207ab9 */ /* 0x000fe20000000800 */
[C---:B------:R-:W-:Y:S01]  /*7870*/  LEA R6, P1, R64.reuse, UR4, 0x2 ;  /* 0x0000000440067c11 */ /* 0x040fe2000f8210ff */
[----:B------:R-:W-:Y:S01]  /*7880*/  ULDC UR4, c[0x0][0x240] ;  /* 0x0000900000047ab9 */ /* 0x000fe20000000800 */
[----:B------:R-:W-:Y:S01]  /*7890*/  ULDC UR31, c[0x0][0x240] ;  /* 0x00009000001f7ab9 */ /* 0x000fe20000000800 */
[----:B------:R-:W-:Y:S01]  /*78a0*/  IMAD R195, R195, UR4, RZ ;  /* 0x00000004c3c37c24 */ /* 0x000fe2000f8e02ff */
[----:B------:R-:W-:Y:S01]  /*78b0*/  ULDC UR30, c[0x0][0x240] ;  /* 0x00009000001e7ab9 */ /* 0x000fe20000000800 */
[----:B------:R-:W-:Y:S01]  /*78c0*/  @!P2 IMAD.MOV R56, RZ, RZ, -R56 ;  /* 0x000000ffff38a224 */ /* 0x000fe200078e0a38 */
[----:B------:R-:W-:Y:S01]  /*78d0*/  ISETP.NE.AND P2, PT, R197, RZ, PT ;  /* 0x000000ffc500720c */ /* 0x000fe20003f45270 */
[----:B------:R-:W-:Y:S01]  /*78e0*/  @!P3 IMAD.MOV R0, RZ, RZ, -R0 ;  /* 0x000000ffff00b224 */ /* 0x000fe200078e0a00 */
[----:B------:R-:W-:Y:S01]  /*78f0*/  LOP3.LUT R197, RZ, R197, RZ, 0x33, !PT ;  /* 0x000000c5ffc57212 */ /* 0x000fe200078e33ff */
[----:B------:R-:W-:Y:S01]  /*7900*/  @!P5 IMAD.MOV R52, RZ, RZ, -R52 ;  /* 0x000000ffff34d224 */ /* 0x000fe200078e0a34 */
[----:B------:R-:W1:Y:S01]  /*7910*/  LDC R242, c[0x0][0x230] ;  /* 0x00008c00fff27b82 */ /* 0x000e620000000800 */
[----:B------:R-:W-:Y:S01]  /*7920*/  @!P4 IMAD.MOV R244, RZ, RZ, -R244 ;  /* 0x000000fffff4c224 */ /* 0x000fe200078e0af4 */
[----:B------:R-:W-:Y:S01]  /*7930*/  SEL R234, R197, R0, !P2 ;  /* 0x00000000c5ea7207 */ /* 0x000fe20005000000 */
[----:B------:R-:W-:Y:S01]  /*7940*/  IMAD R191, R191, UR4, RZ ;  /* 0x00000004bfbf7c24 */ /* 0x000fe2000f8e02ff */
[----:B------:R-:W-:Y:S01]  /*7950*/  LEA.HI.X.SX32 R0, R64, UR5, 0x2, P1 ;  /* 0x0000000540007c11 */ /* 0x000fe200088f16ff */
[----:B------:R-:W-:Y:S01]  /*7960*/  ULDC UR5, c[0x0][0x240] ;  /* 0x0000900000057ab9 */ /* 0x000fe20000000800 */
[----:B------:R-:W-:Y:S01]  /*7970*/  LEA R198, P1, R195, R6, 0x2 ;  /* 0x00000006c3c67211 */ /* 0x000fe200078210ff */
[----:B------:R-:W-:Y:S01]  /*7980*/  IMAD R193, R193, UR5, RZ ;  /* 0x00000005c1c17c24 */ /* 0x000fe2000f8e02ff */
[----:B------:R-:W-:Y:S01]  /*7990*/  SEL R228, R197, R62, !P2 ;  /* 0x0000003ec5e47207 */ /* 0x000fe20005000000 */
[----:B------:R-:W-:Y:S01]  /*79a0*/  IMAD R189, R189, UR4, RZ ;  /* 0x00000004bdbd7c24 */ /* 0x000fe2000f8e02ff */
[----:B------:R-:W-:Y:S01]  /*79b0*/  LEA.HI.X.SX32 R199, R195, R0, 0x2, P1 ;  /* 0x00000000c3c77211 */ /* 0x000fe200008f16ff */
[----:B------:R-:W-:Y:S01]  /*79c0*/  IMAD R187, R187, UR4, RZ ;  /* 0x00000004bbbb7c24 */ /* 0x000fe2000f8e02ff */
[----:B------:R-:W-:Y:S01]  /*79d0*/  LEA R224, P5, R193, R6, 0x2 ;  /* 0x00000006c1e07211 */ /* 0x000fe200078a10ff */
[----:B------:R-:W-:Y:S01]  /*79e0*/  IMAD R185, R185, UR4, RZ ;  /* 0x00000004b9b97c24 */ /* 0x000fe2000f8e02ff */
[----:B------:R-:W-:Y:S01]  /*79f0*/  SEL R227, R197, R60, !P2 ;  /* 0x0000003cc5e37207 */ /* 0x000fe20005000000 */
[----:B------:R-:W-:Y:S01]  /*7a00*/  IMAD R183, R183, UR4, RZ ;  /* 0x00000004b7b77c24 */ /* 0x000fe2000f8e02ff */
[----:B------:R-:W-:Y:S01]  /*7a10*/  SEL R229, R197, R58, !P2 ;  /* 0x0000003ac5e57207 */ /* 0x000fe20005000000 */
[----:B------:R-:W-:Y:S01]  /*7a20*/  IMAD R181, R181, UR4, RZ ;  /* 0x00000004b5b57c24 */ /* 0x000fe2000f8e02ff */
[C---:B------:R-:W-:Y:S01]  /*7a30*/  SEL R230, R197.reuse, R56, !P2 ;  /* 0x00000038c5e67207 */ /* 0x040fe20005000000 */
[----:B------:R2:W-:Y:S01]  /*7a40*/  STL.64 [R1+0x88], R198 ;  /* 0x000088c601007387 */ /* 0x0005e20000100a00 */
[----:B------:R-:W-:Y:S01]  /*7a50*/  SEL R231, R197, R54, !P2 ;  /* 0x00000036c5e77207 */ /* 0x000fe20005000000 */
[----:B------:R-:W-:Y:S01]  /*7a60*/  IMAD R179, R179, UR4, RZ ;  /* 0x00000004b3b37c24 */ /* 0x000fe2000f8e02ff */
[----:B------:R-:W-:Y:S01]  /*7a70*/  SEL R232, R197, R52, !P2 ;  /* 0x00000034c5e87207 */ /* 0x000fe20005000000 */
[----:B------:R-:W-:Y:S01]  /*7a80*/  IMAD R177, R177, UR4, RZ ;  /* 0x00000004b1b17c24 */ /* 0x000fe2000f8e02ff */
[----:B------:R-:W-:Y:S01]  /*7a90*/  SEL R244, R197, R244, !P2 ;  /* 0x000000f4c5f47207 */ /* 0x000fe20005000000 */
[----:B------:R-:W-:Y:S01]  /*7aa0*/  IMAD R175, R175, UR4, RZ ;  /* 0x00000004afaf7c24 */ /* 0x000fe2000f8e02ff */
[----:B------:R-:W-:Y:S01]  /*7ab0*/  LEA.HI.X.SX32 R225, R193, R0, 0x2, P5 ;  /* 0x00000000c1e17211 */ /* 0x000fe200028f16ff */
[----:B------:R-:W-:Y:S01]  /*7ac0*/  IMAD R173, R173, UR4, RZ ;  /* 0x00000004adad7c24 */ /* 0x000fe2000f8e02ff */
[-C--:B------:R-:W-:Y:S01]  /*7ad0*/  LEA R206, P1, R191, R6.reuse, 0x2 ;  /* 0x00000006bfce7211 */ /* 0x080fe200078210ff */
[----:B------:R-:W-:Y:S01]  /*7ae0*/  IMAD R171, R171, UR4, RZ ;  /* 0x00000004abab7c24 */ /* 0x000fe2000f8e02ff */
[-C--:B------:R-:W-:Y:S01]  /*7af0*/  LEA R204, P2, R189, R6.reuse, 0x2 ;  /* 0x00000006bdcc7211 */ /* 0x080fe200078410ff */
[----:B------:R-:W-:Y:S01]  /*7b00*/  IMAD R169, R169, UR4, RZ ;  /* 0x00000004a9a97c24 */ /* 0x000fe2000f8e02ff */
[-C--:B------:R-:W-:Y:S01]  /*7b10*/  LEA R202, P3, R187, R6.reuse, 0x2 ;  /* 0x00000006bbca7211 */ /* 0x080fe200078610ff */
[----:B------:R-:W-:Y:S01]  /*7b20*/  IMAD R167, R167, UR4, RZ ;  /* 0x00000004a7a77c24 */ /* 0x000fe2000f8e02ff */
[-C--:B------:R-:W-:Y:S01]  /*7b30*/  LEA R200, P4, R185, R6.reuse, 0x2 ;  /* 0x00000006b9c87211 */ /* 0x080fe200078810ff */
[----:B------:R3:W-:Y:S01]  /*7b40*/  STL.64 [R1+0x20f8], R224 ;  /* 0x0020f8e001007387 */ /* 0x0007e20000100a00 */
[-C--:B--2---:R-:W-:Y:S01]  /*7b50*/  LEA R198, P5, R183, R6.reuse, 0x2 ;  /* 0x00000006b7c67211 */ /* 0x084fe200078a10ff */
[----:B------:R-:W-:Y:S01]  /*7b60*/  ULDC UR5, c[0x0][0x240] ;  /* 0x0000900000057ab9 */ /* 0x000fe20000000800 */
[----:B------:R-:W-:Y:S01]  /*7b70*/  LEA R196, P6, R181, R6, 0x2 ;  /* 0x00000006b5c47211 */ /* 0x000fe200078c10ff */
[----:B------:R-:W-:Y:S01]  /*7b80*/  ULDC UR4, c[0x0][0x240] ;  /* 0x0000900000047ab9 */ /* 0x000fe20000000800 */
[-C--:B------:R-:W-:Y:S01]  /*7b90*/  LEA.HI.X.SX32 R207, R191, R0.reuse, 0x2, P1 ;  /* 0x00000000bfcf7211 */ /* 0x080fe200008f16ff */
[----:B------:R-:W-:Y:S01]  /*7ba0*/  IMAD R55, R55, UR5, RZ ;  /* 0x0000000537377c24 */ /* 0x000fe2000f8e02ff */
[-C--:B------:R-:W-:Y:S01]  /*7bb0*/  LEA.HI.X.SX32 R205, R189, R0.reuse, 0x2, P2 ;  /* 0x00000000bdcd7211 */ /* 0x080fe200010f16ff */
[----:B------:R-:W-:Y:S01]  /*7bc0*/  IMAD R53, R53, UR4, RZ ;  /* 0x0000000435357c24 */ /* 0x000fe2000f8e02ff */
[-C--:B------:R-:W-:Y:S01]  /*7bd0*/  LEA.HI.X.SX32 R203, R187, R0.reuse, 0x2, P3 ;  /* 0x00000000bbcb7211 */ /* 0x080fe200018f16ff */
[----:B------:R2:W-:Y:S01]  /*7be0*/  STL.64 [R1+0x80], R206 ;  /* 0x000080ce01007387 */ /* 0x0005e20000100a00 */
[-C--:B------:R-:W-:Y:S01]  /*7bf0*/  LEA.HI.X.SX32 R201, R185, R0.reuse, 0x2, P4 ;  /* 0x00000000b9c97211 */ /* 0x080fe200020f16ff */
[----:B------:R-:W-:Y:S01]  /*7c00*/  IMAD R25, R25, UR33, RZ ;  /* 0x0000002119197c24 */ /* 0x000fe2000f8e02ff */
[----:B------:R-:W-:Y:S01]  /*7c10*/  LEA.HI.X.SX32 R199, R183, R0, 0x2, P5 ;  /* 0x00000000b7c77211 */ /* 0x000fe200028f16ff */
[----:B------:R4:W-:Y:S01]  /*7c20*/  STL.64 [R1+0x78], R204 ;  /* 0x000078cc01007387 */ /* 0x0009e20000100a00 */
[-C--:B------:R-:W-:Y:S01]  /*7c30*/  LEA R192, P1, R179, R6.reuse, 0x2 ;  /* 0x00000006b3c07211 */ /* 0x080fe200078210ff */
[----:B------:R-:W-:Y:S01]  /*7c40*/  IMAD R24, R24, UR61, RZ ;  /* 0x0000003d18187c24 */ /* 0x000fe2000f8e02ff */
[-C--:B------:R-:W-:Y:S01]  /*7c50*/  LEA R190, P2, R177, R6.reuse, 0x2 ;  /* 0x00000006b1be7211 */ /* 0x080fe200078410ff */
[----:B------:R5:W-:Y:S01]  /*7c60*/  STL.64 [R1+0x70], R202 ;  /* 0x000070ca01007387 */ /* 0x000be20000100a00 */
[-C--:B------:R-:W-:Y:S01]  /*7c70*/  LEA R188, P3, R175, R6.reuse, 0x2 ;  /* 0x00000006afbc7211 */ /* 0x080fe200078610ff */
[----:B------:R-:W-:Y:S01]  /*7c80*/  IMAD R23, R23, UR60, RZ ;  /* 0x0000003c17177c24 */ /* 0x000fe2000f8e02ff */
[-C--:B------:R-:W-:Y:S01]  /*7c90*/  LEA R186, P4, R173, R6.reuse, 0x2 ;  /* 0x00000006adba7211 */ /* 0x080fe200078810ff */
[----:B------:R1:W-:Y:S01]  /*7ca0*/  STL.64 [R1+0x68], R200 ;  /* 0x000068c801007387 */ /* 0x0003e20000100a00 */
[----:B------:R-:W-:Y:S01]  /*7cb0*/  LEA R184, P5, R171, R6, 0x2 ;  /* 0x00000006abb87211 */ /* 0x000fe200078a10ff */
[----:B------:R-:W-:Y:S01]  /*7cc0*/  IMAD R22, R22, UR32, RZ ;  /* 0x0000002016167c24 */ /* 0x000fe2000f8e02ff */
[----:B------:R-:W-:Y:S01]  /*7cd0*/  LEA.HI.X.SX32 R197, R181, R0, 0x2, P6 ;  /* 0x00000000b5c57211 */ /* 0x000fe200030f16ff */
[----:B------:R1:W-:Y:S01]  /*7ce0*/  STL.64 [R1+0x60], R198 ;  /* 0x000060c601007387 */ /* 0x0003e20000100a00 */
[----:B------:R-:W-:Y:S01]  /*7cf0*/  LEA R182, P6, R169, R6, 0x2 ;  /* 0x00000006a9b67211 */ /* 0x000fe200078c10ff */
[----:B------:R-:W-:Y:S01]  /*7d00*/  IMAD R20, R20, UR31, RZ ;  /* 0x0000001f14147c24 */ /* 0x000fe2000f8e02ff */
[-C--:B------:R-:W-:Y:S01]  /*7d10*/  LEA.HI.X.SX32 R193, R179, R0.reuse, 0x2, P1 ;  /* 0x00000000b3c17211 */ /* 0x080fe200008f16ff */
[----:B------:R1:W-:Y:S01]  /*7d20*/  STL.64 [R1+0x58], R196 ;  /* 0x000058c401007387 */ /* 0x0003e20000100a00 */
[-C--:B------:R-:W-:Y:S01]  /*7d30*/  LEA.HI.X.SX32 R191, R177, R0.reuse, 0x2, P2 ;  /* 0x00000000b1bf7211 */ /* 0x080fe200010f16ff */
[----:B------:R-:W-:Y:S01]  /*7d40*/  IMAD R18, R18, UR30, RZ ;  /* 0x0000001e12127c24 */ /* 0x000fe2000f8e02ff */
[-C--:B------:R-:W-:Y:S01]  /*7d50*/  LEA.HI.X.SX32 R189, R175, R0.reuse, 0x2, P3 ;  /* 0x00000000afbd7211 */ /* 0x080fe200018f16ff */
[----:B------:R1:W-:Y:S01]  /*7d60*/  STL.64 [R1+0x50], R192 ;  /* 0x000050c001007387 */ /* 0x0003e20000100a00 */
[-C--:B------:R-:W-:Y:S01]  /*7d70*/  LEA.HI.X.SX32 R187, R173, R0.reuse, 0x2, P4 ;  /* 0x00000000adbb7211 */ /* 0x080fe200020f16ff */
[----:B------:R-:W-:Y:S01]  /*7d80*/  ULDC UR29, c[0x0][0x240] ;  /* 0x00009000001d7ab9 */ /* 0x000fe20000000800 */
[----:B------:R-:W-:Y:S01]  /*7d90*/  LEA.HI.X.SX32 R185, R171, R0, 0x2, P5 ;  /* 0x00000000abb97211 */ /* 0x000fe200028f16ff */
[----:B------:R1:W-:Y:S01]  /*7da0*/  STL.64 [R1+0x48], R190 ;  /* 0x000048be01007387 */ /* 0x0003e20000100a00 */
[-C--:B------:R-:W-:Y:S01]  /*7db0*/  LEA R180, P1, R167, R6.reuse, 0x2 ;  /* 0x00000006a7b47211 */ /* 0x080fe200078210ff */
[----:B------:R-:W-:Y:S01]  /*7dc0*/  ULDC UR28, c[0x0][0x240] ;  /* 0x00009000001c7ab9 */ /* 0x000fe20000000800 */
[-C--:B------:R-:W-:Y:S01]  /*7dd0*/  LEA R178, P2, R165, R6.reuse, 0x2 ;  /* 0x00000006a5b27211 */ /* 0x080fe200078410ff */
[----:B------:R1:W-:Y:S01]  /*7de0*/  STL.64 [R1+0x40], R188 ;  /* 0x000040bc01007387 */ /* 0x0003e20000100a00 */
[-C--:B---3--:R-:W-:Y:S01]  /*7df0*/  LEA R224, P3, R163, R6.reuse, 0x2 ;  /* 0x00000006a3e07211 */ /* 0x088fe200078610ff */
[----:B------:R-:W-:Y:S01]  /*7e00*/  ULDC UR27, c[0x0][0x240] ;  /* 0x00009000001b7ab9 */ /* 0x000fe20000000800 */
[-C--:B------:R-:W-:Y:S01]  /*7e10*/  LEA R174, P4, R161, R6.reuse, 0x2 ;  /* 0x00000006a1ae7211 */ /* 0x080fe200078810ff */
[----:B------:R3:W-:Y:S01]  /*7e20*/  STL.64 [R1+0x38], R186 ;  /* 0x000038ba01007387 */ /* 0x0007e20000100a00 */
[----:B------:R-:W-:Y:S01]  /*7e30*/  LEA R172, P5, R159, R6, 0x2 ;  /* 0x000000069fac7211 */ /* 0x000fe200078a10ff */
[----:B------:R-:W-:Y:S01]  /*7e40*/  ULDC UR26, c[0x0][0x240] ;  /* 0x00009000001a7ab9 */ /* 0x000fe20000000800 */
[----:B------:R-:W-:Y:S01]  /*7e50*/  LEA.HI.X.SX32 R183, R169, R0, 0x2, P6 ;  /* 0x00000000a9b77211 */ /* 0x000fe200030f16ff */
[----:B------:R3:W-:Y:S01]  /*7e60*/  STL.64 [R1+0x30], R184 ;  /* 0x000030b801007387 */ /* 0x0007e20000100a00 */
[----:B------:R-:W-:Y:S01]  /*7e70*/  LEA R222, P6, R157, R6, 0x2 ;  /* 0x000000069dde7211 */ /* 0x000fe200078c10ff */
[----:B------:R-:W-:Y:S01]  /*7e80*/  ULDC UR25, c[0x0][0x240] ;  /* 0x0000900000197ab9 */ /* 0x000fe20000000800 */
[-C--:B------:R-:W-:Y:S01]  /*7e90*/  LEA.HI.X.SX32 R181, R167, R0.reuse, 0x2, P1 ;  /* 0x00000000a7b57211 */ /* 0x080fe200008f16ff */
[----:B------:R3:W-:Y:S01]  /*7ea0*/  STL.64 [R1+0x28], R182 ;  /* 0x000028b601007387 */ /* 0x0007e20000100a00 */
[-C--:B------:R-:W-:Y:S01]  /*7eb0*/  LEA.HI.X.SX32 R179, R165, R0.reuse, 0x2, P2 ;  /* 0x00000000a5b37211 */ /* 0x080fe200010f16ff */
[----:B------:R-:W-:Y:S01]  /*7ec0*/  ULDC UR24, c[0x0][0x240] ;  /* 0x0000900000187ab9 */ /* 0x000fe20000000800 */
        /* <DEDUP_REMOVED lines=9> */
[----:B------:R-:W-:Y:S01]  /*7f60*/  STL.64 [R1+0x10], R224 ;  /* 0x000010e001007387 */ /* 0x000fe20000100a00 */
[-C--:B------:R-:W-:Y:S01]  /*7f70*/  LEA R216, P3, R151, R6.reuse, 0x2 ;  /* 0x0000000697d87211 */ /* 0x080fe200078610ff */
[----:B------:R-:W-:Y:S01]  /*7f80*/  IMAD R14, R14, UR27, RZ ;  /* 0x0000001b0e0e7c24 */ /* 0x000fe2000f8e02ff */
[-C--:B------:R-:W-:Y:S01]  /*7f90*/  LEA R214, P4, R149, R6.reuse, 0x2 ;  /* 0x0000000695d67211 */ /* 0x080fe200078810ff */
[----:B------:R-:W-:Y:S01]  /*7fa0*/  STL.64 [R1+0x2100], R224 ;  /* 0x002100e001007387 */ /* 0x000fe20000100a00 */
[----:B------:R-:W-:Y:S01]  /*7fb0*/  LEA R212, P5, R147, R6, 0x2 ;  /* 0x0000000693d47211 */ /* 0x000fe200078a10ff */
[----:B------:R-:W-:Y:S01]  /*7fc0*/  IMAD R13, R13, UR26, RZ ;  /* 0x0000001a0d0d7c24 */ /* 0x000fe2000f8e02ff */
[----:B------:R-:W-:Y:S01]  /*7fd0*/  LEA.HI.X.SX32 R223, R157, R0, 0x2, P6 ;  /* 0x000000009ddf7211 */ /* 0x000fe200030f16ff */
[----:B------:R3:W-:Y:S01]  /*7fe0*/  STL.64 [R1+0x8], R174 ;  /* 0x000008ae01007387 */ /* 0x0007e20000100a00 */
[----:B------:R-:W-:Y:S01]  /*7ff0*/  LEA R210, P6, R145, R6, 0x2 ;  /* 0x0000000691d27211 */ /* 0x000fe200078c10ff */
[----:B------:R-:W-:Y:S01]  /*8000*/  IMAD R12, R12, UR25, RZ ;  /* 0x000000190c0c7c24 */ /* 0x000fe2000f8e02ff */
[-C--:B------:R-:W-:Y:S01]  /*8010*/  LEA.HI.X.SX32 R221, R155, R0.reuse, 0x2, P1 ;  /* 0x000000009bdd7211 */ /* 0x080fe200008f16ff */
[----:B------:R-:W-:Y:S01]  /*8020*/  STL.64 [R1+0x2118], R222 ;  /* 0x002118de01007387 */ /* 0x000fe20000100a00 */
[-C--:B------:R-:W-:Y:S01]  /*8030*/  LEA.HI.X.SX32 R219, R153, R0.reuse, 0x2, P2 ;  /* 0x0000000099db7211 */ /* 0x080fe200010f16ff */
[----:B------:R-:W-:Y:S01]  /*8040*/  IMAD R11, R11, UR24, RZ ;  /* 0x000000180b0b7c24 */ /* 0x000fe2000f8e02ff */
[-C--:B------:R-:W-:Y:S01]  /*8050*/  LEA.HI.X.SX32 R217, R151, R0.reuse, 0x2, P3 ;  /* 0x0000000097d97211 */ /* 0x080fe200018f16ff */
[----:B------:R3:W-:Y:S01]  /*8060*/  STL.64 [R1], R172 ;  /* 0x000000ac01007387 */ /* 0x0007e20000100a00 */
[-C--:B------:R-:W-:Y:S01]  /*8070*/  LEA.HI.X.SX32 R215, R149, R0.reuse, 0x2, P4 ;  /* 0x0000000095d77211 */ /* 0x080fe200020f16ff */
[----:B------:R-:W-:Y:S01]  /*8080*/  ULDC UR23, c[0x0][0x240] ;  /* 0x0000900000177ab9 */ /* 0x000fe20000000800 */
[----:B------:R-:W-:Y:S01]  /*8090*/  LEA.HI.X.SX32 R213, R147, R0, 0x2, P5 ;  /* 0x0000000093d57211 */ /* 0x000fe200028f16ff */
[----:B------:R-:W-:Y:S01]  /*80a0*/  ULDC UR22, c[0x0][0x240] ;  /* 0x0000900000167ab9 */ /* 0x000fe20000000800 */
[-C--:B------:R-:W-:Y:S01]  /*80b0*/  LEA R208, P1, R143, R6.reuse, 0x2 ;  /* 0x000000068fd07211 */ /* 0x080fe200078210ff */
[----:B------:R-:W-:Y:S01]  /*80c0*/  ULDC UR21, c[0x0][0x240] ;  /* 0x0000900000157ab9 */ /* 0x000fe20000000800 */
[-C--:B--2---:R-:W-:Y:S01]  /*80d0*/  LEA R206, P2, R141, R6.reuse, 0x2 ;  /* 0x000000068dce7211 */ /* 0x084fe200078410ff */
[----:B------:R-:W-:Y:S01]  /*80e0*/  ULDC UR20, c[0x0][0x240] ;  /* 0x0000900000147ab9 */ /* 0x000fe20000000800 */
[-C--:B----4-:R-:W-:Y:S01]  /*80f0*/  LEA R204, P3, R139, R6.reuse, 0x2 ;  /* 0x000000068bcc7211 */ /* 0x090fe200078610ff */
[----:B------:R-:W-:Y:S01]  /*8100*/  ULDC UR19, c[0x0][0x240] ;  /* 0x0000900000137ab9 */ /* 0x000fe20000000800 */
[-C--:B-----5:R-:W-:Y:S01]  /*8110*/  LEA R202, P4, R137, R6.reuse, 0x2 ;  /* 0x0000000689ca7211 */ /* 0x0a0fe200078810ff */
[----:B------:R-:W-:Y:S01]  /*8120*/  ULDC UR18, c[0x0][0x240] ;  /* 0x0000900000127ab9 */ /* 0x000fe20000000800 */
[----:B-1----:R-:W-:Y:S01]  /*8130*/  LEA R200, P5, R135, R6, 0x2 ;  /* 0x0000000687c87211 */ /* 0x002fe200078a10ff */
[----:B------:R-:W-:Y:S01]  /*8140*/  IMAD R9, R9, UR23, RZ ;  /* 0x0000001709097c24 */ /* 0x000fe2000f8e02ff */
[----:B------:R-:W-:Y:S01]  /*8150*/  LEA.HI.X.SX32 R211, R145, R0, 0x2, P6 ;  /* 0x0000000091d37211 */ /* 0x000fe200030f16ff */
[----:B------:R-:W-:Y:S01]  /*8160*/  IMAD R7, R7, UR22, RZ ;  /* 0x0000001607077c24 */ /* 0x000fe2000f8e02ff */
[----:B------:R-:W-:Y:S01]  /*8170*/  LEA R198, P6, R133, R6, 0x2 ;  /* 0x0000000685c67211 */ /* 0x000fe200078c10ff */
[----:B------:R-:W-:Y:S01]  /*8180*/  IMAD R4, R4, UR21, RZ ;  /* 0x0000001504047c24 */ /* 0x000fe2000f8e02ff */
[-C--:B------:R-:W-:Y:S01]  /*8190*/  LEA.HI.X.SX32 R209, R143, R0.reuse, 0x2, P1 ;  /* 0x000000008fd17211 */ /* 0x080fe200008f16ff */
[----:B------:R-:W-:Y:S01]  /*81a0*/  IMAD R2, R2, UR20, RZ ;  /* 0x0000001402027c24 */ /* 0x000fe2000f8e02ff */
[-C--:B------:R-:W-:Y:S01]  /*81b0*/  LEA.HI.X.SX32 R207, R141, R0.reuse, 0x2, P2 ;  /* 0x000000008dcf7211 */ /* 0x080fe200010f16ff */
[----:B------:R-:W-:Y:S01]  /*81c0*/  IMAD R3, R3, UR19, RZ ;  /* 0x0000001303037c24 */ /* 0x000fe2000f8e02ff */
[-C--:B------:R-:W-:Y:S01]  /*81d0*/  LEA.HI.X.SX32 R205, R139, R0.reuse, 0x2, P3 ;  /* 0x000000008bcd7211 */ /* 0x080fe200018f16ff */
[----:B------:R-:W-:Y:S01]  /*81e0*/  IMAD R5, R5, UR18, RZ ;  /* 0x0000001205057c24 */ /* 0x000fe2000f8e02ff */
[-C--:B------:R-:W-:Y:S01]  /*81f0*/  LEA.HI.X.SX32 R203, R137, R0.reuse, 0x2, P4 ;  /* 0x0000000089cb7211 */ /* 0x080fe200020f16ff */
[----:B------:R-:W-:Y:S01]  /*8200*/  ULDC UR17, c[0x0][0x240] ;  /* 0x0000900000117ab9 */ /* 0x000fe20000000800 */
[----:B------:R-:W-:Y:S01]  /*8210*/  LEA.HI.X.SX32 R201, R135, R0, 0x2, P5 ;  /* 0x0000000087c97211 */ /* 0x000fe200028f16ff */
[----:B------:R-:W-:Y:S01]  /*8220*/  ULDC UR16, c[0x0][0x240] ;  /* 0x0000900000107ab9 */ /* 0x000fe20000000800 */
[-C--:B------:R-:W-:Y:S01]  /*8230*/  LEA R196, P1, R131, R6.reuse, 0x2 ;  /* 0x0000000683c47211 */ /* 0x080fe200078210ff */
[----:B------:R-:W-:Y:S01]  /*8240*/  ULDC UR15, c[0x0][0x240] ;  /* 0x00009000000f7ab9 */ /* 0x000fe20000000800 */
[-C--:B------:R-:W-:Y:S01]  /*8250*/  LEA R194, P2, R129, R6.reuse, 0x2 ;  /* 0x0000000681c27211 */ /* 0x080fe200078410ff */
[----:B------:R-:W-:Y:S01]  /*8260*/  ULDC UR14, c[0x0][0x240] ;  /* 0x00009000000e7ab9 */ /* 0x000fe20000000800 */
[-C--:B------:R-:W-:Y:S01]  /*8270*/  LEA R192, P3, R127, R6.reuse, 0x2 ;  /* 0x000000067fc07211 */ /* 0x080fe200078610ff */
[----:B------:R-:W-:Y:S01]  /*8280*/  ULDC UR13, c[0x0][0x240] ;  /* 0x00009000000d7ab9 */ /* 0x000fe20000000800 */
[-C--:B------:R-:W-:Y:S01]  /*8290*/  LEA R190, P4, R125, R6.reuse, 0x2 ;  /* 0x000000067dbe7211 */ /* 0x080fe200078810ff */
[----:B------:R-:W-:Y:S01]  /*82a0*/  ULDC UR12, c[0x0][0x240] ;  /* 0x00009000000c7ab9 */ /* 0x000fe20000000800 */
[----:B------:R-:W-:Y:S01]  /*82b0*/  LEA R188, P5, R123, R6, 0x2 ;  /* 0x000000067bbc7211 */ /* 0x000fe200078a10ff */
[----:B------:R-:W-:Y:S01]  /*82c0*/  IMAD R8, R8, UR17, RZ ;  /* 0x0000001108087c24 */ /* 0x000fe2000f8e02ff */
[----:B------:R-:W-:Y:S01]  /*82d0*/  LEA.HI.X.SX32 R199, R133, R0, 0x2, P6 ;  /* 0x0000000085c77211 */ /* 0x000fe200030f16ff */
[----:B------:R-:W-:Y:S01]  /*82e0*/  IMAD R10, R10, UR16, RZ ;  /* 0x000000100a0a7c24 */ /* 0x000fe2000f8e02ff */
[----:B---3--:R-:W-:Y:S01]  /*82f0*/  LEA R186, P6, R121, R6, 0x2 ;  /* 0x0000000679ba7211 */ /* 0x008fe200078c10ff */
        /* <DEDUP_REMOVED lines=32> */
[----:B------:R-:W1:Y:S01]  /*8500*/  S2UR UR4, SR_CgaCtaId ;  /* 0x00000000000479c3 */ /* 0x000e620000008800 */
[----:B------:R-:W-:Y:S01]  /*8510*/  LEA.HI.X.SX32 R177, R111, R0, 0x2, P5 ;  /* 0x000000006fb17211 */ /* 0x000fe200028f16ff */
[----:B------:R-:W-:Y:S01]  /*8520*/  ULDC UR5, c[0x0][0x234] ;  /* 0x00008d0000057ab9 */ /* 0x000fe20000000800 */
[-C--:B------:R-:W-:Y:S01]  /*8530*/  LEA R172, P1, R107, R6.reuse, 0x2 ;  /* 0x000000066bac7211 */ /* 0x080fe200078210ff */
[----:B------:R-:W-:Y:S01]  /*8540*/  VIADD R242, R242, 0xfffffffb ;  /* 0xfffffffbf2f27836 */ /* 0x000fe20000000000 */
[-C--:B------:R-:W-:Y:S01]  /*8550*/  LEA R170, P2, R105, R6.reuse, 0x2 ;  /* 0x0000000669aa7211 */ /* 0x080fe200078410ff */
[----:B------:R-:W-:Y:S01]  /*8560*/  IMAD R228, R228, UR5, RZ ;  /* 0x00000005e4e47c24 */ /* 0x000fe2000f8e02ff */
[-C--:B------:R-:W-:Y:S01]  /*8570*/  LEA R168, P3, R103, R6.reuse, 0x2 ;  /* 0x0000000667a87211 */ /* 0x080fe200078610ff */
[----:B------:R-:W2:Y:S01]  /*8580*/  LDC R246, c[0x0][0x230] ;  /* 0x00008c00fff67b82 */ /* 0x000ea20000000800 */
[-C--:B------:R-:W-:Y:S01]  /*8590*/  LEA R166, P4, R101, R6.reuse, 0x2 ;  /* 0x0000000665a67211 */ /* 0x080fe200078810ff */
[----:B------:R-:W-:Y:S01]  /*85a0*/  ULDC.64 UR8, c[0x0][0x210] ;  /* 0x0000840000087ab9 */ /* 0x000fe20000000a00 */
[----:B------:R-:W-:Y:S01]  /*85b0*/  LEA R164, P5, R99, R6, 0x2 ;  /* 0x0000000663a47211 */ /* 0x000fe200078a10ff */
[----:B------:R-:W-:Y:S01]  /*85c0*/  IMAD R229, R229, UR5, RZ ;  /* 0x00000005e5e57c24 */ /* 0x000fe2000f8e02ff */
[----:B------:R-:W-:Y:S01]  /*85d0*/  LEA.HI.X.SX32 R175, R109, R0, 0x2, P6 ;  /* 0x000000006daf7211 */ /* 0x000fe200030f16ff */
[----:B------:R-:W-:Y:S01]  /*85e0*/  IMAD R227, R227, UR5, RZ ;  /* 0x00000005e3e37c24 */ /* 0x000fe2000f8e02ff */
[----:B------:R-:W-:Y:S01]  /*85f0*/  LEA R162, P6, R97, R6, 0x2 ;  /* 0x0000000661a27211 */ /* 0x000fe200078c10ff */
[----:B------:R-:W-:Y:S01]  /*8600*/  IMAD R230, R230, UR5, RZ ;  /* 0x00000005e6e67c24 */ /* 0x000fe2000f8e02ff */
[-C--:B------:R-:W-:Y:S01]  /*8610*/  LEA.HI.X.SX32 R173, R107, R0.reuse, 0x2, P1 ;  /* 0x000000006bad7211 */ /* 0x080fe200008f16ff */
[----:B------:R-:W-:Y:S01]  /*8620*/  STL.64 [R1+0x2120], R220 ;  /* 0x002120dc01007387 */ /* 0x000fe20000100a00 */
[-C--:B------:R-:W-:Y:S01]  /*8630*/  LEA.HI.X.SX32 R171, R105, R0.reuse, 0x2, P2 ;  /* 0x0000000069ab7211 */ /* 0x080fe200010f16ff */
[----:B------:R-:W-:Y:S01]  /*8640*/  IMAD.SHL.U32 R224, R249, 0x4, RZ ;  /* 0x00000004f9e07824 */ /* 0x000fe200078e00ff */
[-C--:B------:R-:W-:Y:S01]  /*8650*/  LEA.HI.X.SX32 R169, R103, R0.reuse, 0x2, P3 ;  /* 0x0000000067a97211 */ /* 0x080fe200018f16ff */
[----:B------:R-:W-:Y:S01]  /*8660*/  STL.64 [R1+0x2128], R218 ;  /* 0x002128da01007387 */ /* 0x000fe20000100a00 */
[-C--:B------:R-:W-:Y:S01]  /*8670*/  LEA.HI.X.SX32 R167, R101, R0.reuse, 0x2, P4 ;  /* 0x0000000065a77211 */ /* 0x080fe200020f16ff */
[----:B------:R-:W-:Y:S01]  /*8680*/  ULDC.64 UR60, c[0x0][0x208] ;  /* 0x00008200003c7ab9 */ /* 0x000fe20000000a00 */
[----:B------:R-:W-:Y:S01]  /*8690*/  LEA.HI.X.SX32 R165, R99, R0, 0x2, P5 ;  /* 0x0000000063a57211 */ /* 0x000fe200028f16ff */
[----:B------:R-:W-:Y:S01]  /*86a0*/  STL.64 [R1+0x2110], R216 ;  /* 0x002110d801007387 */ /* 0x000fe20000100a00 */
[-C--:B------:R-:W-:Y:S01]  /*86b0*/  LEA R160, P1, R95, R6.reuse, 0x2 ;  /* 0x000000065fa07211 */ /* 0x080fe200078210ff */
[----:B------:R-:W-:Y:S01]  /*86c0*/  IMAD R248, R226, 0xf, RZ ;  /* 0x0000000fe2f87824 */ /* 0x000fe200078e02ff */
[-C--:B------:R-:W-:Y:S01]  /*86d0*/  LEA R158, P2, R93, R6.reuse, 0x2 ;  /* 0x000000065d9e7211 */ /* 0x080fe200078410ff */
[----:B------:R-:W-:Y:S01]  /*86e0*/  STL.64 [R1+0x2108], R214 ;  /* 0x002108d601007387 */ /* 0x000fe20000100a00 */
[-C--:B------:R-:W-:Y:S01]  /*86f0*/  LEA R156, P3, R91, R6.reuse, 0x2 ;  /* 0x000000065b9c7211 */ /* 0x080fe200078610ff */
[----:B------:R-:W-:Y:S01]  /*8700*/  ULDC UR6, c[0x0][0x230] ;  /* 0x00008c0000067ab9 */ /* 0x000fe20000000800 */
[-C--:B------:R-:W-:Y:S01]  /*8710*/  LEA R154, P4, R89, R6.reuse, 0x2 ;  /* 0x00000006599a7211 */ /* 0x080fe200078810ff */
[----:B------:R-:W-:Y:S01]  /*8720*/  STL.64 [R1+0x2130], R212 ;  /* 0x002130d401007387 */ /* 0x000fe20000100a00 */
[----:B------:R-:W-:Y:S01]  /*8730*/  LEA R152, P5, R87, R6, 0x2 ;  /* 0x0000000657987211 */ /* 0x000fe200078a10ff */
[----:B------:R-:W-:Y:S01]  /*8740*/  UIADD3 UR6, UR6, -0x40, URZ ;  /* 0xffffffc006067890 */ /* 0x000fe2000fffe03f */
[----:B------:R-:W-:Y:S01]  /*8750*/  LEA.HI.X.SX32 R163, R97, R0, 0x2, P6 ;  /* 0x0000000061a37211 */ /* 0x000fe200030f16ff */
[----:B------:R3:W-:Y:S01]  /*8760*/  STL.64 [R1+0x2138], R210 ;  /* 0x002138d201007387 */ /* 0x0007e20000100a00 */
[----:B------:R-:W-:Y:S01]  /*8770*/  LEA R150, P6, R85, R6, 0x2 ;  /* 0x0000000655967211 */ /* 0x000fe200078c10ff */
[----:B------:R-:W-:Y:S01]  /*8780*/  UISETP.GE.U32.AND UP1, UPT, UR6, 0x7fffffa1, UPT ;  /* 0x7fffffa10600788c */ /* 0x000fe2000bf26070 */
[-C--:B------:R-:W-:Y:S01]  /*8790*/  LEA.HI.X.SX32 R161, R95, R0.reuse, 0x2, P1 ;  /* 0x000000005fa17211 */ /* 0x080fe200008f16ff */
[----:B------:R-:W-:Y:S01]  /*87a0*/  STL.64 [R1+0x2140], R208 ;  /* 0x002140d001007387 */ /* 0x000fe20000100a00 */
[----:B------:R-:W-:-:S02]  /*87b0*/  LEA.HI.X.SX32 R159, R93, R0, 0x2, P2 ;  /* 0x000000005d9f7211 */ /* 0x000fc400010f16ff */
[-C--:B------:R-:W-:Y:S01]  /*87c0*/  LEA.HI.X.SX32 R157, R91, R0.reuse, 0x2, P3 ;  /* 0x000000005b9d7211 */ /* 0x080fe200018f16ff */
[----:B------:R-:W-:Y:S01]  /*87d0*/  STL.64 [R1+0x2148], R206 ;  /* 0x002148ce01007387 */ /* 0x000fe20000100a00 */
[-C--:B------:R-:W-:Y:S02]  /*87e0*/  LEA.HI.X.SX32 R155, R89, R0.reuse, 0x2, P4 ;  /* 0x00000000599b7211 */ /* 0x080fe400020f16ff */
[----:B------:R-:W-:Y:S01]  /*87f0*/  LEA.HI.X.SX32 R153, R87, R0, 0x2, P5 ;  /* 0x0000000057997211 */ /* 0x000fe200028f16ff */
[----:B------:R-:W-:Y:S01]  /*8800*/  STL.64 [R1+0x2150], R204 ;  /* 0x002150cc01007387 */ /* 0x000fe20000100a00 */
[-C--:B------:R-:W-:Y:S02]  /*8810*/  LEA R148, P1, R83, R6.reuse, 0x2 ;  /* 0x0000000653947211 */ /* 0x080fe400078210ff */
[-C--:B------:R-:W-:Y:S01]  /*8820*/  LEA R146, P2, R81, R6.reuse, 0x2 ;  /* 0x0000000651927211 */ /* 0x080fe200078410ff */
[----:B------:R-:W-:Y:S01]  /*8830*/  STL.64 [R1+0x2158], R202 ;  /* 0x002158ca01007387 */ /* 0x000fe20000100a00 */
[----:B------:R-:W-:-:S02]  /*8840*/  LEA R144, P3, R79, R6, 0x2 ;  /* 0x000000064f907211 */ /* 0x000fc400078610ff */
[-C--:B------:R-:W-:Y:S01]  /*8850*/  LEA R142, P4, R77, R6.reuse, 0x2 ;  /* 0x000000064d8e7211 */ /* 0x080fe200078810ff */
[----:B------:R-:W-:Y:S01]  /*8860*/  STL.64 [R1+0x2160], R200 ;  /* 0x002160c801007387 */ /* 0x000fe20000100a00 */
[----:B------:R-:W-:Y:S02]  /*8870*/  LEA R140, P5, R75, R6, 0x2 ;  /* 0x000000064b8c7211 */ /* 0x000fe400078a10ff */
[----:B------:R-:W-:Y:S01]  /*8880*/  LEA.HI.X.SX32 R151, R85, R0, 0x2, P6 ;  /* 0x0000000055977211 */ /* 0x000fe200030f16ff */
[----:B------:R-:W-:Y:S01]  /*8890*/  STL.64 [R1+0x2168], R198 ;  /* 0x002168c601007387 */ /* 0x000fe20000100a00 */
[----:B------:R-:W-:Y:S02]  /*88a0*/  LEA R138, P6, R73, R6, 0x2 ;  /* 0x00000006498a7211 */ /* 0x000fe400078c10ff */
        /* <DEDUP_REMOVED lines=52> */
[----:B------:R4:W-:Y:S01]  /*8bf0*/  STL.64 [R1+0x21f8], R162 ;  /* 0x0021f8a201007387 */ /* 0x0009e20000100a00 */
[----:B------:R-:W-:Y:S02]  /*8c00*/  LEA R102, P6, R44, R6, 0x2 ;  /* 0x000000062c667211 */ /* 0x000fe400078c10ff */
[-C--:B------:R-:W-:Y:S01]  /*8c10*/  LEA.HI.X.SX32 R113, R49, R0.reuse, 0x2, P1 ;  /* 0x0000000031717211 */ /* 0x080fe200008f16ff */
[----:B------:R5:W-:Y:S01]  /*8c20*/  STL.64 [R1+0x2200], R160 ;  /* 0x002200a001007387 */ /* 0x000be20000100a00 */
[----:B------:R-:W-:-:S02]  /*8c30*/  LEA.HI.X.SX32 R111, R48, R0, 0x2, P2 ;  /* 0x00000000306f7211 */ /* 0x000fc400010f16ff */
[-C--:B------:R-:W-:Y:S01]  /*8c40*/  LEA.HI.X.SX32 R109, R47, R0.reuse, 0x2, P3 ;  /* 0x000000002f6d7211 */ /* 0x080fe200018f16ff */
[----:B------:R5:W-:Y:S01]  /*8c50*/  STL.64 [R1+0x2208], R158 ;  /* 0x0022089e01007387 */ /* 0x000be20000100a00 */
[-C--:B------:R-:W-:Y:S02]  /*8c60*/  LEA.HI.X.SX32 R107, R46, R0.reuse, 0x2, P4 ;  /* 0x000000002e6b7211 */ /* 0x080fe400020f16ff */
[----:B------:R-:W-:Y:S01]  /*8c70*/  LEA.HI.X.SX32 R105, R45, R0, 0x2, P5 ;  /* 0x000000002d697211 */ /* 0x000fe200028f16ff */
[----:B------:R5:W-:Y:S01]  /*8c80*/  STL.64 [R1+0x2210], R156 ;  /* 0x0022109c01007387 */ /* 0x000be20000100a00 */
[-C--:B------:R-:W-:Y:S02]  /*8c90*/  LEA R100, P1, R43, R6.reuse, 0x2 ;  /* 0x000000062b647211 */ /* 0x080fe400078210ff */
[-C--:B------:R-:W-:Y:S01]  /*8ca0*/  LEA R98, P2, R42, R6.reuse, 0x2 ;  /* 0x000000062a627211 */ /* 0x080fe200078410ff */
[----:B------:R5:W-:Y:S01]  /*8cb0*/  STL.64 [R1+0x2218], R154 ;  /* 0x0022189a01007387 */ /* 0x000be20000100a00 */
[----:B------:R-:W-:-:S02]  /*8cc0*/  LEA R96, P3, R41, R6, 0x2 ;  /* 0x0000000629607211 */ /* 0x000fc400078610ff */
[-C--:B------:R-:W-:Y:S01]  /*8cd0*/  LEA R94, P4, R40, R6.reuse, 0x2 ;  /* 0x00000006285e7211 */ /* 0x080fe200078810ff */
[----:B------:R5:W-:Y:S01]  /*8ce0*/  STL.64 [R1+0x2220], R152 ;  /* 0x0022209801007387 */ /* 0x000be20000100a00 */
[----:B------:R-:W-:Y:S02]  /*8cf0*/  LEA R92, P5, R39, R6, 0x2 ;  /* 0x00000006275c7211 */ /* 0x000fe400078a10ff */
[----:B------:R-:W-:Y:S01]  /*8d00*/  LEA.HI.X.SX32 R103, R44, R0, 0x2, P6 ;  /* 0x000000002c677211 */ /* 0x000fe200030f16ff */
[----:B------:R5:W-:Y:S01]  /*8d10*/  STL.64 [R1+0x2228], R150 ;  /* 0x0022289601007387 */ /* 0x000be20000100a00 */
[----:B------:R-:W-:Y:S02]  /*8d20*/  LEA R90, P6, R38, R6, 0x2 ;  /* 0x00000006265a7211 */ /* 0x000fe400078c10ff */
[-C--:B------:R-:W-:Y:S01]  /*8d30*/  LEA.HI.X.SX32 R101, R43, R0.reuse, 0x2, P1 ;  /* 0x000000002b657211 */ /* 0x080fe200008f16ff */
[----:B------:R5:W-:Y:S01]  /*8d40*/  STL.64 [R1+0x2230], R148 ;  /* 0x0022309401007387 */ /* 0x000be20000100a00 */
[----:B------:R-:W-:-:S02]  /*8d50*/  LEA.HI.X.SX32 R99, R42, R0, 0x2, P2 ;  /* 0x000000002a637211 */ /* 0x000fc400010f16ff */
[-C--:B------:R-:W-:Y:S02]  /*8d60*/  LEA.HI.X.SX32 R97, R41, R0.reuse, 0x2, P3 ;  /* 0x0000000029617211 */ /* 0x080fe400018f16ff */
[-C--:B------:R-:W-:Y:S02]  /*8d70*/  LEA.HI.X.SX32 R95, R40, R0.reuse, 0x2, P4 ;  /* 0x00000000285f7211 */ /* 0x080fe400020f16ff */
[----:B------:R-:W-:Y:S02]  /*8d80*/  LEA.HI.X.SX32 R93, R39, R0, 0x2, P5 ;  /* 0x00000000275d7211 */ /* 0x000fe400028f16ff */
[-C--:B------:R-:W-:Y:S02]  /*8d90*/  LEA R88, P1, R37, R6.reuse, 0x2 ;  /* 0x0000000625587211 */ /* 0x080fe400078210ff */
[-C--:B------:R-:W-:Y:S02]  /*8da0*/  LEA R86, P2, R36, R6.reuse, 0x2 ;  /* 0x0000000624567211 */ /* 0x080fe400078410ff */
[----:B------:R-:W-:-:S02]  /*8db0*/  LEA R84, P3, R35, R6, 0x2 ;  /* 0x0000000623547211 */ /* 0x000fc400078610ff */
[-C--:B------:R-:W-:Y:S02]  /*8dc0*/  LEA R82, P4, R34, R6.reuse, 0x2 ;  /* 0x0000000622527211 */ /* 0x080fe400078810ff */
[----:B------:R-:W-:Y:S02]  /*8dd0*/  LEA R80, P5, R33, R6, 0x2 ;  /* 0x0000000621507211 */ /* 0x000fe400078a10ff */
[----:B------:R-:W-:Y:S02]  /*8de0*/  LEA.HI.X.SX32 R91, R38, R0, 0x2, P6 ;  /* 0x00000000265b7211 */ /* 0x000fe400030f16ff */
[----:B------:R-:W-:Y:S02]  /*8df0*/  LEA R78, P6, R32, R6, 0x2 ;  /* 0x00000006204e7211 */ /* 0x000fe400078c10ff */
[-C--:B------:R-:W-:Y:S02]  /*8e00*/  LEA.HI.X.SX32 R89, R37, R0.reuse, 0x2, P1 ;  /* 0x0000000025597211 */ /* 0x080fe400008f16ff */
        /* <DEDUP_REMOVED lines=49> */
[-C--:B------:R-:W-:Y:S01]  /*9120*/  LEA.HI.X.SX32 R37, R4, R0.reuse, 0x2, P3 ;  /* 0x0000000004257211 */ /* 0x080fe200018f16ff */
[----:B------:R-:W-:Y:S01]  /*9130*/  IMAD R4, R234, UR5, RZ ;  /* 0x00000005ea047c24 */ /* 0x000fe2000f8e02ff */
[-C--:B------:R-:W-:Y:S01]  /*9140*/  LEA.HI.X.SX32 R35, R2, R0.reuse, 0x2, P4 ;  /* 0x0000000002237211 */ /* 0x080fe200020f16ff */
[----:B------:R-:W-:Y:S01]  /*9150*/  IMAD R2, R244, UR5, RZ ;  /* 0x00000005f4027c24 */ /* 0x000fe2000f8e02ff */
[----:B------:R-:W-:Y:S01]  /*9160*/  LEA.HI.X.SX32 R33, R3, R0, 0x2, P5 ;  /* 0x0000000003217211 */ /* 0x000fe200028f16ff */
[----:B------:R-:W-:Y:S01]  /*9170*/  IMAD R3, R232, UR5, RZ ;  /* 0x00000005e8037c24 */ /* 0x000fe2000f8e02ff */
[-C--:B------:R-:W-:Y:S01]  /*9180*/  LEA R28, P1, R8, R6.reuse, 0x2 ;  /* 0x00000006081c7211 */ /* 0x080fe200078210ff */
[----:B------:R-:W5:Y:S01]  /*9190*/  LDC R244, c[0x0][0x230] ;  /* 0x00008c00fff47b82 */ /* 0x000f620000000800 */
[-C--:B------:R-:W-:Y:S02]  /*91a0*/  LEA R26, P2, R10, R6.reuse, 0x2 ;  /* 0x000000060a1a7211 */ /* 0x080fe400078410ff */
[----:B------:R-:W-:-:S02]  /*91b0*/  LEA R24, P3, R15, R6, 0x2 ;  /* 0x000000060f187211 */ /* 0x000fc400078610ff */
[-C--:B------:R-:W-:Y:S02]  /*91c0*/  LEA R22, P4, R19, R6.reuse, 0x2 ;  /* 0x0000000613167211 */ /* 0x080fe400078810ff */
[----:B------:R-:W-:Y:S02]  /*91d0*/  LEA R20, P5, R21, R6, 0x2 ;  /* 0x0000000615147211 */ /* 0x000fe400078a10ff */
[----:B------:R-:W-:Y:S02]  /*91e0*/  LEA.HI.X.SX32 R31, R5, R0, 0x2, P6 ;  /* 0x00000000051f7211 */ /* 0x000fe400030f16ff */
[----:B------:R-:W-:Y:S01]  /*91f0*/  LEA R18, P6, R233, R6, 0x2 ;  /* 0x00000006e9127211 */ /* 0x000fe200078c10ff */
[----:B------:R-:W1:Y:S01]  /*9200*/  LDC R5, c[0x0][0x230] ;  /* 0x00008c00ff057b82 */ /* 0x000e620000000800 */
        /* <DEDUP_REMOVED lines=11> */
[----:B------:R-:W-:Y:S01]  /*92c0*/  LEA R6, P6, R235, R6, 0x2 ;  /* 0x00000006eb067211 */ /* 0x000fe200078c10ff */
[----:B-1----:R-:W-:Y:S01]  /*92d0*/  VIADD R5, R5, 0xfffffff3 ;  /* 0xfffffff305057836 */ /* 0x002fe20000000000 */
[-C--:B------:R-:W-:Y:S02]  /*92e0*/  LEA.HI.X.SX32 R17, R240, R0.reuse, 0x2, P1 ;  /* 0x00000000f0117211 */ /* 0x080fe400008f16ff */
[----:B------:R-:W-:-:S02]  /*92f0*/  LEA.HI.X.SX32 R7, R235, R0, 0x2, P6 ;  /* 0x00000000eb077211 */ /* 0x000fc400030f16ff */
[----:B------:R-:W-:Y:S02]  /*9300*/  ISETP.GE.U32.AND P6, PT, R242, 0x7fffffdc, PT ;  /* 0x7fffffdcf200780c */ /* 0x000fe40003fc6070 */
[----:B------:R-:W-:Y:S02]  /*9310*/  LEA R242, P1, R228, UR8, 0x2 ;  /* 0x00000008e4f27c11 */ /* 0x000fe4000f8210ff */
[-C--:B------:R-:W-:Y:S02]  /*9320*/  LEA.HI.X.SX32 R13, R238, R0.reuse, 0x2, P3 ;  /* 0x00000000ee0d7211 */ /* 0x080fe400018f16ff */
[----:B------:R-:W-:Y:S02]  /*9330*/  ISETP.GE.U32.AND P3, PT, R243, 0x7fffffe0, PT ;  /* 0x7fffffe0f300780c */ /* 0x000fe40003f66070 */
[-C--:B------:R-:W-:Y:S02]  /*9340*/  LEA.HI.X.SX32 R15, R239, R0.reuse, 0x2, P2 ;  /* 0x00000000ef0f7211 */ /* 0x080fe400010f16ff */
[----:B------:R-:W-:-:S02]  /*9350*/  LEA.HI.X.SX32 R11, R237, R0, 0x2, P4 ;  /* 0x00000000ed0b7211 */ /* 0x000fc400020f16ff */
[----:B------:R-:W-:Y:S01]  /*9360*/  LEA.HI.X.SX32 R9, R236, R0, 0x2, P5 ;  /* 0x00000000ec097211 */ /* 0x000fe200028f16ff */
[----:B------:R-:W-:Y:S01]  /*9370*/  IMAD R0, R231, UR5, RZ ;  /* 0x00000005e7007c24 */ /* 0x000fe2000f8e02ff */
[----:B------:R-:W-:Y:S01]  /*9380*/  LEA.HI.X.SX32 R243, R228, UR9, 0x2, P1 ;  /* 0x00000009e4f37c11 */ /* 0x000fe200088f16ff */
[----:B------:R-:W-:Y:S01]  /*9390*/  UMOV UR5, 0x400 ;  /* 0x0000040000057882 */ /* 0x000fe20000000000 */
[----:B------:R-:W-:Y:S01]  /*93a0*/  LEA R238, P1, R229, UR8, 0x2 ;  /* 0x00000008e5ee7c11 */ /* 0x000fe2000f8210ff */
[----:B------:R-:W-:Y:S01]  /*93b0*/  ULEA UR5, UR4, UR5, 0x18 ;  /* 0x0000000504057291 */ /* 0x000fe2000f8ec03f */
[----:B------:R-:W-:Y:S02]  /*93c0*/  LEA R240, P2, R227, UR8, 0x2 ;  /* 0x00000008e3f07c11 */ /* 0x000fe4000f8410ff */
[----:B------:R-:W-:Y:S02]  /*93d0*/  LEA.HI.X.SX32 R239, R229, UR9, 0x2, P1 ;  /* 0x00000009e5ef7c11 */ /* 0x000fe400088f16ff */
[----:B------:R-:W-:-:S02]  /*93e0*/  ISETP.GE.U32.AND P5, PT, R241, 0x7fffffd8, PT ;  /* 0x7fffffd8f100780c */ /* 0x000fc40003fa6070 */
[----:B------:R-:W-:Y:S02]  /*93f0*/  LEA R234, P1, R0, UR8, 0x2 ;  /* 0x0000000800ea7c11 */ /* 0x000fe4000f8210ff */
[----:B------:R-:W-:Y:S02]  /*9400*/  LEA.HI.X.SX32 R241, R227, UR9, 0x2, P2 ;  /* 0x00000009e3f17c11 */ /* 0x000fe400090f16ff */
[----:B------:R-:W-:Y:S01]  /*9410*/  LEA R236, P2, R230, UR8, 0x2 ;  /* 0x00000008e6ec7c11 */ /* 0x000fe2000f8410ff */
[----:B------:R-:W1:Y:S01]  /*9420*/  LDC R227, c[0x0][0x230] ;  /* 0x00008c00ffe37b82 */ /* 0x000e620000000800 */
[----:B------:R-:W-:Y:S01]  /*9430*/  LEA.HI.X.SX32 R235, R0, UR9, 0x2, P1 ;  /* 0x0000000900eb7c11 */ /* 0x000fe200088f16ff */
[----:B--2---:R-:W-:Y:S01]  /*9440*/  VIADD R0, R246, 0xffffffeb ;  /* 0xffffffebf6007836 */ /* 0x004fe20000000000 */
[----:B------:R-:W-:Y:S02]  /*9450*/  LEA R228, P4, R2, UR8, 0x2 ;  /* 0x0000000802e47c11 */ /* 0x000fe4000f8810ff */
[----:B------:R-:W-:-:S02]  /*9460*/  LEA.HI.X.SX32 R237, R230, UR9, 0x2, P2 ;  /* 0x00000009e6ed7c11 */ /* 0x000fc400090f16ff */
[C---:B------:R-:W-:Y:S01]  /*9470*/  LEA R232, P2, R3.reuse, UR8, 0x2 ;  /* 0x0000000803e87c11 */ /* 0x040fe2000f8410ff */
[----:B------:R-:W2:Y:S01]  /*9480*/  LDC R246, c[0x0][0x230] ;  /* 0x00008c00fff67b82 */ /* 0x000ea20000000800 */
[----:B------:R-:W-:Y:S01]  /*9490*/  LEA.HI.X.SX32 R229, R2, UR9, 0x2, P4 ;  /* 0x0000000902e57c11 */ /* 0x000fe2000a0f16ff */
[----:B------:R-:W-:Y:S01]  /*94a0*/  IMAD.SHL.U32 R2, R226, 0x4, RZ ;  /* 0x00000004e2027824 */ /* 0x000fe200078e00ff */
[----:B------:R-:W-:Y:S01]  /*94b0*/  ISETP.GE.U32.AND P4, PT, R0, 0x7fffffcc, PT ;  /* 0x7fffffcc0000780c */ /* 0x000fe20003f86070 */
[----:B------:R-:W-:Y:S01]  /*94c0*/  VIADD R0, R224, UR5 ;  /* 0x00000005e0007c36 */ /* 0x000fe20008000000 */
[----:B------:R-:W-:Y:S01]  /*94d0*/  LEA.HI.X.SX32 R233, R3, UR9, 0x2, P2 ;  /* 0x0000000903e97c11 */ /* 0x000fe200090f16ff */
[----:B------:R-:W-:Y:S01]  /*94e0*/  VIADD R3, R245, 0xffffffef ;  /* 0xffffffeff5037836 */ /* 0x000fe20000000000 */
[----:B------:R-:W-:Y:S01]  /*94f0*/  ISETP.GE.U32.AND P2, PT, R5, 0x7fffffd4, PT ;  /* 0x7fffffd40500780c */ /* 0x000fe20003f46070 */
[----:B---3--:R-:W-:Y:S01]  /*9500*/  IMAD.WIDE R210, R2, 0x4, R242 ;  /* 0x0000000402d27825 */ /* 0x008fe200078e02f2 */
[----:B------:R-:W-:Y:S01]  /*9510*/  LEA R230, P1, R4, UR8, 0x2 ;  /* 0x0000000804e67c11 */ /* 0x000fe2000f8210ff */
[----:B------:R-:W3:Y:S01]  /*9520*/  LDC R5, c[0x0][0x230] ;  /* 0x00008c00ff057b82 */ /* 0x000ee20000000800 */
[----:B------:R-:W-:Y:S01]  /*9530*/  @!PT LDS RZ, [RZ] ;  /* 0x00000000fffff984 */ /* 0x000fe20000000800 */
[----:B------:R-:W-:Y:S01]  /*9540*/  @!PT LDS RZ, [RZ] ;  /* 0x00000000fffff984 */ /* 0x000fe20000000800 */
[----:B------:R-:W-:Y:S01]  /*9550*/  @!PT LDS RZ, [RZ] ;  /* 0x00000000fffff984 */ /* 0x000fe20000000800 */
[----:B------:R-:W-:Y:S01]  /*9560*/  LDGSTS.E [R0], desc[UR60][R242.64], !P3 ;  /* 0x00000000f2007fae */ /* 0x000fe2000d92187c */
[----:B------:R-:W-:Y:S01]  /*9570*/  IMAD.WIDE R212, R2, 0x4, R240 ;  /* 0x0000000402d47825 */ /* 0x000fe200078e02f0 */
[----:B------:R-:W-:-:S02]  /*9580*/  LEA.HI.X.SX32 R231, R4, UR9, 0x2, P1 ;  /* 0x0000000904e77c11 */ /* 0x000fc400088f16ff */
[----:B------:R-:W-:Y:S01]  /*9590*/  LDGSTS.E [R0+0x80], desc[UR60][R240.64], !P3 ;  /* 0x00080000f0007fae */ /* 0x000fe2000d92187c */
[----:B------:R-:W-:Y:S01]  /*95a0*/  ISETP.GE.U32.AND P1, PT, R3, 0x7fffffd0, PT ;  /* 0x7fffffd00300780c */ /* 0x000fe20003f26070 */
[----:B------:R-:W-:Y:S01]  /*95b0*/  VIADD R3, R247, 0xffffffe7 ;  /* 0xffffffe7f7037836 */ /* 0x000fe20000000000 */
[----:B------:R-:W1:Y:S01]  /*95c0*/  LDC R4, c[0x0][0x230] ;  /* 0x00008c00ff047b82 */ /* 0x000e620000000800 */
[----:B------:R-:W-:Y:S01]  /*95d0*/  LDGSTS.E [R0+0x100], desc[UR60][R238.64], !P3 ;  /* 0x00100000ee007fae */ /* 0x000fe2000d92187c */
[----:B------:R-:W-:-:S03]  /*95e0*/  IMAD.WIDE R214, R2, 0x4, R238 ;  /* 0x0000000402d67825 */ /* 0x000fc600078e02ee */
[----:B------:R-:W-:Y:S01]  /*95f0*/  LDGSTS.E [R0+0x180], desc[UR60][R236.64], !P3 ;  /* 0x00180000ec007fae */ /* 0x000fe2000d92187c */
[C---:B------:R-:W-:Y:S02]  /*9600*/  IMAD.WIDE R216, R2.reuse, 0x4, R236 ;  /* 0x0000000402d87825 */ /* 0x040fe400078e02ec */
[----:B------:R-:W2:Y:S01]  /*9610*/  LDC R245, c[0x0][0x230] ;  /* 0x00008c00fff57b82 */ /* 0x000ea20000000800 */
[----:B------:R-:W-:Y:S01]  /*9620*/  LDGSTS.E [R0+0x200], desc[UR60][R234.64], !P3 ;  /* 0x00200000ea007fae */ /* 0x000fe2000d92187c */
[----:B------:R-:W-:-:S03]  /*9630*/  IMAD.WIDE R218, R2, 0x4, R234 ;  /* 0x0000000402da7825 */ /* 0x000fc600078e02ea */
[----:B------:R-:W-:Y:S01]  /*9640*/  LDGSTS.E [R0+0x280], desc[UR60][R232.64], !P3 ;  /* 0x00280000e8007fae */ /* 0x000fe2000d92187c */
[----:B------:R-:W-:-:S03]  /*9650*/  IMAD.WIDE R220, R2, 0x4, R232 ;  /* 0x0000000402dc7825 */ /* 0x000fc600078e02e8 */
[----:B------:R-:W-:Y:S01]  /*9660*/  LDGSTS.E [R0+0x300], desc[UR60][R230.64], !P3 ;  /* 0x00300000e6007fae */ /* 0x000fe2000d92187c */
[----:B------:R-:W-:-:S03]  /*9670*/  IMAD.WIDE R222, R2, 0x4, R230 ;  /* 0x0000000402de7825 */ /* 0x000fc600078e02e6 */
[----:B------:R-:W-:Y:S01]  /*9680*/  LDGSTS.E [R0+0x380], desc[UR60][R228.64], !P3 ;  /* 0x00380000e4007fae */ /* 0x000fe2000d92187c */
[----:B------:R-:W-:Y:S01]  /*9690*/  ISETP.GE.U32.AND P3, PT, R3, 0x7fffffc8, PT ;  /* 0x7fffffc80300780c */ /* 0x000fe20003f66070 */
[----:B------:R-:W-:Y:S02]  /*96a0*/  IMAD.SHL.U32 R3, R226, 0x8, RZ ;  /* 0x00000008e2037824 */ /* 0x000fe400078e00ff */
[----:B------:R-:W-:Y:S01]  /*96b0*/  LDGSTS.E [R0+0x1000], desc[UR60][R210.64], !P6 ;  /* 0x01000000d2007fae */ /* 0x000fe2000f12187c */
[----:B------:R-:W-:-:S03]  /*96c0*/  IMAD.WIDE R250, R2, 0x4, R228 ;  /* 0x0000000402fa7825 */ /* 0x000fc600078e02e4 */
[----:B------:R-:W-:Y:S01]  /*96d0*/  LDGSTS.E [R0+0x1080], desc[UR60][R212.64], !P6 ;  /* 0x01080000d4007fae */ /* 0x000fe2000f12187c */
[----:B----4-:R-:W-:-:S03]  /*96e0*/  IMAD.WIDE R162, R3, 0x4, R242 ;  /* 0x0000000403a27825 */ /* 0x010fc600078e02f2 */
[----:B------:R4:W-:Y:S01]  /*96f0*/  LDGSTS.E [R0+0x1100], desc[UR60][R214.64], !P6 ;  /* 0x01100000d6007fae */ /* 0x0009e2000f12187c */
[----:B-----5:R-:W-:-:S03]  /*9700*/  IMAD.WIDE R160, R3, 0x4, R240 ;  /* 0x0000000403a07825 */ /* 0x020fc600078e02f0 */
[----:B------:R-:W-:Y:S01]  /*9710*/  LDGSTS.E [R0+0x1180], desc[UR60][R216.64], !P6 ;  /* 0x01180000d8007fae */ /* 0x000fe2000f12187c */
[----:B------:R-:W-:-:S03]  /*9720*/  IMAD.WIDE R158, R3, 0x4, R238 ;  /* 0x00000004039e7825 */ /* 0x000fc600078e02ee */
[----:B------:R-:W-:Y:S01]  /*9730*/  LDGSTS.E [R0+0x1200], desc[UR60][R218.64], !P6 ;  /* 0x01200000da007fae */ /* 0x000fe2000f12187c */
[----:B------:R-:W-:-:S03]  /*9740*/  IMAD.WIDE R156, R3, 0x4, R236 ;  /* 0x00000004039c7825 */ /* 0x000fc600078e02ec */
[----:B------:R5:W-:Y:S01]  /*9750*/  LDGSTS.E [R0+0x1280], desc[UR60][R220.64], !P6 ;  /* 0x01280000dc007fae */ /* 0x000be2000f12187c */
[----:B------:R-:W-:-:S03]  /*9760*/  IMAD.WIDE R154, R3, 0x4, R234 ;  /* 0x00000004039a7825 */ /* 0x000fc600078e02ea */
[----:B------:R-:W-:Y:S01]  /*9770*/  LDGSTS.E [R0+0x1300], desc[UR60][R222.64], !P6 ;  /* 0x01300000de007fae */ /* 0x000fe2000f12187c */
[----:B------:R-:W-:-:S03]  /*9780*/  IMAD.WIDE R152, R3, 0x4, R232 ;  /* 0x0000000403987825 */ /* 0x000fc600078e02e8 */
[----:B------:R2:W-:Y:S01]  /*9790*/  LDGSTS.E [R0+0x1380], desc[UR60][R250.64], !P6 ;  /* 0x01380000fa007fae */ /* 0x0005e2000f12187c */
[----:B------:R-:W-:-:S03]  /*97a0*/  IMAD.WIDE R150, R3, 0x4, R230 ;  /* 0x0000000403967825 */ /* 0x000fc600078e02e6 */
[----:B------:R2:W-:Y:S01]  /*97b0*/  LDGSTS.E [R0+0x2000], desc[UR60][R162.64], !P5 ;  /* 0x02000000a2007fae */ /* 0x0005e2000e92187c */
[----:B------:R-:W-:-:S03]  /*97c0*/  IMAD.WIDE R148, R3, 0x4, R228 ;  /* 0x0000000403947825 */ /* 0x000fc600078e02e4 */
[----:B------:R2:W-:Y:S01]  /*97d0*/  LDGSTS.E [R0+0x2080], desc[UR60][R160.64], !P5 ;  /* 0x02080000a0007fae */ /* 0x0005e2000e92187c */
[----:B---3--:R-:W-:Y:S02]  /*97e0*/  VIADD R2, R5, 0xfffffffe ;  /* 0xfffffffe05027836 */ /* 0x008fe40000000000 */
[----:B------:R-:W3:Y:S01]  /*97f0*/  LDC R5, c[0x0][0x230] ;  /* 0x00008c00ff057b82 */ /* 0x000ee20000000800 */
[----:B------:R-:W-:Y:S01]  /*9800*/  STL.64 [R1+0x700], R210 ;  /* 0x000700d201007387 */ /* 0x000fe20000100a00 */
[----:B------:R-:W-:Y:S02]  /*9810*/  IMAD.SHL.U32 R3, R226, 0x10, RZ ;  /* 0x00000010e2037824 */ /* 0x000fe400078e00ff */
[----:B-1----:R-:W-:Y:S01]  /*9820*/  VIADD R4, R4, 0xffffffe3 ;  /* 0xffffffe304047836 */ /* 0x002fe20000000000 */
[----:B------:R1:W-:Y:S01]  /*9830*/  LDGSTS.E [R0+0x2100], desc[UR60][R158.64], !P5 ;  /* 0x021000009e007fae */ /* 0x0003e2000e92187c */
[----:B------:R-:W-:-:S03]  /*9840*/  IMAD R247, R226, 0x13, RZ ;  /* 0x00000013e2f77824 */ /* 0x000fc600078e02ff */
[----:B------:R-:W-:Y:S01]  /*9850*/  STL.64 [R1+0x6f8], R212 ;  /* 0x0006f8d401007387 */ /* 0x000fe20000100a00 */
[----:B------:R-:W-:Y:S01]  /*9860*/  ISETP.GE.U32.AND P6, PT, R4, 0x7fffffc4, PT ;  /* 0x7fffffc40400780c */ /* 0x000fe20003fc6070 */
[----:B------:R-:W-:Y:S02]  /*9870*/  VIADD R4, R227, 0xfffffffa ;  /* 0xfffffffae3047836 */ /* 0x000fe40000000000 */
[----:B------:R1:W-:Y:S01]  /*9880*/  LDGSTS.E [R0+0x2180], desc[UR60][R156.64], !P5 ;  /* 0x021800009c007fae */ /* 0x0003e2000e92187c */
[----:B------:R-:W3:Y:S01]  /*9890*/  LDC R227, c[0x0][0x230] ;  /* 0x00008c00ffe37b82 */ /* 0x000ee20000000800 */
[C---:B------:R-:W-:Y:S02]  /*98a0*/  IMAD.WIDE R164, R247.reuse, 0x4, R242 ;  /* 0x00000004f7a47825 */ /* 0x040fe400078e02f2 */
[----:B------:R4:W-:Y:S02]  /*98b0*/  STL.64 [R1+0x6f0], R214 ;  /* 0x0006f0d601007387 */ /* 0x0009e40000100a00 */
[----:B------:R-:W-:-:S02]  /*98c0*/  IMAD.WIDE R166, R247, 0x4, R240 ;  /* 0x00000004f7a67825 */ /* 0x000fc400078e02f0 */
[----:B------:R1:W-:Y:S02]  /*98d0*/  LDGSTS.E [R0+0x2200], desc[UR60][R154.64], !P5 ;  /* 0x022000009a007fae */ /* 0x0003e4000e92187c */
[C---:B------:R-:W-:Y:S02]  /*98e0*/  IMAD.WIDE R168, R247.reuse, 0x4, R238 ;  /* 0x00000004f7a87825 */ /* 0x040fe400078e02ee */
[----:B------:R-:W-:Y:S02]  /*98f0*/  STL.64 [R1+0x6e8], R216 ;  /* 0x0006e8d801007387 */ /* 0x000fe40000100a00 */
[C---:B------:R-:W-:Y:S02]  /*9900*/  IMAD.WIDE R170, R247.reuse, 0x4, R236 ;  /* 0x00000004f7aa7825 */ /* 0x040fe400078e02ec */
[----:B------:R1:W-:Y:S02]  /*9910*/  LDGSTS.E [R0+0x2280], desc[UR60][R152.64], !P5 ;  /* 0x0228000098007fae */ /* 0x0003e4000e92187c */
[----:B------:R-:W-:-:S02]  /*9920*/  IMAD.WIDE R172, R247, 0x4, R234 ;  /* 0x00000004f7ac7825 */ /* 0x000fc400078e02ea */
[----:B------:R-:W-:Y:S02]  /*9930*/  STL.64 [R1+0x6e0], R218 ;  /* 0x0006e0da01007387 */ /* 0x000fe40000100a00 */
[----:B----4-:R-:W-:Y:S02]  /*9940*/  IMAD.WIDE R214, R247, 0x4, R228 ;  /* 0x00000004f7d67825 */ /* 0x010fe400078e02e4 */
[----:B------:R4:W-:Y:S04]  /*9950*/  LDGSTS.E [R0+0x2300], desc[UR60][R150.64], !P5 ;  /* 0x0230000096007fae */ /* 0x0009e8000e92187c */
[----:B------:R5:W-:Y:S04]  /*9960*/  STL.64 [R1+0x6d8], R220 ;  /* 0x0006d8dc01007387 */ /* 0x000be80000100a00 */
[----:B------:R4:W-:Y:S01]  /*9970*/  LDGSTS.E [R0+0x2380], desc[UR60][R148.64], !P5 ;  /* 0x0238000094007fae */ /* 0x0009e2000e92187c */
[----:B------:R-:W-:Y:S01]  /*9980*/  ISETP.GE.U32.AND P5, PT, R2, 0x7fffffdf, PT ;  /* 0x7fffffdf0200780c */ /* 0x000fe20003fa6070 */
[----:B------:R-:W-:-:S02]  /*9990*/  IMAD R2, R226, 0xc, RZ ;  /* 0x0000000ce2027824 */ /* 0x000fc400078e02ff */
[----:B------:R-:W-:Y:S04]  /*99a0*/  STL.64 [R1+0x6d0], R222 ;  /* 0x0006d0de01007387 */ /* 0x000fe80000100a00 */
[----:B------:R2:W-:Y:S01]  /*99b0*/  STL.64 [R1+0x6c8], R250 ;  /* 0x0006c8fa01007387 */ /* 0x0005e20000100a00 */
[----:B-----5:R-:W-:-:S03]  /*99c0*/  IMAD.WIDE R220, R247, 0x4, R230 ;  /* 0x00000004f7dc7825 */ /* 0x020fc600078e02e6 */
[----:B------:R5:W-:Y:S04]  /*99d0*/  STL.64 [R1+0x640], R162 ;  /* 0x000640a201007387 */ /* 0x000be80000100a00 */
[----:B------:R1:W-:Y:S04]  /*99e0*/  STL.64 [R1+0x638], R160 ;  /* 0x000638a001007387 */ /* 0x0003e80000100a00 */
[----:B------:R4:W-:Y:S01]  /*99f0*/  STL.64 [R1+0x630], R158 ;  /* 0x0006309e01007387 */ /* 0x0009e20000100a00 */
[C---:B--2---:R-:W-:Y:S02]  /*9a00*/  IMAD R250, R226.reuse, 0x1b, RZ ;  /* 0x0000001be2fa7824 */ /* 0x044fe400078e02ff */
[----:B------:R-:W-:Y:S01]  /*9a10*/  IMAD R251, R226, 0x1f, RZ ;  /* 0x0000001fe2fb7824 */ /* 0x000fe200078e02ff */
[----:B------:R2:W-:Y:S01]  /*9a20*/  STL.64 [R1+0x628], R156 ;  /* 0x0006289c01007387 */ /* 0x0005e20000100a00 */
[----:B-----5:R-:W-:-:S03]  /*9a30*/  IMAD.WIDE R162, R2, 0x4, R242 ;  /* 0x0000000402a27825 */ /* 0x020fc600078e02f2 */
[----:B------:R5:W-:Y:S01]  /*9a40*/  STL.64 [R1+0x620], R154 ;  /* 0x0006209a01007387 */ /* 0x000be20000100a00 */
[----:B-1----:R-:W-:-:S03]  /*9a50*/  IMAD.WIDE R160, R2, 0x4, R240 ;  /* 0x0000000402a07825 */ /* 0x002fc600078e02f0 */
[----:B------:R1:W-:Y:S01]  /*9a60*/  STL.64 [R1+0x618], R152 ;  /* 0x0006189801007387 */ /* 0x0003e20000100a00 */
[----:B----4-:R-:W-:-:S03]  /*9a70*/  IMAD.WIDE R158, R2, 0x4, R238 ;  /* 0x00000004029e7825 */ /* 0x010fc600078e02ee */
[----:B------:R4:W-:Y:S01]  /*9a80*/  STL.64 [R1+0x610], R150 ;  /* 0x0006109601007387 */ /* 0x0009e20000100a00 */
[----:B--2---:R-:W-:-:S03]  /*9a90*/  IMAD.WIDE R156, R2, 0x4, R236 ;  /* 0x00000004029c7825 */ /* 0x004fc600078e02ec */
[----:B------:R2:W-:Y:S01]  /*9aa0*/  STL.64 [R1+0x608], R148 ;  /* 0x0006089401007387 */ /* 0x0005e20000100a00 */
[----:B-----5:R-:W-:-:S03]  /*9ab0*/  IMAD.WIDE R154, R2, 0x4, R234 ;  /* 0x00000004029a7825 */ /* 0x020fc600078e02ea */
[----:B------:R5:W-:Y:S01]  /*9ac0*/  STL.64 [R1+0x580], R162 ;  /* 0x000580a201007387 */ /* 0x000be20000100a00 */
[----:B-1----:R-:W-:-:S03]  /*9ad0*/  IMAD.WIDE R152, R2, 0x4, R232 ;  /* 0x0000000402987825 */ /* 0x002fc600078e02e8 */
[----:B------:R5:W-:Y:S01]  /*9ae0*/  LDGSTS.E [R0+0x3000], desc[UR60][R162.64], !P2 ;  /* 0x03000000a2007fae */ /* 0x000be2000d12187c */
[----:B----4-:R-:W-:-:S03]  /*9af0*/  IMAD.WIDE R150, R2, 0x4, R230 ;  /* 0x0000000402967825 */ /* 0x010fc600078e02e6 */
[----:B------:R1:W-:Y:S01]  /*9b00*/  STL.64 [R1+0x578], R160 ;  /* 0x000578a001007387 */ /* 0x0003e20000100a00 */
[----:B--2---:R-:W-:-:S03]  /*9b10*/  IMAD.WIDE R148, R2, 0x4, R228 ;  /* 0x0000000402947825 */ /* 0x004fc600078e02e4 */
[----:B------:R1:W-:Y:S01]  /*9b20*/  LDGSTS.E [R0+0x3080], desc[UR60][R160.64], !P2 ;  /* 0x03080000a0007fae */ /* 0x0003e2000d12187c */
[----:B------:R-:W-:Y:S02]  /*9b30*/  IMAD R2, R226, 0x14, RZ ;  /* 0x00000014e2027824 */ /* 0x000fe400078e02ff */
[C-C-:B------:R-:W-:Y:S01]  /*9b40*/  IMAD.WIDE R190, R250.reuse, 0x4, R242.reuse ;  /* 0x00000004fabe7825 */ /* 0x140fe200078e02f2 */
[----:B------:R2:W-:Y:S03]  /*9b50*/  STL.64 [R1+0x570], R158 ;  /* 0x0005709e01007387 */ /* 0x0005e60000100a00 */
[--C-:B-----5:R-:W-:Y:S01]  /*9b60*/  IMAD.WIDE R162, R3, 0x4, R242.reuse ;  /* 0x0000000403a27825 */ /* 0x120fe200078e02f2 */
[----:B------:R2:W-:Y:S03]  /*9b70*/  LDGSTS.E [R0+0x3100], desc[UR60][R158.64], !P2 ;  /* 0x031000009e007fae */ /* 0x0005e6000d12187c */
[----:B------:R-:W-:Y:S01]  /*9b80*/  IMAD.WIDE R202, R251, 0x4, R242 ;  /* 0x00000004fbca7825 */ /* 0x000fe200078e02f2 */
[----:B------:R4:W-:Y:S03]  /*9b90*/  STL.64 [R1+0x568], R156 ;  /* 0x0005689c01007387 */ /* 0x0009e60000100a00 */
[C-C-:B-1----:R-:W-:Y:S01]  /*9ba0*/  IMAD.WIDE R160, R3.reuse, 0x4, R240.reuse ;  /* 0x0000000403a07825 */ /* 0x142fe200078e02f0 */
[----:B------:R4:W-:Y:S03]  /*9bb0*/  LDGSTS.E [R0+0x3180], desc[UR60][R156.64], !P2 ;  /* 0x031800009c007fae */ /* 0x0009e6000d12187c */
[C---:B------:R-:W-:Y:S01]  /*9bc0*/  IMAD.WIDE R192, R250.reuse, 0x4, R240 ;  /* 0x00000004fac07825 */ /* 0x040fe200078e02f0 */
[----:B------:R1:W-:Y:S03]  /*9bd0*/  STL.64 [R1+0x560], R154 ;  /* 0x0005609a01007387 */ /* 0x0003e60000100a00 */
[C-C-:B--2---:R-:W-:Y:S01]  /*9be0*/  IMAD.WIDE R158, R3.reuse, 0x4, R238.reuse ;  /* 0x00000004039e7825 */ /* 0x144fe200078e02ee */
[----:B------:R1:W-:Y:S03]  /*9bf0*/  LDGSTS.E [R0+0x3200], desc[UR60][R154.64], !P2 ;  /* 0x032000009a007fae */ /* 0x0003e6000d12187c */
[C---:B------:R-:W-:Y:S01]  /*9c00*/  IMAD.WIDE R194, R250.reuse, 0x4, R238 ;  /* 0x00000004fac27825 */ /* 0x040fe200078e02ee */
[----:B------:R2:W-:Y:S03]  /*9c10*/  STL.64 [R1+0x558], R152 ;  /* 0x0005589801007387 */ /* 0x0005e60000100a00 */
[C-C-:B----4-:R-:W-:Y:S01]  /*9c20*/  IMAD.WIDE R156, R3.reuse, 0x4, R236.reuse ;  /* 0x00000004039c7825 */ /* 0x150fe200078e02ec */
[----:B------:R2:W-:Y:S03]  /*9c30*/  LDGSTS.E [R0+0x3280], desc[UR60][R152.64], !P2 ;  /* 0x0328000098007fae */ /* 0x0005e6000d12187c */
[C---:B------:R-:W-:Y:S01]  /*9c40*/  IMAD.WIDE R196, R250.reuse, 0x4, R236 ;  /* 0x00000004fac47825 */ /* 0x040fe200078e02ec */
[----:B------:R4:W-:Y:S03]  /*9c50*/  STL.64 [R1+0x550], R150 ;  /* 0x0005509601007387 */ /* 0x0009e60000100a00 */
[C-C-:B-1----:R-:W-:Y:S01]  /*9c60*/  IMAD.WIDE R154, R3.reuse, 0x4, R234.reuse ;  /* 0x00000004039a7825 */ /* 0x142fe200078e02ea */
[----:B------:R4:W-:Y:S03]  /*9c70*/  LDGSTS.E [R0+0x3300], desc[UR60][R150.64], !P2 ;  /* 0x0330000096007fae */ /* 0x0009e6000d12187c */
[----:B------:R-:W-:Y:S01]  /*9c80*/  IMAD.WIDE R198, R250, 0x4, R234 ;  /* 0x00000004fac67825 */ /* 0x000fe200078e02ea */
[----:B------:R1:W-:Y:S03]  /*9c90*/  STL.64 [R1+0x548], R148 ;  /* 0x0005489401007387 */ /* 0x0003e60000100a00 */
[----:B--2---:R-:W-:Y:S01]  /*9ca0*/  IMAD.WIDE R152, R3, 0x4, R232 ;  /* 0x0000000403987825 */ /* 0x004fe200078e02e8 */
[----:B------:R1:W-:Y:S01]  /*9cb0*/  LDGSTS.E [R0+0x3380], desc[UR60][R148.64], !P2 ;  /* 0x0338000094007fae */ /* 0x0003e2000d12187c */
[----:B------:R-:W-:-:S02]  /*9cc0*/  ISETP.GE.U32.AND P2, PT, R4, 0x7fffffdb, PT ;  /* 0x7fffffdb0400780c */ /* 0x000fc40003f46070 */
[----:B---3--:R-:W-:Y:S01]  /*9cd0*/  VIADD R4, R5, 0xfffffff6 ;  /* 0xfffffff605047836 */ /* 0x008fe20000000000 */
[----:B------:R2:W-:Y:S01]  /*9ce0*/  STL.64 [R1+0x488], R162 ;  /* 0x000488a201007387 */ /* 0x0005e20000100a00 */
[----:B----4-:R-:W-:Y:S01]  /*9cf0*/  IMAD.WIDE R150, R3, 0x4, R230 ;  /* 0x0000000403967825 */ /* 0x010fe200078e02e6 */
[----:B------:R-:W3:Y:S02]  /*9d00*/  LDC R5, c[0x0][0x230] ;  /* 0x00008c00ff057b82 */ /* 0x000ee40000000800 */
[----:B------:R2:W-:Y:S01]  /*9d10*/  LDGSTS.E [R0+0x4000], desc[UR60][R162.64], !P1 ;  /* 0x04000000a2007fae */ /* 0x0005e2000c92187c */
[----:B------:R-:W-:-:S03]  /*9d20*/  IMAD.WIDE R222, R250, 0x4, R232 ;  /* 0x00000004fade7825 */ /* 0x000fc600078e02e8 */
[----:B------:R4:W-:Y:S01]  /*9d30*/  STL.64 [R1+0x480], R160 ;  /* 0x000480a001007387 */ /* 0x0009e20000100a00 */
[----:B-1----:R-:W-:-:S03]  /*9d40*/  IMAD.WIDE R148, R3, 0x4, R228 ;  /* 0x0000000403947825 */ /* 0x002fc600078e02e4 */
[----:B------:R4:W-:Y:S01]  /*9d50*/  LDGSTS.E [R0+0x4080], desc[UR60][R160.64], !P1 ;  /* 0x04080000a0007fae */ /* 0x0009e2000c92187c */
[----:B------:R-:W-:Y:S02]  /*9d60*/  VIADD R3, R244, 0xfffffff2 ;  /* 0xfffffff2f4037836 */ /* 0x000fe40000000000 */
[----:B------:R-:W1:Y:S01]  /*9d70*/  LDC R244, c[0x0][0x230] ;  /* 0x00008c00fff47b82 */ /* 0x000e620000000800 */
[----:B------:R5:W-:Y:S01]  /*9d80*/  STL.64 [R1+0x478], R158 ;  /* 0x0004789e01007387 */ /* 0x000be20000100a00 */
[----:B--2---:R-:W-:-:S03]  /*9d90*/  IMAD.WIDE R162, R2, 0x4, R242 ;  /* 0x0000000402a27825 */ /* 0x004fc600078e02f2 */
[----:B------:R5:W-:Y:S01]  /*9da0*/  LDGSTS.E [R0+0x4100], desc[UR60][R158.64], !P1 ;  /* 0x041000009e007fae */ /* 0x000be2000c92187c */
[----:B------:R-:W-:-:S03]  /*9db0*/  IMAD.WIDE R216, R250, 0x4, R230 ;  /* 0x00000004fad87825 */ /* 0x000fc600078e02e6 */
[----:B------:R2:W-:Y:S01]  /*9dc0*/  STL.64 [R1+0x470], R156 ;  /* 0x0004709c01007387 */ /* 0x0005e20000100a00 */
[----:B----4-:R-:W-:-:S03]  /*9dd0*/  IMAD.WIDE R160, R2, 0x4, R240 ;  /* 0x0000000402a07825 */ /* 0x010fc600078e02f0 */
[----:B------:R2:W-:Y:S01]  /*9de0*/  LDGSTS.E [R0+0x4180], desc[UR60][R156.64], !P1 ;  /* 0x041800009c007fae */ /* 0x0005e2000c92187c */
[----:B------:R-:W-:-:S03]  /*9df0*/  IMAD.WIDE R200, R250, 0x4, R228 ;  /* 0x00000004fac87825 */ /* 0x000fc600078e02e4 */
[----:B------:R4:W-:Y:S01]  /*9e00*/  STL.64 [R1+0x468], R154 ;  /* 0x0004689a01007387 */ /* 0x0009e20000100a00 */
[----:B-----5:R-:W-:-:S03]  /*9e10*/  IMAD.WIDE R158, R2, 0x4, R238 ;  /* 0x00000004029e7825 */ /* 0x020fc600078e02ee */
[----:B------:R4:W-:Y:S01]  /*9e20*/  LDGSTS.E [R0+0x4200], desc[UR60][R154.64], !P1 ;  /* 0x042000009a007fae */ /* 0x0009e2000c92187c */
[----:B------:R-:W-:-:S03]  /*9e30*/  IMAD.WIDE R204, R251, 0x4, R240 ;  /* 0x00000004fbcc7825 */ /* 0x000fc600078e02f0 */
        /* <DEDUP_REMOVED lines=11> */
[----:B------:R-:W-:Y:S01]  /*9ef0*/  ISETP.GE.U32.AND P1, PT, R4, 0x7fffffd7, PT ;  /* 0x7fffffd70400780c */ /* 0x000fe20003f26070 */
[----:B------:R-:W-:Y:S02]  /*9f00*/  VIADD R4, R227, 0xffffffee ;  /* 0xffffffeee3047836 */ /* 0x000fe40000000000 */
[C---:B--2---:R-:W-:Y:S01]  /*9f10*/  IMAD.WIDE R150, R2.reuse, 0x4, R230 ;  /* 0x0000000402967825 */ /* 0x044fe200078e02e6 */
[----:B------:R2:W-:Y:S01]  /*9f20*/  LDGSTS.E [R0+0x5000], desc[UR60][R162.64], !P4 ;  /* 0x05000000a2007fae */ /* 0x0005e2000e12187c */
[----:B------:R-:W5:Y:S02]  /*9f30*/  LDC R227, c[0x0][0x230] ;  /* 0x00008c00ffe37b82 */ /* 0x000f640000000800 */
[C---:B------:R-:W-:Y:S01]  /*9f40*/  IMAD.WIDE R210, R251.reuse, 0x4, R234 ;  /* 0x00000004fbd27825 */ /* 0x040fe200078e02ea */
[----:B------:R3:W-:Y:S03]  /*9f50*/  LDGSTS.E [R0+0x5080], desc[UR60][R160.64], !P4 ;  /* 0x05080000a0007fae */ /* 0x0007e6000e12187c */
[----:B----4-:R-:W-:Y:S01]  /*9f60*/  IMAD.WIDE R148, R2, 0x4, R228 ;  /* 0x0000000402947825 */ /* 0x010fe200078e02e4 */
[----:B------:R4:W-:Y:S03]  /*9f70*/  LDGSTS.E [R0+0x5100], desc[UR60][R158.64], !P4 ;  /* 0x051000009e007fae */ /* 0x0009e6000e12187c */
[----:B------:R-:W-:Y:S01]  /*9f80*/  IMAD R2, R226, 0x18, RZ ;  /* 0x00000018e2027824 */ /* 0x000fe200078e02ff */
[----:B------:R1:W-:Y:S01]  /*9f90*/  LDGSTS.E [R0+0x5180], desc[UR60][R156.64], !P4 ;  /* 0x051800009c007fae */ /* 0x0003e2000e12187c */
[----:B------:R-:W-:-:S03]  /*9fa0*/  IMAD.WIDE R212, R251, 0x4, R232 ;  /* 0x00000004fbd47825 */ /* 0x000fc600078e02e8 */
[----:B------:R2:W-:Y:S01]  /*9fb0*/  STL.64 [R1+0x3c0], R162 ;  /* 0x0003c0a201007387 */ /* 0x0005e20000100a00 */
[----:B------:R-:W-:-:S03]  /*9fc0*/  IMAD.WIDE R218, R251, 0x4, R230 ;  /* 0x00000004fbda7825 */ /* 0x000fc600078e02e6 */
[----:B------:R1:W-:Y:S04]  /*9fd0*/  LDGSTS.E [R0+0x5200], desc[UR60][R154.64], !P4 ;  /* 0x052000009a007fae */ /* 0x0003e8000e12187c */
[----:B------:R3:W-:Y:S04]  /*9fe0*/  STL.64 [R1+0x3b8], R160 ;  /* 0x0003b8a001007387 */ /* 0x0007e80000100a00 */
[----:B------:R5:W-:Y:S01]  /*9ff0*/  LDGSTS.E [R0+0x5280], desc[UR60][R152.64], !P4 ;  /* 0x0528000098007fae */ /* 0x000be2000e12187c */
[----:B--2---:R-:W-:-:S03]  /*a000*/  IMAD.WIDE R162, R2, 0x4, R242 ;  /* 0x0000000402a27825 */ /* 0x004fc600078e02f2 */
[----:B------:R4:W-:Y:S04]  /*a010*/  STL.64 [R1+0x3b0], R158 ;  /* 0x0003b09e01007387 */ /* 0x0009e80000100a00 */
[----:B------:R2:W-:Y:S01]  /*a020*/  LDGSTS.E [R0+0x5300], desc[UR60][R150.64], !P4 ;  /* 0x0530000096007fae */ /* 0x0005e2000e12187c */
[----:B---3--:R-:W-:-:S03]  /*a030*/  IMAD.WIDE R160, R2, 0x4, R240 ;  /* 0x0000000402a07825 */ /* 0x008fc600078e02f0 */
[----:B------:R1:W-:Y:S04]  /*a040*/  STL.64 [R1+0x3a8], R156 ;  /* 0x0003a89c01007387 */ /* 0x0003e80000100a00 */
[----:B------:R3:W-:Y:S01]  /*a050*/  LDGSTS.E [R0+0x5380], desc[UR60][R148.64], !P4 ;  /* 0x0538000094007fae */ /* 0x0007e2000e12187c */
[----:B----4-:R-:W-:Y:S01]  /*a060*/  IMAD.WIDE R158, R2, 0x4, R238 ;  /* 0x00000004029e7825 */ /* 0x010fe200078e02ee */
[----:B------:R-:W-:Y:S02]  /*a070*/  ISETP.GE.U32.AND P4, PT, R3, 0x7fffffd3, PT ;  /* 0x7fffffd30300780c */ /* 0x000fe40003f86070 */
[----:B------:R4:W-:Y:S01]  /*a080*/  STL.64 [R1+0x3a0], R154 ;  /* 0x0003a09a01007387 */ /* 0x0009e20000100a00 */
[----:B------:R-:W-:Y:S02]  /*a090*/  IMAD R3, R226, 0x1c, RZ ;  /* 0x0000001ce2037824 */ /* 0x000fe400078e02ff */
[C---:B-1----:R-:W-:Y:S01]  /*a0a0*/  IMAD.WIDE R156, R2.reuse, 0x4, R236 ;  /* 0x00000004029c7825 */ /* 0x042fe200078e02ec */
[----:B------:R5:W-:Y:S04]  /*a0b0*/  STL.64 [R1+0x398], R152 ;  /* 0x0003989801007387 */ /* 0x000be80000100a00 */
[----:B------:R2:W-:Y:S01]  /*a0c0*/  STL.64 [R1+0x390], R150 ;  /* 0x0003909601007387 */ /* 0x0005e20000100a00 */
[----:B----4-:R-:W-:-:S03]  /*a0d0*/  IMAD.WIDE R154, R2, 0x4, R234 ;  /* 0x00000004029a7825 */ /* 0x010fc600078e02ea */
[----:B------:R1:W-:Y:S01]  /*a0e0*/  LDGSTS.E [R0+0x6000], desc[UR60][R162.64], !P3 ;  /* 0x06000000a2007fae */ /* 0x0003e2000d92187c */
[----:B-----5:R-:W-:-:S03]  /*a0f0*/  IMAD.WIDE R152, R2, 0x4, R232 ;  /* 0x0000000402987825 */ /* 0x020fc600078e02e8 */
[----:B------:R3:W-:Y:S01]  /*a100*/  STL.64 [R1+0x388], R148 ;  /* 0x0003889401007387 */ /* 0x0007e20000100a00 */
[----:B--2---:R-:W-:-:S03]  /*a110*/  IMAD.WIDE R150, R2, 0x4, R230 ;  /* 0x0000000402967825 */ /* 0x004fc600078e02e6 */
[----:B------:R2:W-:Y:S04]  /*a120*/  LDGSTS.E [R0+0x6080], desc[UR60][R160.64], !P3 ;  /* 0x06080000a0007fae */ /* 0x0005e8000d92187c */
[----:B------:R1:W-:Y:S01]  /*a130*/  STL.64 [R1+0x2f8], R162 ;  /* 0x0002f8a201007387 */ /* 0x0003e20000100a00 */
[----:B---3--:R-:W-:-:S03]  /*a140*/  IMAD.WIDE R148, R2, 0x4, R228 ;  /* 0x0000000402947825 */ /* 0x008fc600078e02e4 */
[----:B------:R3:W-:Y:S01]  /*a150*/  LDGSTS.E [R0+0x6100], desc[UR60][R158.64], !P3 ;  /* 0x061000009e007fae */ /* 0x0007e2000d92187c */
[----:B------:R-:W-:-:S03]  /*a160*/  VIADD R2, R5, 0xffffffea ;  /* 0xffffffea05027836 */ /* 0x000fc60000000000 */
[----:B------:R2:W-:Y:S01]  /*a170*/  STL.64 [R1+0x2f0], R160 ;  /* 0x0002f0a001007387 */ /* 0x0005e20000100a00 */
[----:B------:R-:W4:Y:S01]  /*a180*/  LDC R5, c[0x0][0x230] ;  /* 0x00008c00ff057b82 */ /* 0x000f220000000800 */
[C---:B-1----:R-:W-:Y:S02]  /*a190*/  IMAD.WIDE R162, R3.reuse, 0x4, R242 ;  /* 0x0000000403a27825 */ /* 0x042fe400078e02f2 */
[----:B------:R1:W-:Y:S04]  /*a1a0*/  LDGSTS.E [R0+0x6180], desc[UR60][R156.64], !P3 ;  /* 0x061800009c007fae */ /* 0x0003e8000d92187c */
[----:B------:R3:W-:Y:S04]  /*a1b0*/  STL.64 [R1+0x2e8], R158 ;  /* 0x0002e89e01007387 */ /* 0x0007e80000100a00 */
[----:B------:R5:W-:Y:S01]  /*a1c0*/  LDGSTS.E [R0+0x6200], desc[UR60][R154.64], !P3 ;  /* 0x062000009a007fae */ /* 0x000be2000d92187c */
[----:B--2---:R-:W-:-:S03]  /*a1d0*/  IMAD.WIDE R160, R3, 0x4, R240 ;  /* 0x0000000403a07825 */ /* 0x004fc600078e02f0 */
[----:B------:R1:W-:Y:S04]  /*a1e0*/  STL.64 [R1+0x2e0], R156 ;  /* 0x0002e09c01007387 */ /* 0x0003e80000100a00 */
[----:B------:R2:W-:Y:S01]  /*a1f0*/  LDGSTS.E [R0+0x6280], desc[UR60][R152.64], !P3 ;  /* 0x0628000098007fae */ /* 0x0005e2000d92187c */
[----:B---3--:R-:W-:-:S03]  /*a200*/  IMAD.WIDE R158, R3, 0x4, R238 ;  /* 0x00000004039e7825 */ /* 0x008fc600078e02ee */
[----:B------:R5:W-:Y:S01]  /*a210*/  STL.64 [R1+0x2d8], R154 ;  /* 0x0002d89a01007387 */ /* 0x000be20000100a00 */
[----:B----4-:R-:W-:-:S03]  /*a220*/  VIADD R5, R5, 0xffffffe2 ;  /* 0xffffffe205057836 */ /* 0x010fc60000000000 */
[----:B------:R3:W-:Y:S01]  /*a230*/  LDGSTS.E [R0+0x6300], desc[UR60][R150.64], !P3 ;  /* 0x0630000096007fae */ /* 0x0007e2000d92187c */
[----:B-1----:R-:W-:-:S03]  /*a240*/  IMAD.WIDE R156, R3, 0x4, R236 ;  /* 0x00000004039c7825 */ /* 0x002fc600078e02ec */
[----:B------:R2:W-:Y:S04]  /*a250*/  STL.64 [R1+0x2d0], R152 ;  /* 0x0002d09801007387 */ /* 0x0005e80000100a00 */
[----:B------:R1:W-:Y:S01]  /*a260*/  LDGSTS.E [R0+0x6380], desc[UR60][R148.64], !P3 ;  /* 0x0638000094007fae */ /* 0x0003e2000d92187c */
[C---:B-----5:R-:W-:Y:S01]  /*a270*/  IMAD.WIDE R154, R3.reuse, 0x4, R234 ;  /* 0x00000004039a7825 */ /* 0x060fe200078e02ea */
[----:B------:R-:W-:Y:S02]  /*a280*/  ISETP.GE.U32.AND P3, PT, R4, 0x7fffffcf, PT ;  /* 0x7fffffcf0400780c */ /* 0x000fe40003f66070 */
[----:B------:R3:W-:Y:S01]  /*a290*/  STL.64 [R1+0x2c8], R150 ;  /* 0x0002c89601007387 */ /* 0x0007e20000100a00 */
[----:B------:R-:W-:Y:S01]  /*a2a0*/  LOP3.LUT R4, R224, 0x20, RZ, 0x3c, !PT ;  /* 0x00000020e0047812 */ /* 0x000fe200078e3cff */
[----:B--2---:R-:W-:-:S02]  /*a2b0*/  IMAD.WIDE R152, R3, 0x4, R232 ;  /* 0x0000000403987825 */ /* 0x004fc400078e02e8 */
[----:B------:R2:W-:Y:S04]  /*a2c0*/  LDGSTS.E [R0+0x7000], desc[UR60][R162.64], !P6 ;  /* 0x07000000a2007fae */ /* 0x0005e8000f12187c */
[----:B------:R1:W-:Y:S01]  /*a2d0*/  STL.64 [R1+0x2c0], R148 ;  /* 0x0002c09401007387 */ /* 0x0003e20000100a00 */
[----:B---3--:R-:W-:-:S03]  /*a2e0*/  IMAD.WIDE R150, R3, 0x4, R230 ;  /* 0x0000000403967825 */ /* 0x008fc600078e02e6 */
[----:B------:R3:W-:Y:S04]  /*a2f0*/  LDGSTS.E [R0+0x7080], desc[UR60][R160.64], !P6 ;  /* 0x07080000a0007fae */ /* 0x0007e8000f12187c */
[----:B------:R4:W-:Y:S01]  /*a300*/  LDGSTS.E [R0+0x7100], desc[UR60][R158.64], !P6 ;  /* 0x071000009e007fae */ /* 0x0009e2000f12187c */
[----:B-1----:R-:W-:-:S03]  /*a310*/  IMAD.WIDE R148, R3, 0x4, R228 ;  /* 0x0000000403947825 */ /* 0x002fc600078e02e4 */
[----:B------:R1:W-:Y:S01]  /*a320*/  LDGSTS.E [R0+0x7180], desc[UR60][R156.64], !P6 ;  /* 0x071800009c007fae */ /* 0x0003e2000f12187c */
[----:B------:R-:W-:-:S03]  /*a330*/  VIADD R3, R244, 0xffffffe6 ;  /* 0xffffffe6f4037836 */ /* 0x000fc60000000000 */
[----:B------:R5:W-:Y:S01]  /*a340*/  LDGSTS.E [R0+0x7200], desc[UR60][R154.64], !P6 ;  /* 0x072000009a007fae */ /* 0x000be2000f12187c */
[----:B------:R-:W5:Y:S03]  /*a350*/  LDC R244, c[0x0][0x230] ;  /* 0x00008c00fff47b82 */ /* 0x000f660000000800 */
[----:B------:R5:W-:Y:S04]  /*a360*/  LDGSTS.E [R0+0x7280], desc[UR60][R152.64], !P6 ;  /* 0x0728000098007fae */ /* 0x000be8000f12187c */
[----:B------:R5:W-:Y:S04]  /*a370*/  LDGSTS.E [R0+0x7300], desc[UR60][R150.64], !P6 ;  /* 0x0730000096007fae */ /* 0x000be8000f12187c */
[----:B------:R5:W-:Y:S01]  /*a380*/  LDGSTS.E [R0+0x7380], desc[UR60][R148.64], !P6 ;  /* 0x0738000094007fae */ /* 0x000be2000f12187c */
[----:B------:R-:W-:Y:S01]  /*a390*/  ISETP.GE.U32.AND P6, PT, R2, 0x7fffffcb, PT ;  /* 0x7fffffcb0200780c */ /* 0x000fe20003fc6070 */
[----:B------:R-:W-:-:S02]  /*a3a0*/  VIADD R2, R4, UR5 ;  /* 0x0000000504027c36 */ /* 0x000fc40008000000 */
[----:B------:R2:W-:Y:S01]  /*a3b0*/  STL.64 [R1+0x230], R162 ;  /* 0x000230a201007387 */ /* 0x0005e20000100a00 */
[----:B------:R-:W-:-:S03]  /*a3c0*/  IMAD R4, R226, 0x9, RZ ;  /* 0x00000009e2047824 */ /* 0x000fc600078e02ff */
[----:B------:R3:W-:Y:S04]  /*a3d0*/  STL.64 [R1+0x228], R160 ;  /* 0x000228a001007387 */ /* 0x0007e80000100a00 */
[----:B------:R4:W-:Y:S01]  /*a3e0*/  STL.64 [R1+0x220], R158 ;  /* 0x0002209e01007387 */ /* 0x0009e20000100a00 */
[----:B--2---:R-:W-:-:S03]  /*a3f0*/  IMAD.WIDE R162, R226, 0x4, R242 ;  /* 0x00000004e2a27825 */ /* 0x004fc600078e02f2 */
[----:B------:R1:W-:Y:S01]  /*a400*/  STL.64 [R1+0x218], R156 ;  /* 0x0002189c01007387 */ /* 0x0003e20000100a00 */
[----:B---3--:R-:W-:-:S03]  /*a410*/  IMAD.WIDE R160, R226, 0x4, R240 ;  /* 0x00000004e2a07825 */ /* 0x008fc600078e02f0 */
[----:B------:R5:W-:Y:S01]  /*a420*/  STL.64 [R1+0x210], R154 ;  /* 0x0002109a01007387 */ /* 0x000be20000100a00 */
[----:B----4-:R-:W-:-:S03]  /*a430*/  IMAD.WIDE R158, R226, 0x4, R238 ;  /* 0x00000004e29e7825 */ /* 0x010fc600078e02ee */
[----:B------:R2:W-:Y:S01]  /*a440*/  STL.64 [R1+0x208], R152 ;  /* 0x0002089801007387 */ /* 0x0005e20000100a00 */
[----:B-1----:R-:W-:-:S03]  /*a450*/  IMAD.WIDE R156, R226, 0x4, R236 ;  /* 0x00000004e29c7825 */ /* 0x002fc600078e02ec */
[----:B------:R1:W-:Y:S01]  /*a460*/  STL.64 [R1+0x200], R150 ;  /* 0x0002009601007387 */ /* 0x0003e20000100a00 */
[----:B-----5:R-:W-:-:S03]  /*a470*/  IMAD.WIDE R154, R226, 0x4, R234 ;  /* 0x00000004e29a7825 */ /* 0x020fc600078e02ea */
[----:B------:R3:W-:Y:S01]  /*a480*/  LDGSTS.E [R2+0x400], desc[UR60][R162.64], !P5 ;  /* 0x00400000a2027fae */ /* 0x0007e2000e92187c */
[----:B--2---:R-:W-:-:S03]  /*a490*/  IMAD.WIDE R152, R226, 0x4, R232 ;  /* 0x00000004e2987825 */ /* 0x004fc600078e02e8 */
[----:B------:R2:W-:Y:S01]  /*a4a0*/  STL.64 [R1+0x1f8], R148 ;  /* 0x0001f89401007387 */ /* 0x0005e20000100a00 */
[----:B-1----:R-:W-:-:S03]  /*a4b0*/  IMAD.WIDE R150, R226, 0x4, R230 ;  /* 0x00000004e2967825 */ /* 0x002fc600078e02e6 */
[----:B------:R1:W-:Y:S04]  /*a4c0*/  LDGSTS.E [R2+0x480], desc[UR60][R160.64], !P5 ;  /* 0x00480000a0027fae */ /* 0x0003e8000e92187c */
[----:B------:R4:W-:Y:S01]  /*a4d0*/  LDGSTS.E [R2+0x500], desc[UR60][R158.64], !P5 ;  /* 0x005000009e027fae */ /* 0x0009e2000e92187c */
[----:B--2---:R-:W-:-:S03]  /*a4e0*/  IMAD.WIDE R148, R226, 0x4, R228 ;  /* 0x00000004e2947825 */ /* 0x004fc600078e02e4 */
[----:B------:R2:W-:Y:S04]  /*a4f0*/  LDGSTS.E [R2+0x580], desc[UR60][R156.64], !P5 ;  /* 0x005800009c027fae */ /* 0x0005e8000e92187c */
[----:B------:R5:W-:Y:S04]  /*a500*/  LDGSTS.E [R2+0x600], desc[UR60][R154.64], !P5 ;  /* 0x006000009a027fae */ /* 0x000be8000e92187c */
[----:B------:R5:W-:Y:S04]  /*a510*/  LDGSTS.E [R2+0x680], desc[UR60][R152.64], !P5 ;  /* 0x0068000098027fae */ /* 0x000be8000e92187c */
[----:B------:R5:W-:Y:S04]  /*a520*/  LDGSTS.E [R2+0x700], desc[UR60][R150.64], !P5 ;  /* 0x0070000096027fae */ /* 0x000be8000e92187c */
[----:B------:R5:W-:Y:S01]  /*a530*/  LDGSTS.E [R2+0x780], desc[UR60][R148.64], !P5 ;  /* 0x0078000094027fae */ /* 0x000be2000e92187c */
[----:B------:R-:W-:Y:S01]  /*a540*/  ISETP.GE.U32.AND P5, PT, R3, 0x7fffffc7, PT ;  /* 0x7fffffc70300780c */ /* 0x000fe20003fa6070 */
[----:B------:R-:W-:-:S02]  /*a550*/  IMAD R3, R226, 0x5, RZ ;  /* 0x00000005e2037824 */ /* 0x000fc400078e02ff */
[----:B------:R3:W-:Y:S04]  /*a560*/  STL.64 [R1+0x7c0], R162 ;  /* 0x0007c0a201007387 */ /* 0x0007e80000100a00 */
[----:B------:R1:W-:Y:S04]  /*a570*/  STL.64 [R1+0x7b8], R160 ;  /* 0x0007b8a001007387 */ /* 0x0003e80000100a00 */
[----:B------:R4:W-:Y:S01]  /*a580*/  STL.64 [R1+0x7b0], R158 ;  /* 0x0007b09e01007387 */ /* 0x0009e20000100a00 */
[----:B---3--:R-:W-:-:S03]  /*a590*/  IMAD.WIDE R162, R3, 0x4, R242 ;  /* 0x0000000403a27825 */ /* 0x008fc600078e02f2 */
        /* <DEDUP_REMOVED lines=8> */
[----:B------:R3:W-:Y:S01]  /*a620*/  LDGSTS.E [R2+0x1400], desc[UR60][R162.64], !P2 ;  /* 0x01400000a2027fae */ /* 0x0007e2000d12187c */
[----:B-1----:R-:W-:-:S03]  /*a630*/  IMAD.WIDE R152, R3, 0x4, R232 ;  /* 0x0000000403987825 */ /* 0x002fc600078e02e8 */
[----:B------:R1:W-:Y:S01]  /*a640*/  STL.64 [R1+0x788], R148 ;  /* 0x0007889401007387 */ /* 0x0003e20000100a00 */
[----:B--2---:R-:W-:-:S03]  /*a650*/  IMAD.WIDE R150, R3, 0x4, R230 ;  /* 0x0000000403967825 */ /* 0x004fc600078e02e6 */
[----:B------:R2:W-:Y:S04]  /*a660*/  LDGSTS.E [R2+0x1480], desc[UR60][R160.64], !P2 ;  /* 0x01480000a0027fae */ /* 0x0005e8000d12187c */
[----:B------:R3:W-:Y:S01]  /*a670*/  STL.64 [R1+0x6c0], R162 ;  /* 0x0006c0a201007387 */ /* 0x0007e20000100a00 */
[----:B-1----:R-:W-:-:S03]  /*a680*/  IMAD.WIDE R148, R3, 0x4, R228 ;  /* 0x0000000403947825 */ /* 0x002fc600078e02e4 */
[----:B------:R1:W-:Y:S01]  /*a690*/  LDGSTS.E [R2+0x1500], desc[UR60][R158.64], !P2 ;  /* 0x015000009e027fae */ /* 0x0003e2000d12187c */
[----:B------:R-:W-:-:S03]  /*a6a0*/  VIADD R3, R227, 0xfffffffd ;  /* 0xfffffffde3037836 */ /* 0x000fc60000000000 */
[----:B------:R2:W-:Y:S01]  /*a6b0*/  STL.64 [R1+0x6b8], R160 ;  /* 0x0006b8a001007387 */ /* 0x0005e20000100a00 */
[----:B------:R-:W4:Y:S03]  /*a6c0*/  LDC R227, c[0x0][0x230] ;  /* 0x00008c00ffe37b82 */ /* 0x000f260000000800 */
[----:B------:R5:W-:Y:S01]  /*a6d0*/  LDGSTS.E [R2+0x1580], desc[UR60][R156.64], !P2 ;  /* 0x015800009c027fae */ /* 0x000be2000d12187c */
[----:B---3--:R-:W-:-:S03]  /*a6e0*/  IMAD.WIDE R162, R4, 0x4, R242 ;  /* 0x0000000404a27825 */ /* 0x008fc600078e02f2 */
[----:B------:R1:W-:Y:S04]  /*a6f0*/  STL.64 [R1+0x6b0], R158 ;  /* 0x0006b09e01007387 */ /* 0x0003e80000100a00 */
[----:B------:R3:W-:Y:S01]  /*a700*/  LDGSTS.E [R2+0x1600], desc[UR60][R154.64], !P2 ;  /* 0x016000009a027fae */ /* 0x0007e2000d12187c */
[----:B--2---:R-:W-:-:S03]  /*a710*/  IMAD.WIDE R160, R4, 0x4, R240 ;  /* 0x0000000404a07825 */ /* 0x004fc600078e02f0 */
[----:B------:R5:W-:Y:S04]  /*a720*/  STL.64 [R1+0x6a8], R156 ;  /* 0x0006a89c01007387 */ /* 0x000be80000100a00 */
[----:B------:R2:W-:Y:S01]  /*a730*/  LDGSTS.E [R2+0x1680], desc[UR60][R152.64], !P2 ;  /* 0x0168000098027fae */ /* 0x0005e2000d12187c */
[----:B-1----:R-:W-:-:S03]  /*a740*/  IMAD.WIDE R158, R4, 0x4, R238 ;  /* 0x00000004049e7825 */ /* 0x002fc600078e02ee */
[----:B------:R3:W-:Y:S04]  /*a750*/  STL.64 [R1+0x6a0], R154 ;  /* 0x0006a09a01007387 */ /* 0x0007e80000100a00 */
[----:B------:R1:W-:Y:S01]  /*a760*/  LDGSTS.E [R2+0x1700], desc[UR60][R150.64], !P2 ;  /* 0x0170000096027fae */ /* 0x0003e2000d12187c */
[----:B-----5:R-:W-:-:S03]  /*a770*/  IMAD.WIDE R156, R4, 0x4, R236 ;  /* 0x00000004049c7825 */ /* 0x020fc600078e02ec */
[----:B------:R2:W-:Y:S04]  /*a780*/  STL.64 [R1+0x698], R152 ;  /* 0x0006989801007387 */ /* 0x0005e80000100a00 */
[----:B------:R5:W-:Y:S01]  /*a790*/  LDGSTS.E [R2+0x1780], desc[UR60][R148.64], !P2 ;  /* 0x0178000094027fae */ /* 0x000be2000d12187c */
[----:B---3--:R-:W-:Y:S01]  /*a7a0*/  IMAD.WIDE R154, R4, 0x4, R234 ;  /* 0x00000004049a7825 */ /* 0x008fe200078e02ea */
[----:B------:R-:W-:Y:S02]  /*a7b0*/  ISETP.GE.U32.AND P2, PT, R5, 0x7fffffc3, PT ;  /* 0x7fffffc30500780c */ /* 0x000fe40003f46070 */
[----:B------:R1:W-:Y:S01]  /*a7c0*/  STL.64 [R1+0x690], R150 ;  /* 0x0006909601007387 */ /* 0x0003e20000100a00 */
[----:B------:R-:W-:Y:S02]  /*a7d0*/  VIADD R5, R244, 0xfffffff9 ;  /* 0xfffffff9f4057836 */ /* 0x000fe40000000000 */
[----:B------:R-:W3:Y:S01]  /*a7e0*/  LDC R244, c[0x0][0x230] ;  /* 0x00008c00fff47b82 */ /* 0x000ee20000000800 */
[C---:B--2---:R-:W-:Y:S01]  /*a7f0*/  IMAD.WIDE R152, R4.reuse, 0x4, R232 ;  /* 0x0000000404987825 */ /* 0x044fe200078e02e8 */
[----:B------:R2:W-:Y:S04]  /*a800*/  LDGSTS.E [R2+0x2400], desc[UR60][R162.64], !P1 ;  /* 0x02400000a2027fae */ /* 0x0005e8000c92187c */
[----:B------:R5:W-:Y:S01]  /*a810*/  STL.64 [R1+0x688], R148 ;  /* 0x0006889401007387 */ /* 0x000be20000100a00 */
[----:B-1----:R-:W-:-:S03]  /*a820*/  IMAD.WIDE R150, R4, 0x4, R230 ;  /* 0x0000000404967825 */ /* 0x002fc600078e02e6 */
[----:B------:R1:W-:Y:S04]  /*a830*/  LDGSTS.E [R2+0x2480], desc[UR60][R160.64], !P1 ;  /* 0x02480000a0027fae */ /* 0x0003e8000c92187c */
[----:B------:R4:W-:Y:S01]  /*a840*/  LDGSTS.E [R2+0x2500], desc[UR60][R158.64], !P1 ;  /* 0x025000009e027fae */ /* 0x0009e2000c92187c */
[----:B-----5:R-:W-:-:S03]  /*a850*/  IMAD.WIDE R148, R4, 0x4, R228 ;  /* 0x0000000404947825 */ /* 0x020fc600078e02e4 */
[----:B------:R5:W-:Y:S01]  /*a860*/  LDGSTS.E [R2+0x2580], desc[UR60][R156.64], !P1 ;  /* 0x025800009c027fae */ /* 0x000be2000c92187c */
[----:B------:R-:W-:-:S03]  /*a870*/  IMAD R4, R226, 0x11, RZ ;  /* 0x00000011e2047824 */ /* 0x000fc600078e02ff */
        /* <DEDUP_REMOVED lines=9> */
[----:B--2---:R-:W-:-:S03]  /*a910*/  IMAD.WIDE R162, R3, 0x4, R242 ;  /* 0x0000000403a27825 */ /* 0x004fc600078e02f2 */
[----:B------:R5:W-:Y:S01]  /*a920*/  STL.64 [R1+0x5e8], R156 ;  /* 0x0005e89c01007387 */ /* 0x000be20000100a00 */
[----:B-1----:R-:W-:-:S03]  /*a930*/  IMAD.WIDE R160, R3, 0x4, R240 ;  /* 0x0000000403a07825 */ /* 0x002fc600078e02f0 */
[----:B------:R1:W-:Y:S01]  /*a940*/  STL.64 [R1+0x5e0], R154 ;  /* 0x0005e09a01007387 */ /* 0x0003e20000100a00 */
[----:B----4-:R-:W-:-:S03]  /*a950*/  IMAD.WIDE R158, R3, 0x4, R238 ;  /* 0x00000004039e7825 */ /* 0x010fc600078e02ee */
[----:B------:R3:W-:Y:S01]  /*a960*/  STL.64 [R1+0x5d8], R152 ;  /* 0x0005d89801007387 */ /* 0x0007e20000100a00 */
[----:B-----5:R-:W-:-:S03]  /*a970*/  IMAD.WIDE R156, R3, 0x4, R236 ;  /* 0x00000004039c7825 */ /* 0x020fc600078e02ec */
[----:B------:R2:W-:Y:S01]  /*a980*/  STL.64 [R1+0x5d0], R150 ;  /* 0x0005d09601007387 */ /* 0x0005e20000100a00 */
[----:B-1----:R-:W-:-:S03]  /*a990*/  IMAD.WIDE R154, R3, 0x4, R234 ;  /* 0x00000004039a7825 */ /* 0x002fc600078e02ea */
[----:B------:R1:W-:Y:S01]  /*a9a0*/  LDGSTS.E [R2+0x3400], desc[UR60][R162.64], !P4 ;  /* 0x03400000a2027fae */ /* 0x0003e2000e12187c */
[----:B---3--:R-:W-:-:S03]  /*a9b0*/  IMAD.WIDE R152, R3, 0x4, R232 ;  /* 0x0000000403987825 */ /* 0x008fc600078e02e8 */
        /* <DEDUP_REMOVED lines=8> */
[----:B------:R-:W4:Y:S03]  /*aa40*/  LDC R245, c[0x0][0x230] ;  /* 0x00008c00fff57b82 */ /* 0x000f260000000800 */
[----:B------:R5:W-:Y:S01]  /*aa50*/  LDGSTS.E [R2+0x3580], desc[UR60][R156.64], !P4 ;  /* 0x035800009c027fae */ /* 0x000be2000e12187c */
[----:B-1----:R-:W-:-:S03]  /*aa60*/  IMAD.WIDE R162, R4, 0x4, R242 ;  /* 0x0000000404a27825 */ /* 0x002fc600078e02f2 */
        /* <DEDUP_REMOVED lines=8> */
[----:B-----5:R-:W-:-:S03]  /*aaf0*/  IMAD.WIDE R156, R4, 0x4, R236 ;  /* 0x00000004049c7825 */ /* 0x020fc600078e02ec */
[----:B------:R2:W-:Y:S04]  /*ab00*/  STL.64 [R1+0x518], R152 ;  /* 0x0005189801007387 */ /* 0x0005e80000100a00 */
[----:B------:R5:W-:Y:S01]  /*ab10*/  LDGSTS.E [R2+0x3780], desc[UR60][R148.64], !P4 ;  /* 0x0378000094027fae */ /* 0x000be2000e12187c */
[C---:B-1----:R-:W-:Y:S01]  /*ab20*/  IMAD.WIDE R154, R4.reuse, 0x4, R234 ;  /* 0x00000004049a7825 */ /* 0x042fe200078e02ea */
[----:B------:R-:W-:Y:S02]  /*ab30*/  ISETP.GE.U32.AND P4, PT, R5, 0x7fffffda, PT ;  /* 0x7fffffda0500780c */ /* 0x000fe40003f86070 */
[----:B------:R3:W-:Y:S01]  /*ab40*/  STL.64 [R1+0x510], R150 ;  /* 0x0005109601007387 */ /* 0x0007e20000100a00 */
[----:B------:R-:W-:Y:S02]  /*ab50*/  VIADD R5, R227, 0xfffffff1 ;  /* 0xfffffff1e3057836 */ /* 0x000fe40000000000 */
[----:B------:R-:W1:Y:S01]  /*ab60*/  LDC R227, c[0x0][0x230] ;  /* 0x00008c00ffe37b82 */ /* 0x000e620000000800 */
[C---:B--2---:R-:W-:Y:S01]  /*ab70*/  IMAD.WIDE R152, R4.reuse, 0x4, R232 ;  /* 0x0000000404987825 */ /* 0x044fe200078e02e8 */
[----:B------:R2:W-:Y:S04]  /*ab80*/  LDGSTS.E [R2+0x4400], desc[UR60][R162.64], !P3 ;  /* 0x04400000a2027fae */ /* 0x0005e8000d92187c */
[----:B------:R5:W-:Y:S01]  /*ab90*/  STL.64 [R1+0x508], R148 ;  /* 0x0005089401007387 */ /* 0x000be20000100a00 */
[----:B---3--:R-:W-:-:S03]  /*aba0*/  IMAD.WIDE R150, R4, 0x4, R230 ;  /* 0x0000000404967825 */ /* 0x008fc600078e02e6 */
[----:B------:R3:W-:Y:S04]  /*abb0*/  LDGSTS.E [R2+0x4480], desc[UR60][R160.64], !P3 ;  /* 0x04480000a0027fae */ /* 0x0007e8000d92187c */
[----:B------:R4:W-:Y:S01]  /*abc0*/  LDGSTS.E [R2+0x4500], desc[UR60][R158.64], !P3 ;  /* 0x045000009e027fae */ /* 0x0009e2000d92187c */
[----:B-----5:R-:W-:-:S03]  /*abd0*/  IMAD.WIDE R148, R4, 0x4, R228 ;  /* 0x0000000404947825 */ /* 0x020fc600078e02e4 */
[----:B------:R5:W-:Y:S01]  /*abe0*/  LDGSTS.E [R2+0x4580], desc[UR60][R156.64], !P3 ;  /* 0x045800009c027fae */ /* 0x000be2000d92187c */
[----:B------:R-:W-:-:S03]  /*abf0*/  IMAD R4, R226, 0x19, RZ ;  /* 0x00000019e2047824 */ /* 0x000fc600078e02ff */
[----:B------:R5:W-:Y:S01]  /*ac00*/  LDGSTS.E [R2+0x4600], desc[UR60][R154.64], !P3 ;  /* 0x046000009a027fae */ /* 0x000be2000d92187c */
[----:B-1----:R-:W-:-:S03]  /*ac10*/  VIADD R227, R227, 0xffffffe5 ;  /* 0xffffffe5e3e37836 */ /* 0x002fc60000000000 */
        /* <DEDUP_REMOVED lines=14> */
[----:B-----5:R-:W-:-:S03]  /*ad00*/  IMAD.WIDE R156, R3, 0x4, R236 ;  /* 0x00000004039c7825 */ /* 0x020fc600078e02ec */
[----:B------:R3:W-:Y:S01]  /*ad10*/  STL.64 [R1+0x418], R150 ;  /* 0x0004189601007387 */ /* 0x0007e20000100a00 */
[----:B--2---:R-:W-:-:S03]  /*ad20*/  IMAD.WIDE R154, R3, 0x4, R234 ;  /* 0x00000004039a7825 */ /* 0x004fc600078e02ea */
[----:B------:R2:W-:Y:S01]  /*ad30*/  LDGSTS.E [R2+0x5400], desc[UR60][R162.64], !P6 ;  /* 0x05400000a2027fae */ /* 0x0005e2000f12187c */
[----:B-1----:R-:W-:-:S03]  /*ad40*/  IMAD.WIDE R152, R3, 0x4, R232 ;  /* 0x0000000403987825 */ /* 0x002fc600078e02e8 */
[----:B------:R1:W-:Y:S01]  /*ad50*/  STL.64 [R1+0x410], R148 ;  /* 0x0004109401007387 */ /* 0x0003e20000100a00 */
[----:B---3--:R-:W-:-:S03]  /*ad60*/  IMAD.WIDE R150, R3, 0x4, R230 ;  /* 0x0000000403967825 */ /* 0x008fc600078e02e6 */
[----:B------:R3:W-:Y:S04]  /*ad70*/  LDGSTS.E [R2+0x5480], desc[UR60][R160.64], !P6 ;  /* 0x05480000a0027fae */ /* 0x0007e8000f12187c */
[----:B------:R2:W-:Y:S01]  /*ad80*/  STL.64 [R1+0x380], R162 ;  /* 0x000380a201007387 */ /* 0x0005e20000100a00 */
[----:B-1----:R-:W-:-:S03]  /*ad90*/  IMAD.WIDE R148, R3, 0x4, R228 ;  /* 0x0000000403947825 */ /* 0x002fc600078e02e4 */
[----:B------:R1:W-:Y:S01]  /*ada0*/  LDGSTS.E [R2+0x5500], desc[UR60][R158.64], !P6 ;  /* 0x055000009e027fae */ /* 0x0003e2000f12187c */
[----:B------:R-:W-:-:S03]  /*adb0*/  IMAD R3, R226, 0x1d, RZ ;  /* 0x0000001de2037824 */ /* 0x000fc600078e02ff */
        /* <DEDUP_REMOVED lines=8> */
[----:B-1----:R-:W-:-:S03]  /*ae40*/  IMAD.WIDE R158, R4, 0x4, R238 ;  /* 0x00000004049e7825 */ /* 0x002fc600078e02ee */
[----:B------:R2:W-:Y:S04]  /*ae50*/  STL.64 [R1+0x360], R154 ;  /* 0x0003609a01007387 */ /* 0x0005e80000100a00 */
[----:B------:R1:W-:Y:S01]  /*ae60*/  LDGSTS.E [R2+0x5700], desc[UR60][R150.64], !P6 ;  /* 0x0570000096027fae */ /* 0x0003e2000f12187c */
[----:B----4-:R-:W-:-:S03]  /*ae70*/  IMAD.WIDE R156, R4, 0x4, R236 ;  /* 0x00000004049c7825 */ /* 0x010fc600078e02ec */
[----:B------:R3:W-:Y:S04]  /*ae80*/  STL.64 [R1+0x358], R152 ;  /* 0x0003589801007387 */ /* 0x0007e80000100a00 */
[----:B------:R4:W-:Y:S01]  /*ae90*/  LDGSTS.E [R2+0x5780], desc[UR60][R148.64], !P6 ;  /* 0x0578000094027fae */ /* 0x0009e2000f12187c */
[----:B--2---:R-:W-:Y:S01]  /*aea0*/  IMAD.WIDE R154, R4, 0x4, R234 ;  /* 0x00000004049a7825 */ /* 0x004fe200078e02ea */
[----:B------:R-:W-:Y:S02]  /*aeb0*/  ISETP.GE.U32.AND P6, PT, R5, 0x7fffffd2, PT ;  /* 0x7fffffd20500780c */ /* 0x000fe40003fc6070 */
[----:B------:R1:W-:Y:S01]  /*aec0*/  STL.64 [R1+0x350], R150 ;  /* 0x0003509601007387 */ /* 0x0003e20000100a00 */
[----:B------:R-:W-:Y:S02]  /*aed0*/  VIADD R5, R244, 0xffffffed ;  /* 0xffffffedf4057836 */ /* 0x000fe40000000000 */
[----:B------:R-:W2:Y:S01]  /*aee0*/  LDC R244, c[0x0][0x230] ;  /* 0x00008c00fff47b82 */ /* 0x000ea20000000800 */
[C---:B---3--:R-:W-:Y:S01]  /*aef0*/  IMAD.WIDE R152, R4.reuse, 0x4, R232 ;  /* 0x0000000404987825 */ /* 0x048fe200078e02e8 */
[----:B------:R3:W-:Y:S04]  /*af00*/  LDGSTS.E [R2+0x6400], desc[UR60][R162.64], !P5 ;  /* 0x06400000a2027fae */ /* 0x0007e8000e92187c */
[----:B------:R4:W-:Y:S01]  /*af10*/  STL.64 [R1+0x348], R148 ;  /* 0x0003489401007387 */ /* 0x0009e20000100a00 */
[----:B-1----:R-:W-:-:S03]  /*af20*/  IMAD.WIDE R150, R4, 0x4, R230 ;  /* 0x0000000404967825 */ /* 0x002fc600078e02e6 */
[----:B------:R1:W-:Y:S04]  /*af30*/  LDGSTS.E [R2+0x6480], desc[UR60][R160.64], !P5 ;  /* 0x06480000a0027fae */ /* 0x0003e8000e92187c */
[----:B------:R3:W-:Y:S01]  /*af40*/  STL.64 [R1+0x2b8], R162 ;  /* 0x0002b8a201007387 */ /* 0x0007e20000100a00 */
[----:B----4-:R-:W-:-:S03]  /*af50*/  IMAD.WIDE R148, R4, 0x4, R228 ;  /* 0x0000000404947825 */ /* 0x010fc600078e02e4 */
[----:B------:R4:W-:Y:S01]  /*af60*/  LDGSTS.E [R2+0x6500], desc[UR60][R158.64], !P5 ;  /* 0x065000009e027fae */ /* 0x0009e2000e92187c */
[----:B------:R-:W-:-:S03]  /*af70*/  VIADD R4, R245, 0xffffffe9 ;  /* 0xffffffe9f5047836 */ /* 0x000fc60000000000 */
[----:B------:R1:W-:Y:S01]  /*af80*/  STL.64 [R1+0x2b0], R160 ;  /* 0x0002b0a001007387 */ /* 0x0003e20000100a00 */
[----:B------:R-:W5:Y:S01]  /*af90*/  LDC R245, c[0x0][0x230] ;  /* 0x00008c00fff57b82 */ /* 0x000f620000000800 */
[C---:B---3--:R-:W-:Y:S02]  /*afa0*/  IMAD.WIDE R162, R3.reuse, 0x4, R242 ;  /* 0x0000000403a27825 */ /* 0x048fe400078e02f2 */
[----:B------:R3:W-:Y:S04]  /*afb0*/  LDGSTS.E [R2+0x6580], desc[UR60][R156.64], !P5 ;  /* 0x065800009c027fae */ /* 0x0007e8000e92187c */
        /* <DEDUP_REMOVED lines=8> */
[----:B---3--:R-:W-:-:S03]  /*b040*/  IMAD.WIDE R156, R3, 0x4, R236 ;  /* 0x00000004039c7825 */ /* 0x008fc600078e02ec */
[----:B------:R1:W-:Y:S04]  /*b050*/  STL.64 [R1+0x290], R152 ;  /* 0x0002909801007387 */ /* 0x0003e80000100a00 */
[----:B------:R3:W-:Y:S01]  /*b060*/  LDGSTS.E [R2+0x6780], desc[UR60][R148.64], !P5 ;  /* 0x0678000094027fae */ /* 0x0007e2000e92187c */
[----:B--2---:R-:W-:Y:S01]  /*b070*/  IMAD.WIDE R154, R3, 0x4, R234 ;  /* 0x00000004039a7825 */ /* 0x004fe200078e02ea */
[----:B------:R-:W-:Y:S02]  /*b080*/  ISETP.GE.U32.AND P5, PT, R5, 0x7fffffce, PT ;  /* 0x7fffffce0500780c */ /* 0x000fe40003fa6070 */
[----:B------:R4:W-:Y:S01]  /*b090*/  STL.64 [R1+0x288], R150 ;  /* 0x0002889601007387 */ /* 0x0009e20000100a00 */
[----:B------:R-:W-:Y:S02]  /*b0a0*/  IMAD R5, R226, 0x6, RZ ;  /* 0x00000006e2057824 */ /* 0x000fe400078e02ff */
[C---:B-1----:R-:W-:Y:S01]  /*b0b0*/  IMAD.WIDE R152, R3.reuse, 0x4, R232 ;  /* 0x0000000403987825 */ /* 0x042fe200078e02e8 */
[----:B------:R1:W-:Y:S04]  /*b0c0*/  LDGSTS.E [R2+0x7400], desc[UR60][R162.64], !P2 ;  /* 0x07400000a2027fae */ /* 0x0003e8000d12187c */
[----:B------:R3:W-:Y:S01]  /*b0d0*/  STL.64 [R1+0x280], R148 ;  /* 0x0002809401007387 */ /* 0x0007e20000100a00 */
[----:B----4-:R-:W-:-:S03]  /*b0e0*/  IMAD.WIDE R150, R3, 0x4, R230 ;  /* 0x0000000403967825 */ /* 0x010fc600078e02e6 */
[----:B------:R2:W-:Y:S04]  /*b0f0*/  LDGSTS.E [R2+0x7480], desc[UR60][R160.64], !P2 ;  /* 0x07480000a0027fae */ /* 0x0005e8000d12187c */
[----:B------:R4:W-:Y:S01]  /*b100*/  LDGSTS.E [R2+0x7500], desc[UR60][R158.64], !P2 ;  /* 0x075000009e027fae */ /* 0x0009e2000d12187c */
[----:B---3--:R-:W-:-:S03]  /*b110*/  IMAD.WIDE R148, R3, 0x4, R228 ;  /* 0x0000000403947825 */ /* 0x008fc600078e02e4 */
[----:B------:R3:W-:Y:S01]  /*b120*/  LDGSTS.E [R2+0x7580], desc[UR60][R156.64], !P2 ;  /* 0x075800009c027fae */ /* 0x0007e2000d12187c */
[----:B------:R-:W-:-:S03]  /*b130*/  LOP3.LUT R3, R224, 0x40, RZ, 0x3c, !PT ;  /* 0x00000040e0037812 */ /* 0x000fc600078e3cff */
[----:B------:R5:W-:Y:S02]  /*b140*/  LDGSTS.E [R2+0x7600], desc[UR60][R154.64], !P2 ;  /* 0x076000009a027fae */ /* 0x000be4000d12187c */
[----:B------:R-:W-:Y:S02]  /*b150*/  VIADD R3, R3, UR5 ;  /* 0x0000000503037c36 */ /* 0x000fe40008000000 */
[----:B------:R5:W-:Y:S04]  /*b160*/  LDGSTS.E [R2+0x7680], desc[UR60][R152.64], !P2 ;  /* 0x0768000098027fae */ /* 0x000be8000d12187c */
[----:B------:R5:W-:Y:S04]  /*b170*/  LDGSTS.E [R2+0x7700], desc[UR60][R150.64], !P2 ;  /* 0x0770000096027fae */ /* 0x000be8000d12187c */
[----:B------:R5:W-:Y:S01]  /*b180*/  LDGSTS.E [R2+0x7780], desc[UR60][R148.64], !P2 ;  /* 0x0778000094027fae */ /* 0x000be2000d12187c */
[----:B------:R-:W-:Y:S01]  /*b190*/  ISETP.GE.U32.AND P2, PT, R4, 0x7fffffca, PT ;  /* 0x7fffffca0400780c */ /* 0x000fe20003f46070 */
[----:B------:R-:W-:-:S02]  /*b1a0*/  IMAD.SHL.U32 R4, R226, 0x2, RZ ;  /* 0x00000002e2047824 */ /* 0x000fc400078e00ff */
[----:B------:R1:W-:Y:S04]  /*b1b0*/  STL.64 [R1+0x1f0], R162 ;  /* 0x0001f0a201007387 */ /* 0x0003e80000100a00 */
[----:B------:R2:W-:Y:S04]  /*b1c0*/  STL.64 [R1+0x1e8], R160 ;  /* 0x0001e8a001007387 */ /* 0x0005e80000100a00 */
[----:B------:R4:W-:Y:S01]  /*b1d0*/  STL.64 [R1+0x1e0], R158 ;  /* 0x0001e09e01007387 */ /* 0x0009e20000100a00 */
[----:B-1----:R-:W-:-:S03]  /*b1e0*/  IMAD.WIDE R162, R4, 0x4, R242 ;  /* 0x0000000404a27825 */ /* 0x002fc600078e02f2 */
[----:B------:R3:W-:Y:S01]  /*b1f0*/  STL.64 [R1+0x1d8], R156 ;  /* 0x0001d89c01007387 */ /* 0x0007e20000100a00 */
[----:B--2---:R-:W-:-:S03]  /*b200*/  IMAD.WIDE R160, R4, 0x4, R240 ;  /* 0x0000000404a07825 */ /* 0x004fc600078e02f0 */
[----:B------:R5:W-:Y:S01]  /*b210*/  STL.64 [R1+0x1d0], R154 ;  /* 0x0001d09a01007387 */ /* 0x000be20000100a00 */
[----:B----4-:R-:W-:-:S03]  /*b220*/  IMAD.WIDE R158, R4, 0x4, R238 ;  /* 0x00000004049e7825 */ /* 0x010fc600078e02ee */
[----:B------:R1:W-:Y:S01]  /*b230*/  STL.64 [R1+0x1c8], R152 ;  /* 0x0001c89801007387 */ /* 0x0003e20000100a00 */
[----:B---3--:R-:W-:-:S03]  /*b240*/  IMAD.WIDE R156, R4, 0x4, R236 ;  /* 0x00000004049c7825 */ /* 0x008fc600078e02ec */
        /* <DEDUP_REMOVED lines=82> */
[----:B-1----:R-:W-:Y:S01]  /*b770*/  IMAD.WIDE R154, R5, 0x4, R234 ;  /* 0x00000004059a7825 */ /* 0x002fe200078e02ea */
        /* <DEDUP_REMOVED lines=85> */
[----:B-----5:R-:W-:-:S03]  /*bcd0*/  IMAD.WIDE R156, R4, 0x4, R236 ;  /* 0x00000004049c7825 */ /* 0x020fc600078e02ec */
[----:B------:R4:W-:Y:S01]  /*bce0*/  STL.64 [R1+0x308], R148 ;  /* 0x0003089401007387 */ /* 0x0009e20000100a00 */
[----:B---3--:R-:W-:-:S03]  /*bcf0*/  IMAD.WIDE R154, R4, 0x4, R234 ;  /* 0x00000004049a7825 */ /* 0x008fc600078e02ea */
[----:B------:R3:W-:Y:S01]  /*bd00*/  STL.64 [R1+0x278], R162 ;  /* 0x000278a201007387 */ /* 0x0007e20000100a00 */
[----:B--2---:R-:W-:-:S03]  /*bd10*/  IMAD.WIDE R152, R4, 0x4, R232 ;  /* 0x0000000404987825 */ /* 0x004fc600078e02e8 */
[----:B------:R3:W-:Y:S01]  /*bd20*/  LDGSTS.E [R3+0x6800], desc[UR60][R162.64], !P1 ;  /* 0x06800000a2037fae */ /* 0x0007e2000c92187c */
[----:B-1----:R-:W-:-:S03]  /*bd30*/  IMAD.WIDE R150, R4, 0x4, R230 ;  /* 0x0000000404967825 */ /* 0x002fc600078e02e6 */
[----:B------:R1:W-:Y:S01]  /*bd40*/  STL.64 [R1+0x270], R160 ;  /* 0x000270a001007387 */ /* 0x0003e20000100a00 */
[----:B----4-:R-:W-:-:S03]  /*bd50*/  IMAD.WIDE R148, R4, 0x4, R228 ;  /* 0x0000000404947825 */ /* 0x010fc600078e02e4 */
[----:B------:R1:W-:Y:S01]  /*bd60*/  LDGSTS.E [R3+0x6880], desc[UR60][R160.64], !P1 ;  /* 0x06880000a0037fae */ /* 0x0003e2000c92187c */
[----:B------:R-:W-:Y:S02]  /*bd70*/  VIADD R4, R244, 0xffffffe8 ;  /* 0xffffffe8f4047836 */ /* 0x000fe40000000000 */
[----:B------:R-:W-:Y:S01]  /*bd80*/  VIADD R244, R245, 0xffffffe4 ;  /* 0xffffffe4f5f47836 */ /* 0x000fe20000000000 */
[----:B------:R2:W-:Y:S01]  /*bd90*/  STL.64 [R1+0x268], R158 ;  /* 0x0002689e01007387 */ /* 0x0005e20000100a00 */
[----:B---3--:R-:W-:-:S03]  /*bda0*/  IMAD.WIDE R162, R5, 0x4, R242 ;  /* 0x0000000405a27825 */ /* 0x008fc600078e02f2 */
[----:B------:R2:W-:Y:S04]  /*bdb0*/  LDGSTS.E [R3+0x6900], desc[UR60][R158.64], !P1 ;  /* 0x069000009e037fae */ /* 0x0005e8000c92187c */
[----:B------:R3:W-:Y:S01]  /*bdc0*/  STL.64 [R1+0x260], R156 ;  /* 0x0002609c01007387 */ /* 0x0007e20000100a00 */
[----:B-1----:R-:W-:-:S03]  /*bdd0*/  IMAD.WIDE R160, R5, 0x4, R240 ;  /* 0x0000000405a07825 */ /* 0x002fc600078e02f0 */
[----:B------:R3:W-:Y:S04]  /*bde0*/  LDGSTS.E [R3+0x6980], desc[UR60][R156.64], !P1 ;  /* 0x069800009c037fae */ /* 0x0007e8000c92187c */
[----:B------:R1:W-:Y:S01]  /*bdf0*/  STL.64 [R1+0x258], R154 ;  /* 0x0002589a01007387 */ /* 0x0003e20000100a00 */
[----:B--2---:R-:W-:-:S03]  /*be00*/  IMAD.WIDE R158, R5, 0x4, R238 ;  /* 0x00000004059e7825 */ /* 0x004fc600078e02ee */
[----:B------:R1:W-:Y:S04]  /*be10*/  LDGSTS.E [R3+0x6a00], desc[UR60][R154.64], !P1 ;  /* 0x06a000009a037fae */ /* 0x0003e8000c92187c */
        /* <DEDUP_REMOVED lines=8> */
[----:B------:R1:W-:Y:S01]  /*bea0*/  LDGSTS.E [R3+0x6b80], desc[UR60][R148.64], !P1 ;  /* 0x06b8000094037fae */ /* 0x0003e2000c92187c */
[----:B------:R-:W-:Y:S01]  /*beb0*/  ISETP.GE.U32.AND P1, PT, R227, 0x7fffffcd, PT ;  /* 0x7fffffcde300780c */ /* 0x000fe20003f26070 */
[----:B------:R-:W-:Y:S02]  /*bec0*/  IMAD R227, R226, 0x7, RZ ;  /* 0x00000007e2e37824 */ /* 0x000fe400078e02ff */
[----:B------:R2:W-:Y:S01]  /*bed0*/  STL.64 [R1+0x1b0], R162 ;  /* 0x0001b0a201007387 */ /* 0x0005e20000100a00 */
[----:B---3--:R-:W-:-:S03]  /*bee0*/  IMAD.WIDE R150, R5, 0x4, R230 ;  /* 0x0000000405967825 */ /* 0x008fc600078e02e6 */
[----:B------:R2:W-:Y:S04]  /*bef0*/  LDGSTS.E [R3+0x7800], desc[UR60][R162.64], !P4 ;  /* 0x07800000a2037fae */ /* 0x0005e8000e12187c */
[----:B------:R3:W-:Y:S01]  /*bf00*/  STL.64 [R1+0x1a8], R160 ;  /* 0x0001a8a001007387 */ /* 0x0007e20000100a00 */
[----:B-1----:R-:W-:-:S03]  /*bf10*/  IMAD.WIDE R148, R5, 0x4, R228 ;  /* 0x0000000405947825 */ /* 0x002fc600078e02e4 */
[----:B------:R3:W-:Y:S01]  /*bf20*/  LDGSTS.E [R3+0x7880], desc[UR60][R160.64], !P4 ;  /* 0x07880000a0037fae */ /* 0x0007e2000e12187c */
[----:B------:R-:W-:-:S03]  /*bf30*/  IMAD R5, R226, 0x3, RZ ;  /* 0x00000003e2057824 */ /* 0x000fc600078e02ff */
        /* <DEDUP_REMOVED lines=17> */
[----:B------:R3:W-:Y:S01]  /*c050*/  LDGSTS.E [R3+0x7b80], desc[UR60][R148.64], !P4 ;  /* 0x07b8000094037fae */ /* 0x0007e2000e12187c */
[----:B------:R-:W-:-:S03]  /*c060*/  ISETP.GE.U32.AND P4, PT, R4, 0x7fffffc9, PT ;  /* 0x7fffffc90400780c */ /* 0x000fc60003f86070 */
[----:B------:R1:W-:Y:S01]  /*c070*/  STL.64 [R1+0x740], R162 ;  /* 0x000740a201007387 */ /* 0x0003e20000100a00 */
[----:B--2---:R-:W-:-:S03]  /*c080*/  IMAD.WIDE R150, R5, 0x4, R230 ;  /* 0x0000000405967825 */ /* 0x004fc600078e02e6 */
[----:B------:R2:W-:Y:S01]  /*c090*/  STL.64 [R1+0x738], R160 ;  /* 0x000738a001007387 */ /* 0x0005e20000100a00 */
[----:B---3--:R-:W-:-:S03]  /*c0a0*/  LOP3.LUT R148, R224, 0x60, RZ, 0x3c, !PT ;  /* 0x00000060e0947812 */ /* 0x008fc600078e3cff */
[----:B------:R3:W-:Y:S02]  /*c0b0*/  STL.64 [R1+0x730], R158 ;  /* 0x0007309e01007387 */ /* 0x0007e40000100a00 */
[----:B------:R-:W-:Y:S02]  /*c0c0*/  VIADD R4, R148, UR5 ;  /* 0x0000000594047c36 */ /* 0x000fe40008000000 */
[----:B------:R4:W-:Y:S01]  /*c0d0*/  STL.64 [R1+0x728], R156 ;  /* 0x0007289c01007387 */ /* 0x0009e20000100a00 */
[----:B------:R-:W-:-:S03]  /*c0e0*/  IMAD.WIDE R148, R5, 0x4, R228 ;  /* 0x0000000405947825 */ /* 0x000fc600078e02e4 */
[----:B------:R1:W-:Y:S01]  /*c0f0*/  LDGSTS.E [R4+0xc00], desc[UR60][R162.64], !P3 ;  /* 0x00c00000a2047fae */ /* 0x0003e2000d92187c */
[----:B------:R-:W-:-:S03]  /*c100*/  IMAD R5, R226, 0xb, RZ ;  /* 0x0000000be2057824 */ /* 0x000fc600078e02ff */
[----:B------:R2:W-:Y:S04]  /*c110*/  LDGSTS.E [R4+0xc80], desc[UR60][R160.64], !P3 ;  /* 0x00c80000a0047fae */ /* 0x0005e8000d92187c */
[----:B------:R3:W-:Y:S04]  /*c120*/  LDGSTS.E [R4+0xd00], desc[UR60][R158.64], !P3 ;  /* 0x00d000009e047fae */ /* 0x0007e8000d92187c */
[----:B------:R4:W-:Y:S01]  /*c130*/  LDGSTS.E [R4+0xd80], desc[UR60][R156.64], !P3 ;  /* 0x00d800009c047fae */ /* 0x0009e2000d92187c */
[----:B-1----:R-:W-:-:S03]  /*c140*/  IMAD.WIDE R162, R227, 0x4, R242 ;  /* 0x00000004e3a27825 */ /* 0x002fc600078e02f2 */
[----:B------:R1:W-:Y:S01]  /*c150*/  STL.64 [R1+0x720], R154 ;  /* 0x0007209a01007387 */ /* 0x0003e20000100a00 */
[----:B--2---:R-:W-:-:S03]  /*c160*/  IMAD.WIDE R160, R227, 0x4, R240 ;  /* 0x00000004e3a07825 */ /* 0x004fc600078e02f0 */
[----:B------:R1:W-:Y:S01]  /*c170*/  LDGSTS.E [R4+0xe00], desc[UR60][R154.64], !P3 ;  /* 0x00e000009a047fae */ /* 0x0003e2000d92187c */
[----:B---3--:R-:W-:-:S03]  /*c180*/  IMAD.WIDE R158, R227, 0x4, R238 ;  /* 0x00000004e39e7825 */ /* 0x008fc600078e02ee */
[----:B------:R2:W-:Y:S01]  /*c190*/  STL.64 [R1+0x718], R152 ;  /* 0x0007189801007387 */ /* 0x0005e20000100a00 */
[----:B----4-:R-:W-:-:S03]  /*c1a0*/  IMAD.WIDE R156, R227, 0x4, R236 ;  /* 0x00000004e39c7825 */ /* 0x010fc600078e02ec */
[----:B------:R2:W-:Y:S04]  /*c1b0*/  LDGSTS.E [R4+0xe80], desc[UR60][R152.64], !P3 ;  /* 0x00e8000098047fae */ /* 0x0005e8000d92187c */
[----:B------:R3:W-:Y:S01]  /*c1c0*/  STL.64 [R1+0x710], R150 ;  /* 0x0007109601007387 */ /* 0x0007e20000100a00 */
[----:B-1----:R-:W-:-:S03]  /*c1d0*/  IMAD.WIDE R154, R227, 0x4, R234 ;  /* 0x00000004e39a7825 */ /* 0x002fc600078e02ea */
[----:B------:R3:W-:Y:S04]  /*c1e0*/  LDGSTS.E [R4+0xf00], desc[UR60][R150.64], !P3 ;  /* 0x00f0000096047fae */ /* 0x0007e8000d92187c */
[----:B------:R1:W-:Y:S01]  /*c1f0*/  STL.64 [R1+0x708], R148 ;  /* 0x0007089401007387 */ /* 0x0003e20000100a00 */
[----:B--2---:R-:W-:-:S03]  /*c200*/  IMAD.WIDE R152, R227, 0x4, R232 ;  /* 0x00000004e3987825 */ /* 0x004fc600078e02e8 */
[----:B------:R1:W-:Y:S01]  /*c210*/  LDGSTS.E [R4+0xf80], desc[UR60][R148.64], !P3 ;  /* 0x00f8000094047fae */ /* 0x0003e2000d92187c */
[----:B------:R-:W-:Y:S02]  /*c220*/  ISETP.GE.U32.AND P3, PT, R244, 0x7fffffc5, PT ;  /* 0x7fffffc5f400780c */ /* 0x000fe40003f66070 */
[----:B------:R-:W-:Y:S01]  /*c230*/  IADD3 R244, R246, -0x20, RZ ;  /* 0xffffffe0f6f47810 */ /* 0x000fe20007ffe0ff */
        /* <DEDUP_REMOVED lines=27> */
[----:B------:R1:W-:Y:S04]  /*c3f0*/  LDGSTS.E [R4+0x2c00], desc[UR60][R162.64], !P5 ;  /* 0x02c00000a2047fae */ /* 0x0003e8000e92187c */
[----:B------:R2:W-:Y:S01]  /*c400*/  STL.64 [R1+0x7f8], R160 ;  /* 0x0007f8a001007387 */ /* 0x0005e20000100a00 */
[--C-:B---3--:R-:W-:Y:S01]  /*c410*/  IMAD.WIDE R148, R5, 0x4, R228.reuse ;  /* 0x0000000405947825 */ /* 0x108fe200078e02e4 */
[----:B------:R-:W-:Y:S02]  /*c420*/  LOP3.LUT R5, R224, 0x70, RZ, 0x3c, !PT ;  /* 0x00000070e0057812 */ /* 0x000fe400078e3cff */
[----:B------:R2:W-:Y:S03]  /*c430*/  LDGSTS.E [R4+0x2c80], desc[UR60][R160.64], !P5 ;  /* 0x02c80000a0047fae */ /* 0x0005e6000e92187c */
[----:B------:R-:W-:Y:S01]  /*c440*/  VIADD R5, R5, UR5 ;  /* 0x0000000505057c36 */ /* 0x000fe20008000000 */
        /* <DEDUP_REMOVED lines=17> */
[----:B------:R2:W-:Y:S01]  /*c560*/  LDGSTS.E [R4+0x2f80], desc[UR60][R148.64], !P5 ;  /* 0x02f8000094047fae */ /* 0x0005e2000e92187c */
[----:B------:R-:W-:Y:S01]  /*c570*/  ISETP.GE.AND P5, PT, R249, R244, PT ;  /* 0x000000f4f900720c */ /* 0x000fe20003fa6270 */
[----:B------:R-:W-:Y:S01]  /*c580*/  IMAD R249, R226, 0x17, RZ ;  /* 0x00000017e2f97824 */ /* 0x000fe200078e02ff */
[----:B-1----:R-:W-:Y:S01]  /*c590*/  LOP3.LUT R150, R224, 0x10, RZ, 0x3c, !PT ;  /* 0x00000010e0967812 */ /* 0x002fe200078e3cff */
[----:B------:R-:W1:Y:S02]  /*c5a0*/  LDC.64 R226, c[0x0][0x238] ;  /* 0x00008e00ffe27b82 */ /* 0x000e640000000a00 */
[----:B------:R-:W-:Y:S01]  /*c5b0*/  IMAD.WIDE R174, R249, 0x4, R242 ;  /* 0x00000004f9ae7825 */ /* 0x000fe200078e02f2 */
[----:B------:R-:W-:-:S03]  /*c5c0*/  SEL R252, RZ, 0x4, P5 ;  /* 0x00000004fffc7807 */ /* 0x000fc60002800000 */
[----:B------:R-:W-:Y:S01]  /*c5d0*/  VIADD R246, R150, UR5 ;  /* 0x0000000596f67c36 */ /* 0x000fe20008000000 */
[----:B--2---:R-:W-:Y:S01]  /*c5e0*/  LOP3.LUT R149, R224, 0x30, RZ, 0x3c, !PT ;  /* 0x00000030e0957812 */ /* 0x004fe200078e3cff */
[----:B------:R-:W-:Y:S01]  /*c5f0*/  IMAD.WIDE R150, R248, 0x4, R240 ;  /* 0x00000004f8967825 */ /* 0x000fe200078e02f0 */
[----:B------:R-:W-:-:S03]  /*c600*/  LOP3.LUT R148, R224, 0x50, RZ, 0x3c, !PT ;  /* 0x00000050e0947812 */ /* 0x000fc600078e3cff */
[----:B------:R-:W-:Y:S02]  /*c610*/  VIADD R245, R149, UR5 ;  /* 0x0000000595f57c36 */ /* 0x000fe40008000000 */
[----:B------:R-:W-:Y:S02]  /*c620*/  VIADD R244, R148, UR5 ;  /* 0x0000000594f47c36 */ /* 0x000fe40008000000 */
[----:B------:R-:W-:-:S04]  /*c630*/  IMAD.WIDE R148, R248, 0x4, R242 ;  /* 0x00000004f8947825 */ /* 0x000fc800078e02f2 */
[----:B------:R-:W-:Y:S01]  /*c640*/  IMAD.WIDE R224, R247, 0x4, R232 ;  /* 0x00000004f7e07825 */ /* 0x000fe200078e02e8 */
[----:B------:R2:W-:Y:S03]  /*c650*/  STL.64 [R1+0x4c0], R148 ;  /* 0x0004c09401007387 */ /* 0x0005e60000100a00 */
[C---:B------:R-:W-:Y:S01]  /*c660*/  IMAD.WIDE R176, R249.reuse, 0x4, R240 ;  /* 0x00000004f9b07825 */ /* 0x040fe200078e02f0 */
[----:B------:R-:W-:Y:S03]  /*c670*/  STL.64 [R1+0x3c8], R164 ;  /* 0x0003c8a401007387 */ /* 0x000fe60000100a00 */
[C---:B------:R-:W-:Y:S01]  /*c680*/  IMAD.WIDE R178, R249.reuse, 0x4, R238 ;  /* 0x00000004f9b27825 */ /* 0x040fe200078e02ee */
[----:B------:R-:W-:Y:S03]  /*c690*/  STL.64 [R1+0x300], R174 ;  /* 0x000300ae01007387 */ /* 0x000fe60000100a00 */
[C---:B------:R-:W-:Y:S01]  /*c6a0*/  IMAD.WIDE R180, R249.reuse, 0x4, R236 ;  /* 0x00000004f9b47825 */ /* 0x040fe200078e02ec */
[----:B------:R-:W-:Y:S03]  /*c6b0*/  STL.64 [R1+0x238], R190 ;  /* 0x000238be01007387 */ /* 0x000fe60000100a00 */
[C---:B------:R-:W-:Y:S01]  /*c6c0*/  IMAD.WIDE R182, R249.reuse, 0x4, R234 ;  /* 0x00000004f9b67825 */ /* 0x040fe200078e02ea */
[----:B------:R3:W-:Y:S03]  /*c6d0*/  STL.64 [R1+0x4b8], R150 ;  /* 0x0004b89601007387 */ /* 0x0007e60000100a00 */
[C---:B------:R-:W-:Y:S01]  /*c6e0*/  IMAD.WIDE R184, R249.reuse, 0x4, R232 ;  /* 0x00000004f9b87825 */ /* 0x040fe200078e02e8 */
[----:B------:R-:W-:Y:S03]  /*c6f0*/  STL.64 [R1+0x170], R202 ;  /* 0x000170ca01007387 */ /* 0x000fe60000100a00 */
[C---:B------:R-:W-:Y:S01]  /*c700*/  IMAD.WIDE R186, R249.reuse, 0x4, R230 ;  /* 0x00000004f9ba7825 */ /* 0x040fe200078e02e6 */
[----:B------:R4:W-:Y:S03]  /*c710*/  STL.64 [R1+0x4b0], R152 ;  /* 0x0004b09801007387 */ /* 0x0009e60000100a00 */
[--C-:B------:R-:W-:Y:S01]  /*c720*/  IMAD.WIDE R188, R249, 0x4, R228.reuse ;  /* 0x00000004f9bc7825 */ /* 0x100fe200078e02e4 */
[----:B------:R5:W-:Y:S03]  /*c730*/  STL.64 [R1+0x4a8], R154 ;  /* 0x0004a89a01007387 */ /* 0x000be60000100a00 */
[----:B------:R-:W-:Y:S01]  /*c740*/  IMAD.WIDE R248, R251, 0x4, R228 ;  /* 0x00000004fbf87825 */ /* 0x000fe200078e02e4 */
[----:B------:R1:W-:Y:S04]  /*c750*/  STL.64 [R1+0x4a0], R156 ;  /* 0x0004a09c01007387 */ /* 0x0003e80000100a00 */
[----:B------:R1:W-:Y:S04]  /*c760*/  STL.64 [R1+0x498], R158 ;  /* 0x0004989e01007387 */ /* 0x0003e80000100a00 */
[----:B------:R1:W-:Y:S04]  /*c770*/  STL.64 [R1+0x490], R160 ;  /* 0x000490a001007387 */ /* 0x0003e80000100a00 */
[----:B------:R1:W-:Y:S04]  /*c780*/  STL.64 [R1+0x168], R162 ;  /* 0x000168a201007387 */ /* 0x0003e80000100a00 */
[----:B------:R1:W-:Y:S04]  /*c790*/  STL.64 [R1+0x160], R166 ;  /* 0x000160a601007387 */ /* 0x0003e80000100a00 */
[----:B------:R1:W-:Y:S04]  /*c7a0*/  STL.64 [R1+0x158], R168 ;  /* 0x000158a801007387 */ /* 0x0003e80000100a00 */
[----:B------:R1:W-:Y:S04]  /*c7b0*/  STL.64 [R1+0x150], R170 ;  /* 0x000150aa01007387 */ /* 0x0003e80000100a00 */
[----:B------:R1:W-:Y:S04]  /*c7c0*/  STL.64 [R1+0x148], R172 ;  /* 0x000148ac01007387 */ /* 0x0003e80000100a00 */
[----:B------:R-:W-:Y:S04]  /*c7d0*/  STL.64 [R1+0x140], R224 ;  /* 0x000140e001007387 */ /* 0x000fe80000100a00 */
        /* <DEDUP_REMOVED lines=19> */
[----:B------:R-:W-:Y:S04]  /*c910*/  LDGSTS.E [R4+0x3c00], desc[UR60][R148.64], !P2 ;  /* 0x03c0000094047fae */ /* 0x000fe8000d12187c */
[----:B------:R1:W-:Y:S04]  /*c920*/  STL.64 [R1+0xa0], R210 ;  /* 0x0000a0d201007387 */ /* 0x0003e80000100a00 */
[----:B------:R-:W-:Y:S04]  /*c930*/  LDGSTS.E [R4+0x3c80], desc[UR60][R150.64], !P2 ;  /* 0x03c8000096047fae */ /* 0x000fe8000d12187c */
[----:B--2---:R-:W2:Y:S04]  /*c940*/  LDL.LU.64 R148, [R1+0x2230] ;  /* 0x0022300001947983 */ /* 0x004ea80000300a00 */
[----:B------:R-:W-:Y:S04]  /*c950*/  LDGSTS.E [R4+0x3d00], desc[UR60][R152.64], !P2 ;  /* 0x03d0000098047fae */ /* 0x000fe8000d12187c */
[----:B------:R1:W-:Y:S04]  /*c960*/  STL.64 [R1+0x98], R212 ;  /* 0x000098d401007387 */ /* 0x0003e80000100a00 */
[----:B------:R-:W-:Y:S04]  /*c970*/  LDGSTS.E [R4+0x3d80], desc[UR60][R154.64], !P2 ;  /* 0x03d800009a047fae */ /* 0x000fe8000d12187c */
[----:B---3--:R-:W3:Y:S04]  /*c980*/  LDL.LU.64 R150, [R1+0x2228] ;  /* 0x0022280001967983 */ /* 0x008ee80000300a00 */
[----:B------:R-:W-:Y:S04]  /*c990*/  LDGSTS.E [R4+0x3e00], desc[UR60][R156.64], !P2 ;  /* 0x03e000009c047fae */ /* 0x000fe8000d12187c */
[----:B------:R2:W-:Y:S04]  /*c9a0*/  STL.64 [R1+0x90], R218 ;  /* 0x000090da01007387 */ /* 0x0005e80000100a00 */
[----:B------:R-:W-:Y:S04]  /*c9b0*/  LDGSTS.E [R4+0x3e80], desc[UR60][R158.64], !P2 ;  /* 0x03e800009e047fae */ /* 0x000fe8000d12187c */
[----:B----4-:R-:W4:Y:S04]  /*c9c0*/  LDL.LU.64 R152, [R1+0x2220] ;  /* 0x0022200001987983 */ /* 0x010f280000300a00 */
[----:B------:R-:W-:Y:S04]  /*c9d0*/  LDGSTS.E [R4+0x3f00], desc[UR60][R160.64], !P2 ;  /* 0x03f00000a0047fae */ /* 0x000fe8000d12187c */
[----:B-----5:R-:W5:Y:S04]  /*c9e0*/  LDL.LU.64 R154, [R1+0x2218] ;  /* 0x00221800019a7983 */ /* 0x020f680000300a00 */
[----:B------:R-:W-:Y:S04]  /*c9f0*/  LDGSTS.E [R4+0x3f80], desc[UR60][R162.64], !P2 ;  /* 0x03f80000a2047fae */ /* 0x000fe8000d12187c */
[----:B-1----:R-:W3:Y:S04]  /*ca00*/  LDL.LU.64 R156, [R1+0x2210] ;  /* 0x00221000019c7983 */ /* 0x002ee80000300a00 */
[----:B------:R-:W-:Y:S04]  /*ca10*/  LDGSTS.E [R4+0x4c00], desc[UR60][R164.64], !P1 ;  /* 0x04c00000a4047fae */ /* 0x000fe8000c92187c */
[----:B------:R-:W4:Y:S04]  /*ca20*/  LDL.LU.64 R158, [R1+0x2208] ;  /* 0x00220800019e7983 */ /* 0x000f280000300a00 */
[----:B------:R-:W-:Y:S04]  /*ca30*/  LDGSTS.E [R4+0x4c80], desc[UR60][R166.64], !P1 ;  /* 0x04c80000a6047fae */ /* 0x000fe8000c92187c */
[----:B------:R-:W5:Y:S04]  /*ca40*/  LDL.LU.64 R160, [R1+0x2200] ;  /* 0x0022000001a07983 */ /* 0x000f680000300a00 */
[----:B------:R-:W-:Y:S04]  /*ca50*/  LDGSTS.E [R4+0x4d00], desc[UR60][R168.64], !P1 ;  /* 0x04d00000a8047fae */ /* 0x000fe8000c92187c */
[----:B------:R-:W3:Y:S04]  /*ca60*/  LDL.LU.64 R162, [R1+0x21f8] ;  /* 0x0021f80001a27983 */ /* 0x000ee80000300a00 */
[----:B------:R-:W-:Y:S04]  /*ca70*/  LDGSTS.E [R4+0x4d80], desc[UR60][R170.64], !P1 ;  /* 0x04d80000aa047fae */ /* 0x000fe8000c92187c */
[----:B------:R-:W4:Y:S04]  /*ca80*/  LDL.LU.64 R164, [R1+0x21f0] ;  /* 0x0021f00001a47983 */ /* 0x000f280000300a00 */
        /* <DEDUP_REMOVED lines=9> */
[----:B------:R-:W5:Y:S04]  /*cb20*/  LDL.64 R220, [R1+0x88] ;  /* 0x0000880001dc7983 */ /* 0x000f680000100a00 */
[----:B------:R-:W3:Y:S04]  /*cb30*/  LDL.64 R214, [R1+0x48] ;  /* 0x0000480001d67983 */ /* 0x000ee80000100a00 */
[----:B------:R-:W4:Y:S04]  /*cb40*/  LDL.64 R224, [R1+0x8] ;  /* 0x0000080001e07983 */ /* 0x000f280000100a00 */
        /* <DEDUP_REMOVED lines=27> */
[----:B------:R-:W4:Y:S04]  /*cd00*/  LDL.64 R222, [R1+0x80] ;  /* 0x0000800001de7983 */ /* 0x000f280000100a00 */
[----:B------:R-:W4:Y:S04]  /*cd10*/  LDL.64 R250, [R1+0x40] ;  /* 0x0000400001fa7983 */ /* 0x000f280000100a00 */
[----:B------:R-:W4:Y:S04]  /*cd20*/  LDL.64 R216, [R1] ;  /* 0x0000000001d87983 */ /* 0x000f280000100a00 */
[----:B------:R-:W-:Y:S04]  /*cd30*/  LDGSTS.E [R4+0x6f80], desc[UR60][R200.64], !P3 ;  /* 0x06f80000c8047fae */ /* 0x000fe8000d92187c */
[----:B------:R-:W-:Y:S04]  /*cd40*/  LDGSTS.E [R4+0x7c00], desc[UR60][R202.64], !P6 ;  /* 0x07c00000ca047fae */ /* 0x000fe8000f12187c */
[----:B------:R-:W-:Y:S04]  /*cd50*/  LDGSTS.E [R4+0x7c80], desc[UR60][R204.64], !P6 ;  /* 0x07c80000cc047fae */ /* 0x000fe8000f12187c */
[----:B------:R-:W4:Y:S04]  /*cd60*/  LDL.LU.64 R200, [R1+0x2160] ;  /* 0x0021600001c87983 */ /* 0x000f280000300a00 */
[----:B------:R-:W4:Y:S04]  /*cd70*/  LDL.LU.64 R202, [R1+0x2158] ;  /* 0x0021580001ca7983 */ /* 0x000f280000300a00 */
[----:B------:R-:W4:Y:S04]  /*cd80*/  LDL.LU.64 R204, [R1+0x2150] ;  /* 0x0021500001cc7983 */ /* 0x000f280000300a00 */
        /* <DEDUP_REMOVED lines=9> */
[----:B------:R-:W0:Y:S04]  /*ce20*/  LDGDEPBAR ;  /* 0x00000000000079af */ /* 0x000e280000000000 */
[----:B------:R-:W4:Y:S04]  /*ce30*/  LDL.LU.64 R212, [R1+0x2130] ;  /* 0x0021300001d47983 */ /* 0x000f280000300a00 */
[----:B--2---:R-:W2:Y:S04]  /*ce40*/  LDL.LU.64 R218, [R1+0x2128] ;  /* 0x0021280001da7983 */ /* 0x004ea80000300a00 */
[----:B-----5:R-:W-:Y:S04]  /*ce50*/  LDGSTS.E [R0+0x10000], desc[UR60][R220.64], P0 ;  /* 0x10000000dc007fae */ /* 0x020fe8000812187c */
[----:B---3--:R-:W-:Y:S04]  /*ce60*/  LDGSTS.E [R0+0x10400], desc[UR60][R214.64], P0 ;  /* 0x10400000d6007fae */ /* 0x008fe8000812187c */
[----:B----4-:R-:W-:Y:S04]  /*ce70*/  LDGSTS.E [R0+0x10800], desc[UR60][R224.64], P0 ;  /* 0x10800000e0007fae */ /* 0x010fe8000812187c */
[----:B------:R-:W3:Y:S04]  /*ce80*/  LDL.LU.64 R220, [R1+0x2120] ;  /* 0x0021200001dc7983 */ /* 0x000ee80000300a00 */
[----:B------:R-:W4:Y:S04]  /*ce90*/  LDL.64 R214, [R1+0x78] ;  /* 0x0000780001d67983 */ /* 0x000f280000100a00 */
[----:B------:R-:W5:Y:S04]  /*cea0*/  LDL.64 R224, [R1+0x38] ;  /* 0x0000380001e07983 */ /* 0x000f680000100a00 */
[----:B------:R-:W-:Y:S04]  /*ceb0*/  LDGSTS.E [R0+0x10c00], desc[UR60][R210.64], P0 ;  /* 0x10c00000d2007fae */ /* 0x000fe8000812187c */
        /* <DEDUP_REMOVED lines=15> */
[----:B------:R-:W2:Y:S04]  /*cfb0*/  LDL.LU.64 R222, [R1+0x2118] ;  /* 0x0021180001de7983 */ /* 0x000ea80000300a00 */
[----:B------:R-:W3:Y:S04]  /*cfc0*/  LDL.64 R250, [R1+0x70] ;  /* 0x0000700001fa7983 */ /* 0x000ee80000100a00 */
[----:B------:R-:W3:Y:S04]  /*cfd0*/  LDL.64 R216, [R1+0x30] ;  /* 0x0000300001d87983 */ /* 0x000ee80000100a00 */
        /* <DEDUP_REMOVED lines=13> */
[----:B----4-:R-:W-:Y:S04]  /*d0b0*/  LDGSTS.E [R2+0x10100], desc[UR60][R214.64], P0 ;  /* 0x10100000d6027fae */ /* 0x010fe8000812187c */
[----:B-----5:R-:W-:Y:S04]  /*d0c0*/  LDGSTS.E [R2+0x10500], desc[UR60][R224.64], P0 ;  /* 0x10500000e0027fae */ /* 0x020fe8000812187c */
[----:B------:R-:W4:Y:S04]  /*d0d0*/  LDL.64 R214, [R1+0x68] ;  /* 0x0000680001d67983 */ /* 0x000f280000100a00 */
[----:B------:R-:W5:Y:S04]  /*d0e0*/  LDL.64 R224, [R1+0x28] ;  /* 0x0000280001e07983 */ /* 0x000f680000100a00 */
[----:B--2---:R-:W-:Y:S04]  /*d0f0*/  LDGSTS.E [R2+0x10900], desc[UR60][R222.64], P0 ;  /* 0x10900000de027fae */ /* 0x004fe8000812187c */
        /* <DEDUP_REMOVED lines=13> */
[----:B---3--:R-:W-:Y:S04]  /*d1d0*/  LDGSTS.E [R245+0x10180], desc[UR60][R250.64], P0 ;  /* 0x10180000faf57fae */ /* 0x008fe8000812187c */
[----:B------:R-:W-:Y:S04]  /*d1e0*/  LDGSTS.E [R245+0x10580], desc[UR60][R216.64], P0 ;  /* 0x10580000d8f57fae */ /* 0x000fe8000812187c */
[----:B------:R-:W-:Y:S04]  /*d1f0*/  LDGSTS.E [R245+0x10980], desc[UR60][R220.64], P0 ;  /* 0x10980000dcf57fae */ /* 0x000fe8000812187c */
[----:B------:R-:W-:Y:S04]  /*d200*/  LDGSTS.E [R245+0x10d80], desc[UR60][R204.64], P0 ;  /* 0x10d80000ccf57fae */ /* 0x000fe8000812187c */
[----:B------:R-:W2:Y:S04]  /*d210*/  LDL.64 R216, [R1+0x60] ;  /* 0x0000600001d87983 */ /* 0x000ea80000100a00 */
        /* <DEDUP_REMOVED lines=28> */
[----:B------:R-:W3:Y:S04]  /*d3e0*/  LDL.64 R250, [R1+0x20] ;  /* 0x0000200001fa7983 */ /* 0x000ee80000100a00 */
[----:B------:R-:W4:Y:S04]  /*d3f0*/  LDL.64 R214, [R1+0x58] ;  /* 0x0000580001d67983 */ /* 0x000f280000100a00 */
[----:B------:R-:W5:Y:S04]  /*d400*/  LDL.64 R224, [R1+0x18] ;  /* 0x0000180001e07983 */ /* 0x000f680000100a00 */
[----:B--2---:R-:W-:Y:S04]  /*d410*/  LDGSTS.E [R244+0x10280], desc[UR60][R216.64], P0 ;  /* 0x10280000d8f47fae */ /* 0x004fe8000812187c */
[----:B------:R-:W2:Y:S04]  /*d420*/  LDL.LU.64 R216, [R1+0x2110] ;  /* 0x0021100001d87983 */ /* 0x000ea80000300a00 */
[----:B---3--:R-:W-:Y:S04]  /*d430*/  LDGSTS.E [R244+0x10680], desc[UR60][R250.64], P0 ;  /* 0x10680000faf47fae */ /* 0x008fe8000812187c */
[----:B------:R-:W3:Y:S04]  /*d440*/  LDL.64 R250, [R1+0x50] ;  /* 0x0000500001fa7983 */ /* 0x000ee80000100a00 */
        /* <DEDUP_REMOVED lines=16> */
[----:B------:R-:W2:Y:S04]  /*d550*/  LDL.LU.64 R214, [R1+0x2108] ;  /* 0x0021080001d67983 */ /* 0x000ea80000300a00 */
[----:B------:R-:W4:Y:S04]  /*d560*/  LDL.LU.64 R224, [R1+0x2100] ;  /* 0x0021000001e07983 */ /* 0x000f280000300a00 */
        /* <DEDUP_REMOVED lines=14> */
[----:B---3--:R1:W-:Y:S04]  /*d650*/  LDGSTS.E [R5+0x10380], desc[UR60][R250.64], P0 ;  /* 0x10380000fa057fae */ /* 0x0083e8000812187c */
[----:B----4-:R-:W-:Y:S04]  /*d660*/  LDGSTS.E [R5+0x10780], desc[UR60][R224.64], P0 ;  /* 0x10780000e0057fae */ /* 0x010fe8000812187c */
[----:B------:R-:W-:Y:S04]  /*d670*/  LDGSTS.E [R5+0x10b80], desc[UR60][R212.64], P0 ;  /* 0x10b80000d4057fae */ /* 0x000fe8000812187c */
[----:B------:R-:W-:Y:S04]  /*d680*/  LDGSTS.E [R5+0x10f80], desc[UR60][R196.64], P0 ;  /* 0x10f80000c4057fae */ /* 0x000fe8000812187c */
[----:B------:R-:W2:Y:S04]  /*d690*/  LDL.LU.64 R224, [R1+0x20f8] ;  /* 0x0020f80001e07983 */ /* 0x000ea80000300a00 */
        /* <DEDUP_REMOVED lines=9> */
[----:B------:R3:W-:Y:S04]  /*d730*/  LDGSTS.E [R5+0x13780], desc[UR60][R36.64], P0 ;  /* 0x1378000024057fae */ /* 0x0007e8000812187c */
[----:B------:R4:W-:Y:S04]  /*d740*/  LDGSTS.E [R5+0x13b80], desc[UR60][R20.64], P0 ;  /* 0x13b8000014057fae */ /* 0x0009e8000812187c */
[----:B--2---:R-:W-:Y:S04]  /*d750*/  LDGSTS.E [R5+0x13f80], desc[UR60][R224.64], P0 ;  /* 0x13f80000e0057fae */ /* 0x004fe8000812187c */
[----:B------:R-:W0:Y:S01]  /*d760*/  LDGDEPBAR ;  /* 0x00000000000079af */ /* 0x000e220000000000 */
[----:B------:R-:W-:Y:S06]  /*d770*/  BAR.SYNC.DEFER_BLOCKING 0x0 ;  /* 0x0000000000007b1d */ /* 0x000fec0000010000 */
[----:B------:R2:W-:Y:S01]  /*d780*/  STL.64 [R1+0x2278], R106 ;  /* 0x0022786a01007387 */ /* 0x0005e20000100a00 */
[----:B------:R-:W-:Y:S01]  /*d790*/  PLOP3.LUT P0, PT, PT, PT, UP0, 0x80, 0x0 ;  /* 0x000000000000781c */ /* 0x000fe20003f0f008 */
[----:B-1----:R-:W1:Y:S02]  /*d7a0*/  LDC R250, c[0x0][0x230] ;  /* 0x00008c00fffa7b82 */ /* 0x002e640000000800 */
[----:B------:R-:W-:Y:S01]  /*d7b0*/  STL.64 [R1+0x2270], R90 ;  /* 0x0022705a01007387 */ /* 0x000fe20000100a00 */
[----:B------:R-:W-:-:S03]  /*d7c0*/  SEL R247, R252, RZ, P0 ;  /* 0x000000fffcf77207 */ /* 0x000fc60000000000 */
[----:B------:R-:W-:Y:S01]  /*d7d0*/  STL.64 [R1+0x2268], R74 ;  /* 0x0022684a01007387 */ /* 0x000fe20000100a00 */
[----:B------:R-:W-:Y:S01]  /*d7e0*/  ISETP.NE.U32.AND P0, PT, R247, RZ, PT ;  /* 0x000000fff700720c */ /* 0x000fe20003f05070 */
[----:B------:R-:W5:Y:S02]  /*d7f0*/  LDC R251, c[0x0][0x230] ;  /* 0x00008c00fffb7b82 */ /* 0x000f640000000800 */
[----:B------:R-:W-:Y:S04]  /*d800*/  STL.64 [R1+0x2260], R58 ;  /* 0x0022603a01007387 */ /* 0x000fe80000100a00 */
[----:B------:R-:W-:Y:S02]  /*d810*/  STL.64 [R1+0x2258], R42 ;  /* 0x0022582a01007387 */ /* 0x000fe40000100a00 */
[----:B--2---:R-:W2:Y:S02]  /*d820*/  LDC R107, c[0x0][0x230] ;  /* 0x00008c00ff6b7b82 */ /* 0x004ea40000000800 */
[----:B------:R-:W-:Y:S04]  /*d830*/  STL.64 [R1+0x2250], R26 ;  /* 0x0022501a01007387 */ /* 0x000fe80000100a00 */
[----:B------:R-:W-:Y:S02]  /*d840*/  STL.64 [R1+0x2248], R10 ;  /* 0x0022480a01007387 */ /* 0x000fe40000100a00 */
[----:B------:R-:W3:Y:S01]  /*d850*/  LDC R106, c[0x0][0x230] ;  /* 0x00008c00ff6a7b82 */ /* 0x000ee20000000800 */
[----:B-1----:R-:W-:Y:S01]  /*d860*/  VIADD R250, R250, 0xffffffd7 ;  /* 0xffffffd7fafa7836 */ /* 0x002fe20000000000 */
[----:B------:R-:W-:Y:S04]  /*d870*/  STL.64 [R1+0x2240], R216 ;  /* 0x002240d801007387 */ /* 0x000fe80000100a00 */
[----:B------:R-:W-:Y:S01]  /*d880*/  STL.64 [R1+0x2238], R200 ;  /* 0x002238c801007387 */ /* 0x000fe20000100a00 */
[----:B------:R-:W-:Y:S01]  /*d890*/  ISETP.GE.U32.AND P1, PT, R250, 0x7fffffb8, PT ;  /* 0x7fffffb8fa00780c */ /* 0x000fe20003f26070 */
[----:B-----5:R-:W-:-:S02]  /*d8a0*/  VIADD R251, R251, 0xffffffdb ;  /* 0xffffffdbfbfb7836 */ /* 0x020fc40000000000 */
[----:B------:R-:W-:Y:S03]  /*d8b0*/  STL.64 [R1+0x2230], R184 ;  /* 0x002230b801007387 */ /* 0x000fe60000100a00 */
[----:B------:R-:W-:Y:S01]  /*d8c0*/  ISETP.GE.U32.AND P3, PT, R251, 0x7fffffbc, PT ;  /* 0x7fffffbcfb00780c */ /* 0x000fe20003f66070 */
[----:B------:R-:W-:Y:S01]  /*d8d0*/  STL.64 [R1+0x2228], R168 ;  /* 0x002228a801007387 */ /* 0x000fe20000100a00 */
[----:B------:R-:W1:Y:S01]  /*d8e0*/  LDC R251, c[0x0][0x230] ;  /* 0x00008c00fffb7b82 */ /* 0x000e620000000800 */
[----:B--2---:R-:W-:Y:S02]  /*d8f0*/  VIADD R247, R107, 0xffffffd3 ;  /* 0xffffffd36bf77836 */ /* 0x004fe40000000000 */
[----:B------:R-:W-:Y:S03]  /*d900*/  STL.64 [R1+0x2220], R152 ;  /* 0x0022209801007387 */ /* 0x000fe60000100a00 */
[----:B------:R-:W-:Y:S01]  /*d910*/  ISETP.GE.U32.AND P2, PT, R247, 0x7fffffb4, PT ;  /* 0x7fffffb4f700780c */ /* 0x000fe20003f46070 */
[----:B------:R-:W-:Y:S01]  /*d920*/  STL.64 [R1+0x2218], R136 ;  /* 0x0022188801007387 */ /* 0x000fe20000100a00 */
[----:B------:R-:W2:Y:S01]  /*d930*/  LDC R107, c[0x0][0x230] ;  /* 0x00008c00ff6b7b82 */ /* 0x000ea20000000800 */
[----:B---3--:R-:W-:-:S02]  /*d940*/  VIADD R252, R106, 0xffffffdf ;  /* 0xffffffdf6afc7836 */ /* 0x008fc40000000000 */
[----:B------:R-:W-:Y:S03]  /*d950*/  STL.64 [R1+0x2210], R120 ;  /* 0x0022107801007387 */ /* 0x000fe60000100a00 */
[----:B------:R-:W-:Y:S01]  /*d960*/  ISETP.GE.U32.AND P4, PT, R252, 0x7fffffc0, PT ;  /* 0x7fffffc0fc00780c */ /* 0x000fe20003f86070 */
[----:B------:R-:W-:Y:S01]  /*d970*/  STL.64 [R1+0x2208], R104 ;  /* 0x0022086801007387 */ /* 0x000fe20000100a00 */
[----:B------:R-:W3:Y:S01]  /*d980*/  LDC R106, c[0x0][0x230] ;  /* 0x00008c00ff6a7b82 */ /* 0x000ee20000000800 */
[----:B------:R-:W-:Y:S02]  /*d990*/  IMAD.SHL.U32 R252, R226, 0x20, RZ ;  /* 0x00000020e2fc7824 */ /* 0x000fe400078e00ff */
[----:B------:R-:W-:Y:S04]  /*d9a0*/  STL.64 [R1+0x2200], R88 ;  /* 0x0022005801007387 */ /* 0x000fe80000100a00 */
[----:B------:R-:W-:Y:S04]  /*d9b0*/  STL.64 [R1+0x21f8], R72 ;  /* 0x0021f84801007387 */ /* 0x000fe80000100a00 */
[----:B------:R-:W-:Y:S04]  /*d9c0*/  STL.64 [R1+0x21f0], R56 ;  /* 0x0021f03801007387 */ /* 0x000fe80000100a00 */
[----:B------:R5:W-:Y:S01]  /*d9d0*/  STL.64 [R1+0x21e8], R40 ;  /* 0x0021e82801007387 */ /* 0x000be20000100a00 */
[----:B--2---:R-:W-:-:S02]  /*d9e0*/  VIADD R247, R107, 0xffffffcb ;  /* 0xffffffcb6bf77836 */ /* 0x004fc40000000000 */
[----:B------:R-:W2:Y:S01]  /*d9f0*/  LDC R107, c[0x0][0x230] ;  /* 0x00008c00ff6b7b82 */ /* 0x000ea20000000800 */
[----:B------:R-:W-:Y:S02]  /*da00*/  STL.64 [R1+0x21e0], R24 ;  /* 0x0021e01801007387 */ /* 0x000fe40000100a00 */
[----:B------:R-:W-:Y:S02]  /*da10*/  ISETP.GE.U32.AND P5, PT, R247, 0x7fffffac, PT ;  /* 0x7fffffacf700780c */ /* 0x000fe40003fa6070 */
[----:B------:R-:W-:Y:S01]  /*da20*/  STL.64 [R1+0x21d8], R8 ;  /* 0x0021d80801007387 */ /* 0x000fe20000100a00 */
[----:B---3--:R-:W-:Y:S02]  /*da30*/  VIADD R250, R106, 0xffffffcf ;  /* 0xffffffcf6afa7836 */ /* 0x008fe40000000000 */
[----:B------:R-:W3:Y:S01]  /*da40*/  LDC R247, c[0x0][0x230] ;  /* 0x00008c00fff77b82 */ /* 0x000ee20000000800 */
[----:B------:R-:W-:Y:S01]  /*da50*/  STL.64 [R1+0x21d0], R214 ;  /* 0x0021d0d601007387 */ /* 0x000fe20000100a00 */
[----:B-----5:R-:W-:Y:S01]  /*da60*/  IMAD.WIDE R40, R252, 0x4, R242 ;  /* 0x00000004fc287825 */ /* 0x020fe200078e02f2 */
[----:B------:R-:W-:-:S02]  /*da70*/  ISETP.GE.U32.AND P6, PT, R250, 0x7fffffb0, PT ;  /* 0x7fffffb0fa00780c */ /* 0x000fc40003fc6070 */
[----:B------:R-:W-:Y:S04]  /*da80*/  STL.64 [R1+0x21c8], R198 ;  /* 0x0021c8c601007387 */ /* 0x000fe80000100a00 */
[----:B------:R-:W-:Y:S04]  /*da90*/  STL.64 [R1+0x21c0], R182 ;  /* 0x0021c0b601007387 */ /* 0x000fe80000100a00 */
[----:B------:R-:W-:Y:S01]  /*daa0*/  STL.64 [R1+0x21b8], R166 ;  /* 0x0021b8a601007387 */ /* 0x000fe20000100a00 */
[----:B--2---:R-:W-:-:S03]  /*dab0*/  VIADD R226, R107, 0xffffffc7 ;  /* 0xffffffc76be27836 */ /* 0x004fc60000000000 */
[----:B------:R-:W-:Y:S04]  /*dac0*/  STL.64 [R1+0x21b0], R150 ;  /* 0x0021b09601007387 */ /* 0x000fe80000100a00 */
[----:B------:R-:W-:Y:S04]  /*dad0*/  STL.64 [R1+0x21a8], R134 ;  /* 0x0021a88601007387 */ /* 0x000fe80000100a00 */
[----:B------:R-:W-:Y:S04]  /*dae0*/  STL.64 [R1+0x21a0], R118 ;  /* 0x0021a07601007387 */ /* 0x000fe80000100a00 */
[----:B------:R-:W-:Y:S04]  /*daf0*/  STL.64 [R1+0x2198], R102 ;  /* 0x0021986601007387 */ /* 0x000fe80000100a00 */
[----:B------:R-:W-:Y:S04]  /*db00*/  STL.64 [R1+0x2190], R86 ;  /* 0x0021905601007387 */ /* 0x000fe80000100a00 */
[----:B------:R-:W-:Y:S04]  /*db10*/  STL.64 [R1+0x2188], R70 ;  /* 0x0021884601007387 */ /* 0x000fe80000100a00 */
[----:B------:R-:W-:Y:S04]  /*db20*/  STL.64 [R1+0x2180], R54 ;  /* 0x0021803601007387 */ /* 0x000fe80000100a00 */
[----:B------:R2:W-:Y:S04]  /*db30*/  STL.64 [R1+0x2178], R38 ;  /* 0x0021782601007387 */ /* 0x0005e80000100a00 */
[----:B------:R-:W-:Y:S04]  /*db40*/  STL.64 [R1+0x2170], R22 ;  /* 0x0021701601007387 */ /* 0x000fe80000100a00 */
        /* <DEDUP_REMOVED lines=13> */
[----:B------:R4:W-:Y:S04]  /*dc20*/  STL.64 [R1+0x2100], R20 ;  /* 0x0021001401007387 */ /* 0x0009e80000100a00 */
[----:B------:R-:W-:Y:S04]  /*dc30*/  STL.64 [R1+0x20f8], R224 ;  /* 0x0020f8e001007387 */ /* 0x000fe80000100a00 */
[----:B------:R-:W-:Y:S01]  /*dc40*/  STL [R1+0xb68], R252 ;  /* 0x000b68fc01007387 */ /* 0x000fe20000100800 */
[----:B--2---:R-:W-:-:S03]  /*dc50*/  IMAD.WIDE R38, R252, 0x4, R240 ;  /* 0x00000004fc267825 */ /* 0x004fc600078e02f0 */
[----:B------:R-:W2:Y:S01]  /*dc60*/  LDL.LU.64 R26, [R1+0x700] ;  /* 0x00070000011a7983 */ /* 0x000ea20000300a00 */
[----:B-----5:R-:W-:-:S03]  /*dc70*/  IMAD.WIDE R36, R252, 0x4, R238 ;  /* 0x00000004fc247825 */ /* 0x020fc600078e02ee */
[----:B------:R-:W5:Y:S01]  /*dc80*/  LDL.LU.64 R74, [R1+0x6f8] ;  /* 0x0006f800014a7983 */ /* 0x000f620000300a00 */
[C---:B------:R-:W-:Y:S02]  /*dc90*/  IMAD.WIDE R24, R252.reuse, 0x4, R236 ;  /* 0x00000004fc187825 */ /* 0x040fe400078e02ec */
[----:B------:R-:W3:Y:S01]  /*dca0*/  LDC R236, c[0x0][0x230] ;  /* 0x00008c00ffec7b82 */ /* 0x000ee20000000800 */
[----:B------:R-:W3:Y:S01]  /*dcb0*/  LDL.LU.64 R152, [R1+0x6f0] ;  /* 0x0006f00001987983 */ /* 0x000ee20000300a00 */
[----:B------:R-:W-:-:S03]  /*dcc0*/  IMAD.WIDE R22, R252, 0x4, R234 ;  /* 0x00000004fc167825 */ /* 0x000fc600078e02ea */
[----:B------:R-:W3:Y:S01]  /*dcd0*/  LDL.LU.64 R168, [R1+0x6e8] ;  /* 0x0006e80001a87983 */ /* 0x000ee20000300a00 */
[----:B----4-:R-:W-:-:S03]  /*dce0*/  IMAD.WIDE R20, R252, 0x4, R232 ;  /* 0x00000004fc147825 */ /* 0x010fc600078e02e8 */
[----:B------:R-:W4:Y:S04]  /*dcf0*/  LDL.LU.64 R10, [R1+0x6e0] ;  /* 0x0006e000010a7983 */ /* 0x000f280000300a00 */
[----:B------:R-:W4:Y:S04]  /*dd00*/  LDL.LU.64 R42, [R1+0x6d8] ;  /* 0x0006d800012a7983 */ /* 0x000f280000300a00 */
[----:B------:R-:W4:Y:S01]  /*dd10*/  LDL.LU.64 R90, [R1+0x6d0] ;  /* 0x0006d000015a7983 */ /* 0x000f220000300a00 */
[C---:B------:R-:W-:Y:S02]  /*dd20*/  IMAD.WIDE R8, R252.reuse, 0x4, R230 ;  /* 0x00000004fc087825 */ /* 0x040fe400078e02e6 */
[----:B------:R-:W1:Y:S01]  /*dd30*/  LDC R231, c[0x0][0x230] ;  /* 0x00008c00ffe77b82 */ /* 0x000e620000000800 */
[----:B------:R-:W-:Y:S01]  /*dd40*/  STL.64 [R1+0x13e8], R40 ;  /* 0x0013e82801007387 */ /* 0x000fe20000100a00 */
[----:B------:R-:W-:-:S03]  /*dd50*/  IMAD.WIDE R6, R252, 0x4, R228 ;  /* 0x00000004fc067825 */ /* 0x000fc600078e02e4 */
[----:B------:R-:W-:Y:S03]  /*dd60*/  STL.64 [R1+0x13f0], R38 ;  /* 0x0013f02601007387 */ /* 0x000fe60000100a00 */
[----:B------:R-:W1:Y:S01]  /*dd70*/  LDC R229, c[0x0][0x230] ;  /* 0x00008c00ffe57b82 */ /* 0x000e620000000800 */
[----:B------:R2:W-:Y:S04]  /*dd80*/  STL.64 [R1+0x13f8], R36 ;  /* 0x0013f82401007387 */ /* 0x0005e80000100a00 */
[----:B------:R3:W-:Y:S03]  /*dd90*/  STL.64 [R1+0x1400], R24 ;  /* 0x0014001801007387 */ /* 0x0007e60000100a00 */
[----:B------:R-:W1:Y:S01]  /*dda0*/  LDC R228, c[0x0][0x230] ;  /* 0x00008c00ffe47b82 */ /* 0x000e620000000800 */
[----:B------:R3:W-:Y:S04]  /*ddb0*/  STL.64 [R1+0x1408], R22 ;  /* 0x0014081601007387 */ /* 0x0007e80000100a00 */
[----:B------:R4:W-:Y:S03]  /*ddc0*/  STL.64 [R1+0x1410], R20 ;  /* 0x0014101401007387 */ /* 0x0009e60000100a00 */
[----:B------:R-:W1:Y:S01]  /*ddd0*/  LDC R230, c[0x0][0x230] ;  /* 0x00008c00ffe67b82 */ /* 0x000e620000000800 */
[----:B------:R-:W4:Y:S04]  /*dde0*/  LDL.LU.64 R106, [R1+0x6c8] ;  /* 0x0006c800016a7983 */ /* 0x000f280000300a00 */
[----:B------:R4:W-:Y:S04]  /*ddf0*/  STL.64 [R1+0x1418], R8 ;  /* 0x0014180801007387 */ /* 0x0009e80000100a00 */
[----:B------:R-:W-:Y:S01]  /*de00*/  @!PT LDS RZ, [RZ] ;  /* 0x00000000fffff984 */ /* 0x000fe20000000800 */
[----:B------:R-:W-:Y:S01]  /*de10*/  @!PT LDS RZ, [RZ] ;  /* 0x00000000fffff984 */ /* 0x000fe20000000800 */
[----:B------:R-:W-:Y:S01]  /*de20*/  @!PT LDS RZ, [RZ] ;  /* 0x00000000fffff984 */ /* 0x000fe20000000800 */
[----:B------:R-:W-:Y:S04]  /*de30*/  LDGSTS.E [R0+0x8000], desc[UR60][R40.64], !P4 ;  /* 0x0800000028007fae */ /* 0x000fe8000e12187c */
[----:B------:R1:W-:Y:S04]  /*de40*/  STL.64 [R1+0x1420], R6 ;  /* 0x0014200601007387 */ /* 0x0003e80000100a00 */
[----:B------:R-:W-:Y:S04]  /*de50*/  LDGSTS.E [R0+0x8080], desc[UR60][R38.64], !P4 ;  /* 0x0808000026007fae */ /* 0x000fe8000e12187c */
[----:B------:R-:W4:Y:S04]  /*de60*/  LDL.LU.64 R58, [R1+0x640] ;  /* 0x00064000013a7983 */ /* 0x000f280000300a00 */
[----:B------:R2:W-:Y:S04]  /*de70*/  LDGSTS.E [R0+0x8100], desc[UR60][R36.64], !P4 ;  /* 0x0810000024007fae */ /* 0x0005e8000e12187c */
[----:B------:R-:W4:Y:S04]  /*de80*/  LDL.LU.64 R184, [R1+0x638] ;  /* 0x0006380001b87983 */ /* 0x000f280000300a00 */
[----:B------:R3:W-:Y:S04]  /*de90*/  LDGSTS.E [R0+0x8180], desc[UR60][R24.64], !P4 ;  /* 0x0818000018007fae */ /* 0x0007e8000e12187c */
[----:B------:R-:W4:Y:S04]  /*dea0*/  LDL.LU.64 R200, [R1+0x630] ;  /* 0x0006300001c87983 */ /* 0x000f280000300a00 */
[----:B------:R1:W-:Y:S04]  /*deb0*/  LDGSTS.E [R0+0x8200], desc[UR60][R22.64], !P4 ;  /* 0x0820000016007fae */ /* 0x0003e8000e12187c */
[----:B------:R-:W4:Y:S04]  /*dec0*/  LDL.LU.64 R216, [R1+0x628] ;  /* 0x0006280001d87983 */ /* 0x000f280000300a00 */
[----:B------:R4:W-:Y:S04]  /*ded0*/  LDGSTS.E [R0+0x8280], desc[UR60][R20.64], !P4 ;  /* 0x0828000014007fae */ /* 0x0009e8000e12187c */
[----:B------:R4:W-:Y:S04]  /*dee0*/  LDGSTS.E [R0+0x8300], desc[UR60][R8.64], !P4 ;  /* 0x0830000008007fae */ /* 0x0009e8000e12187c */
[----:B------:R4:W-:Y:S01]  /*def0*/  LDGSTS.E [R0+0x8380], desc[UR60][R6.64], !P4 ;  /* 0x0838000006007fae */ /* 0x0009e2000e12187c */
[----:B--2---:R-:W-:-:S04]  /*df00*/  IMAD.WIDE R36, R252, 0x4, R26 ;  /* 0x00000004fc247825 */ /* 0x004fc800078e021a */
[C---:B-----5:R-:W-:Y:S01]  /*df10*/  IMAD.WIDE R26, R252.reuse, 0x4, R74 ;  /* 0x00000004fc1a7825 */ /* 0x060fe200078e024a */
[----:B------:R2:W-:Y:S03]  /*df20*/  LDGSTS.E [R0+0x9000], desc[UR60][R36.64], !P3 ;  /* 0x0900000024007fae */ /* 0x0005e6000d92187c */
[C---:B---3--:R-:W-:Y:S01]  /*df30*/  IMAD.WIDE R24, R252.reuse, 0x4, R152 ;  /* 0x00000004fc187825 */ /* 0x048fe200078e0298 */
[----:B------:R-:W3:Y:S03]  /*df40*/  LDL.LU.64 R74, [R1+0x620] ;  /* 0x00062000014a7983 */ /* 0x000ee60000300a00 */
[C---:B-1----:R-:W-:Y:S01]  /*df50*/  IMAD.WIDE R22, R252.reuse, 0x4, R168 ;  /* 0x00000004fc167825 */ /* 0x042fe200078e02a8 */
[----:B------:R-:W-:Y:S03]  /*df60*/  STL.64 [R1+0xf90], R36 ;  /* 0x000f902401007387 */ /* 0x000fe60000100a00 */
[C---:B----4-:R-:W-:Y:S01]  /*df70*/  IMAD.WIDE R20, R252.reuse, 0x4, R10 ;  /* 0x00000004fc147825 */ /* 0x050fe200078e020a */
[----:B------:R-:W-:Y:S03]  /*df80*/  STL.64 [R1+0xf98], R26 ;  /* 0x000f981a01007387 */ /* 0x000fe60000100a00 */
[C---:B------:R-:W-:Y:S01]  /*df90*/  IMAD.WIDE R10, R252.reuse, 0x4, R42 ;  /* 0x00000004fc0a7825 */ /* 0x040fe200078e022a */
[----:B------:R-:W-:Y:S04]  /*dfa0*/  STL.64 [R1+0xfa0], R24 ;  /* 0x000fa01801007387 */ /* 0x000fe80000100a00 */
[----:B------:R-:W4:Y:S01]  /*dfb0*/  LDL.LU.64 R42, [R1+0x618] ;  /* 0x00061800012a7983 */ /* 0x000f220000300a00 */
[----:B------:R-:W-:-:S03]  /*dfc0*/  IMAD.WIDE R8, R252, 0x4, R90 ;  /* 0x00000004fc087825 */ /* 0x000fc600078e025a */
[----:B------:R-:W-:Y:S04]  /*dfd0*/  STL.64 [R1+0xfa8], R22 ;  /* 0x000fa81601007387 */ /* 0x000fe80000100a00 */
[----:B------:R-:W-:Y:S04]  /*dfe0*/  STL.64 [R1+0xfb0], R20 ;  /* 0x000fb01401007387 */ /* 0x000fe80000100a00 */
[----:B------:R-:W5:Y:S04]  /*dff0*/  LDL.LU.64 R90, [R1+0x610] ;  /* 0x00061000015a7983 */ /* 0x000f680000300a00 */
[----:B------:R1:W-:Y:S04]  /*e000*/  STL.64 [R1+0xfb8], R10 ;  /* 0x000fb80a01007387 */ /* 0x0003e80000100a00 */
[----:B------:R-:W-:Y:S04]  /*e010*/  LDGSTS.E [R0+0x9080], desc[UR60][R26.64], !P3 ;  /* 0x090800001a007fae */ /* 0x000fe8000d92187c */
[----:B------:R2:W-:Y:S01]  /*e020*/  LDGSTS.E [R0+0x9100], desc[UR60][R24.64], !P3 ;  /* 0x0910000018007fae */ /* 0x0005e2000d92187c */
[----:B------:R-:W-:-:S03]  /*e030*/  IMAD.WIDE R6, R252, 0x4, R106 ;  /* 0x00000004fc067825 */ /* 0x000fc600078e026a */
[----:B------:R3:W-:Y:S04]  /*e040*/  LDGSTS.E [R0+0x9180], desc[UR60][R22.64], !P3 ;  /* 0x0918000016007fae */ /* 0x0007e8000d92187c */
[----:B------:R-:W5:Y:S04]  /*e050*/  LDL.LU.64 R106, [R1+0x608] ;  /* 0x00060800016a7983 */ /* 0x000f680000300a00 */
[----:B------:R-:W-:Y:S04]  /*e060*/  STL.64 [R1+0xfc8], R8 ;  /* 0x000fc80801007387 */ /* 0x000fe80000100a00 */
[----:B------:R4:W-:Y:S04]  /*e070*/  LDGSTS.E [R0+0x9200], desc[UR60][R20.64], !P3 ;  /* 0x0920000014007fae */ /* 0x0009e8000d92187c */
[----:B------:R5:W-:Y:S01]  /*e080*/  STL.64 [R1+0xfd0], R6 ;  /* 0x000fd00601007387 */ /* 0x000be20000100a00 */
[----:B------:R-:W-:-:S03]  /*e090*/  IMAD.WIDE R40, R252, 0x4, R58 ;  /* 0x00000004fc287825 */ /* 0x000fc600078e023a */
[----:B------:R-:W-:Y:S04]  /*e0a0*/  LDGSTS.E [R0+0x9280], desc[UR60][R10.64], !P3 ;  /* 0x092800000a007fae */ /* 0x000fe8000d92187c */
[----:B------:R-:W-:Y:S01]  /*e0b0*/  LDGSTS.E [R0+0x9300], desc[UR60][R8.64], !P3 ;  /* 0x0930000008007fae */ /* 0x000fe2000d92187c */
[----:B------:R-:W-:-:S03]  /*e0c0*/  IMAD.WIDE R38, R252, 0x4, R184 ;  /* 0x00000004fc267825 */ /* 0x000fc600078e02b8 */
[----:B------:R5:W-:Y:S04]  /*e0d0*/  LDGSTS.E [R0+0x9380], desc[UR60][R6.64], !P3 ;  /* 0x0938000006007fae */ /* 0x000be8000d92187c */
[----:B-1----:R-:W5:Y:S01]  /*e0e0*/  LDL.LU.64 R10, [R1+0x580] ;  /* 0x00058000010a7983 */ /* 0x002f620000300a00 */
[----:B--2---:R-:W-:-:S03]  /*e0f0*/  IMAD.WIDE R36, R252, 0x4, R200 ;  /* 0x00000004fc247825 */ /* 0x004fc600078e02c8 */
[----:B------:R-:W2:Y:S04]  /*e100*/  LDL.LU.64 R26, [R1+0x578] ;  /* 0x00057800011a7983 */ /* 0x000ea80000300a00 */
[----:B------:R-:W2:Y:S01]  /*e110*/  LDL.LU.64 R58, [R1+0x570] ;  /* 0x00057000013a7983 */ /* 0x000ea20000300a00 */
[----:B------:R-:W-:-:S03]  /*e120*/  IMAD.WIDE R24, R252, 0x4, R216 ;  /* 0x00000004fc187825 */ /* 0x000fc600078e02d8 */
[----:B------:R-:W-:Y:S04]  /*e130*/  STL.64 [R1+0x1070], R40 ;  /* 0x0010702801007387 */ /* 0x000fe80000100a00 */
[----:B------:R-:W2:Y:S04]  /*e140*/  LDL.LU.64 R200, [R1+0x568] ;  /* 0x0005680001c87983 */ /* 0x000ea80000300a00 */
[----:B------:R1:W-:Y:S04]  /*e150*/  STL.64 [R1+0x1078], R38 ;  /* 0x0010782601007387 */ /* 0x0003e80000100a00 */
[----:B------:R2:W-:Y:S04]  /*e160*/  STL.64 [R1+0x1080], R36 ;  /* 0x0010802401007387 */ /* 0x0005e80000100a00 */
[----:B------:R-:W2:Y:S04]  /*e170*/  LDL.LU.64 R216, [R1+0x560] ;  /* 0x0005600001d87983 */ /* 0x000ea80000300a00 */
[----:B------:R2:W-:Y:S04]  /*e180*/  STL.64 [R1+0x1088], R24 ;  /* 0x0010881801007387 */ /* 0x0005e80000100a00 */
[----:B------:R-:W-:Y:S04]  /*e190*/  LDGSTS.E [R0+0xa000], desc[UR60][R40.64], !P1 ;  /* 0x0a00000028007fae */ /* 0x000fe8000c92187c */
[----:B------:R1:W-:Y:S04]  /*e1a0*/  LDGSTS.E [R0+0xa080], desc[UR60][R38.64], !P1 ;  /* 0x0a08000026007fae */ /* 0x0003e8000c92187c */
[----:B------:R2:W-:Y:S04]  /*e1b0*/  LDGSTS.E [R0+0xa100], desc[UR60][R36.64], !P1 ;  /* 0x0a10000024007fae */ /* 0x0005e8000c92187c */
[----:B------:R2:W-:Y:S01]  /*e1c0*/  LDGSTS.E [R0+0xa180], desc[UR60][R24.64], !P1 ;  /* 0x0a18000018007fae */ /* 0x0005e2000c92187c */
[----:B---3--:R-:W-:-:S03]  /*e1d0*/  IMAD.WIDE R22, R252, 0x4, R74 ;  /* 0x00000004fc167825 */ /* 0x008fc600078e024a */
[----:B------:R-:W3:Y:S04]  /*e1e0*/  LDL.LU.64 R74, [R1+0x558] ;  /* 0x00055800014a7983 */ /* 0x000ee80000300a00 */
[----:B------:R2:W-:Y:S04]  /*e1f0*/  STL.64 [R1+0x1090], R22 ;  /* 0x0010901601007387 */ /* 0x0005e80000100a00 */
[----:B------:R2:W-:Y:S01]  /*e200*/  LDGSTS.E [R0+0xa200], desc[UR60][R22.64], !P1 ;  /* 0x0a20000016007fae */ /* 0x0005e2000c92187c */
[----:B----4-:R-:W-:-:S03]  /*e210*/  IMAD.WIDE R20, R252, 0x4, R42 ;  /* 0x00000004fc147825 */ /* 0x010fc600078e022a */
[----:B------:R-:W4:Y:S04]  /*e220*/  LDL.LU.64 R42, [R1+0x550] ;  /* 0x00055000012a7983 */ /* 0x000f280000300a00 */
[----:B------:R3:W-:Y:S04]  /*e230*/  STL.64 [R1+0x1098], R20 ;  /* 0x0010981401007387 */ /* 0x0007e80000100a00 */
[----:B------:R3:W-:Y:S01]  /*e240*/  LDGSTS.E [R0+0xa280], desc[UR60][R20.64], !P1 ;  /* 0x0a28000014007fae */ /* 0x0007e2000c92187c */
[----:B-----5:R-:W-:-:S03]  /*e250*/  IMAD.WIDE R6, R252, 0x4, R106 ;  /* 0x00000004fc067825 */ /* 0x020fc600078e026a */
[----:B------:R-:W5:Y:S01]  /*e260*/  LDL.LU.64 R106, [R1+0x548] ;  /* 0x00054800016a7983 */ /* 0x000f620000300a00 */
[----:B------:R-:W-:-:S05]  /*e270*/  IMAD.WIDE R8, R252, 0x4, R90 ;  /* 0x00000004fc087825 */ /* 0x000fca00078e025a */
[----:B------:R4:W-:Y:S04]  /*e280*/  STL.64 [R1+0x10a0], R8 ;  /* 0x0010a00801007387 */ /* 0x0009e80000100a00 */
[----:B------:R5:W-:Y:S04]  /*e290*/  STL.64 [R1+0x10b0], R6 ;  /* 0x0010b00601007387 */ /* 0x000be80000100a00 */
[----:B------:R-:W5:Y:S04]  /*e2a0*/  LDL.LU.64 R152, [R1+0x488] ;  /* 0x0004880001987983 */ /* 0x000f680000300a00 */
[----:B------:R-:W5:Y:S04]  /*e2b0*/  LDL.LU.64 R90, [R1+0x480] ;  /* 0x00048000015a7983 */ /* 0x000f680000300a00 */
[----:B------:R-:W5:Y:S01]  /*e2c0*/  LDL.LU.64 R168, [R1+0x478] ;  /* 0x0004780001a87983 */ /* 0x000f620000300a00 */
[----:B-1----:R-:W-:-:S03]  /*e2d0*/  IMAD.WIDE R38, R252, 0x4, R10 ;  /* 0x00000004fc267825 */ /* 0x002fc600078e020a */
[----:B------:R-:W5:Y:S01]  /*e2e0*/  LDL.LU.64 R184, [R1+0x470] ;  /* 0x0004700001b87983 */ /* 0x000f620000300a00 */
[----:B--2---:R-:W-:-:S03]  /*e2f0*/  IMAD.WIDE R36, R252, 0x4, R26 ;  /* 0x00000004fc247825 */ /* 0x004fc600078e021a */
[----:B------:R1:W-:Y:S01]  /*e300*/  STL.64 [R1+0x1160], R38 ;  /* 0x0011602601007387 */ /* 0x0003e20000100a00 */
[----:B------:R-:W-:-:S03]  /*e310*/  IMAD.WIDE R26, R252, 0x4, R58 ;  /* 0x00000004fc1a7825 */ /* 0x000fc600078e023a */
[----:B------:R-:W2:Y:S04]  /*e320*/  LDL.LU.64 R10, [R1+0x468] ;  /* 0x00046800010a7983 */ /* 0x000ea80000300a00 */
[----:B------:R1:W-:Y:S01]  /*e330*/  STL.64 [R1+0x1168], R36 ;  /* 0x0011682401007387 */ /* 0x0003e20000100a00 */
[----:B------:R-:W-:-:S03]  /*e340*/  IMAD.WIDE R24, R252, 0x4, R200 ;  /* 0x00000004fc187825 */ /* 0x000fc600078e02c8 */
[----:B------:R-:W2:Y:S04]  /*e350*/  LDL.LU.64 R58, [R1+0x460] ;  /* 0x00046000013a7983 */ /* 0x000ea80000300a00 */
[----:B------:R1:W-:Y:S04]  /*e360*/  STL.64 [R1+0x1170], R26 ;  /* 0x0011701a01007387 */ /* 0x0003e80000100a00 */
[----:B------:R4:W-:Y:S01]  /*e370*/  LDGSTS.E [R0+0xa300], desc[UR60][R8.64], !P1 ;  /* 0x0a30000008007fae */ /* 0x0009e2000c92187c */
[----:B------:R-:W-:-:S03]  /*e380*/  IMAD.WIDE R22, R252, 0x4, R216 ;  /* 0x00000004fc167825 */ /* 0x000fc600078e02d8 */
[----:B------:R5:W-:Y:S04]  /*e390*/  LDGSTS.E [R0+0xa380], desc[UR60][R6.64], !P1 ;  /* 0x0a38000006007fae */ /* 0x000be8000c92187c */
[----:B------:R1:W-:Y:S04]  /*e3a0*/  LDGSTS.E [R0+0xb000], desc[UR60][R38.64], !P2 ;  /* 0x0b00000026007fae */ /* 0x0003e8000d12187c */
[----:B------:R1:W-:Y:S04]  /*e3b0*/  LDGSTS.E [R0+0xb080], desc[UR60][R36.64], !P2 ;  /* 0x0b08000024007fae */ /* 0x0003e8000d12187c */
[----:B------:R-:W-:Y:S04]  /*e3c0*/  LDGSTS.E [R0+0xb100], desc[UR60][R26.64], !P2 ;  /* 0x0b1000001a007fae */ /* 0x000fe8000d12187c */
[----:B------:R1:W-:Y:S04]  /*e3d0*/  LDGSTS.E [R0+0xb180], desc[UR60][R24.64], !P2 ;  /* 0x0b18000018007fae */ /* 0x0003e8000d12187c */
[----:B------:R1:W-:Y:S01]  /*e3e0*/  LDGSTS.E [R0+0xb200], desc[UR60][R22.64], !P2 ;  /* 0x0b20000016007fae */ /* 0x0003e2000d12187c */
[----:B---3--:R-:W-:-:S03]  /*e3f0*/  IMAD.WIDE R20, R252, 0x4, R74 ;  /* 0x00000004fc147825 */ /* 0x008fc600078e024a */
[----:B------:R-:W3:Y:S04]  /*e400*/  LDL.LU.64 R74, [R1+0x458] ;  /* 0x00045800014a7983 */ /* 0x000ee80000300a00 */
[----:B------:R1:W-:Y:S04]  /*e410*/  STL.64 [R1+0x1178], R24 ;  /* 0x0011781801007387 */ /* 0x0003e80000100a00 */
[----:B------:R1:W-:Y:S04]  /*e420*/  STL.64 [R1+0x1180], R22 ;  /* 0x0011801601007387 */ /* 0x0003e80000100a00 */
[----:B------:R2:W-:Y:S01]  /*e430*/  STL.64 [R1+0x1188], R20 ;  /* 0x0011881401007387 */ /* 0x0005e20000100a00 */
[----:B----4-:R-:W-:-:S03]  /*e440*/  IMAD.WIDE R8, R252, 0x4, R42 ;  /* 0x00000004fc087825 */ /* 0x010fc600078e022a */
[----:B------:R2:W-:Y:S04]  /*e450*/  LDGSTS.E [R0+0xb280], desc[UR60][R20.64], !P2 ;  /* 0x0b28000014007fae */ /* 0x0005e8000d12187c */
[----:B------:R3:W-:Y:S01]  /*e460*/  LDGSTS.E [R0+0xb300], desc[UR60][R8.64], !P2 ;  /* 0x0b30000008007fae */ /* 0x0007e2000d12187c */
[----:B-----5:R-:W-:-:S03]  /*e470*/  IMAD.WIDE R6, R252, 0x4, R106 ;  /* 0x00000004fc067825 */ /* 0x020fc600078e026a */
[----:B------:R-:W4:Y:S04]  /*e480*/  LDL.LU.64 R106, [R1+0x450] ;  /* 0x00045000016a7983 */ /* 0x000f280000300a00 */
[----:B------:R3:W-:Y:S04]  /*e490*/  STL.64 [R1+0x1190], R8 ;  /* 0x0011900801007387 */ /* 0x0007e80000100a00 */
[----:B------:R4:W-:Y:S04]  /*e4a0*/  STL.64 [R1+0x1198], R6 ;  /* 0x0011980601007387 */ /* 0x0009e80000100a00 */
[----:B------:R-:W5:Y:S01]  /*e4b0*/  LDL.LU.64 R42, [R1+0x3c0] ;  /* 0x0003c000012a7983 */ /* 0x000f620000300a00 */
[----:B-1----:R-:W-:-:S03]  /*e4c0*/  IMAD.WIDE R38, R252, 0x4, R152 ;  /* 0x00000004fc267825 */ /* 0x002fc600078e0298 */
[----:B------:R-:W5:Y:S01]  /*e4d0*/  LDL.LU.64 R200, [R1+0x3b8] ;  /* 0x0003b80001c87983 */ /* 0x000f620000300a00 */
[----:B------:R-:W-:-:S03]  /*e4e0*/  IMAD.WIDE R36, R252, 0x4, R90 ;  /* 0x00000004fc247825 */ /* 0x000fc600078e025a */
[----:B------:R-:W5:Y:S01]  /*e4f0*/  LDL.LU.64 R26, [R1+0x3b0] ;  /* 0x0003b000011a7983 */ /* 0x000f620000300a00 */
[----:B------:R-:W-:-:S03]  /*e500*/  IMAD.WIDE R24, R252, 0x4, R168 ;  /* 0x00000004fc187825 */ /* 0x000fc600078e02a8 */
[----:B------:R-:W5:Y:S01]  /*e510*/  LDL.LU.64 R216, [R1+0x3a8] ;  /* 0x0003a80001d87983 */ /* 0x000f620000300a00 */
[----:B------:R-:W-:-:S03]  /*e520*/  IMAD.WIDE R22, R252, 0x4, R184 ;  /* 0x00000004fc167825 */ /* 0x000fc600078e02b8 */
[----:B------:R-:W5:Y:S04]  /*e530*/  LDL.LU.64 R90, [R1+0x3a0] ;  /* 0x0003a000015a7983 */ /* 0x000f680000300a00 */
[----:B------:R5:W-:Y:S01]  /*e540*/  STL.64 [R1+0x1260], R38 ;  /* 0x0012602601007387 */ /* 0x000be20000100a00 */
[----:B--2---:R-:W-:-:S03]  /*e550*/  IMAD.WIDE R20, R252, 0x4, R10 ;  /* 0x00000004fc147825 */ /* 0x004fc600078e020a */
[----:B------:R1:W-:Y:S04]  /*e560*/  STL.64 [R1+0x1268], R36 ;  /* 0x0012682401007387 */ /* 0x0003e80000100a00 */
[----:B------:R-:W-:Y:S01]  /*e570*/  STL.64 [R1+0x1270], R24 ;  /* 0x0012701801007387 */ /* 0x000fe20000100a00 */
[----:B------:R-:W-:-:S03]  /*e580*/  IMAD.WIDE R10, R252, 0x4, R58 ;  /* 0x00000004fc0a7825 */ /* 0x000fc600078e023a */
[----:B------:R-:W2:Y:S04]  /*e590*/  LDL.LU.64 R58, [R1+0x398] ;  /* 0x00039800013a7983 */ /* 0x000ea80000300a00 */
[----:B------:R-:W-:Y:S04]  /*e5a0*/  STL.64 [R1+0x1278], R22 ;  /* 0x0012781601007387 */ /* 0x000fe80000100a00 */
[----:B------:R-:W-:Y:S04]  /*e5b0*/  STL.64 [R1+0x1280], R20 ;  /* 0x0012801401007387 */ /* 0x000fe80000100a00 */
[----:B------:R4:W-:Y:S04]  /*e5c0*/  LDGSTS.E [R0+0xb380], desc[UR60][R6.64], !P2 ;  /* 0x0b38000006007fae */ /* 0x0009e8000d12187c */
[----:B------:R5:W-:Y:S04]  /*e5d0*/  LDGSTS.E [R0+0xc000], desc[UR60][R38.64], !P6 ;  /* 0x0c00000026007fae */ /* 0x000be8000f12187c */
[----:B------:R1:W-:Y:S04]  /*e5e0*/  LDGSTS.E [R0+0xc080], desc[UR60][R36.64], !P6 ;  /* 0x0c08000024007fae */ /* 0x0003e8000f12187c */
[----:B------:R1:W-:Y:S04]  /*e5f0*/  LDGSTS.E [R0+0xc100], desc[UR60][R24.64], !P6 ;  /* 0x0c10000018007fae */ /* 0x0003e8000f12187c */
[----:B------:R1:W-:Y:S04]  /*e600*/  LDGSTS.E [R0+0xc180], desc[UR60][R22.64], !P6 ;  /* 0x0c18000016007fae */ /* 0x0003e8000f12187c */
[----:B------:R2:W-:Y:S04]  /*e610*/  LDGSTS.E [R0+0xc200], desc[UR60][R20.64], !P6 ;  /* 0x0c20000014007fae */ /* 0x0005e8000f12187c */
[----:B------:R-:W-:Y:S01]  /*e620*/  LDGSTS.E [R0+0xc280], desc[UR60][R10.64], !P6 ;  /* 0x0c2800000a007fae */ /* 0x000fe2000f12187c */
[----:B---3--:R-:W-:-:S03]  /*e630*/  IMAD.WIDE R8, R252, 0x4, R74 ;  /* 0x00000004fc087825 */ /* 0x008fc600078e024a */
[----:B------:R-:W3:Y:S04]  /*e640*/  LDL.LU.64 R74, [R1+0x390] ;  /* 0x00039000014a7983 */ /* 0x000ee80000300a00 */
[----:B------:R1:W-:Y:S04]  /*e650*/  STL.64 [R1+0x1288], R10 ;  /* 0x0012880a01007387 */ /* 0x0003e80000100a00 */
[----:B------:R-:W-:Y:S01]  /*e660*/  LDGSTS.E [R0+0xc300], desc[UR60][R8.64], !P6 ;  /* 0x0c30000008007fae */ /* 0x000fe2000f12187c */
[----:B----4-:R-:W-:-:S03]  /*e670*/  IMAD.WIDE R6, R252, 0x4, R106 ;  /* 0x00000004fc067825 */ /* 0x010fc600078e026a */
[----:B------:R-:W4:Y:S04]  /*e680*/  LDL.LU.64 R106, [R1+0x388] ;  /* 0x00038800016a7983 */ /* 0x000f280000300a00 */
[----:B------:R-:W-:Y:S04]  /*e690*/  STL.64 [R1+0x1290], R8 ;  /* 0x0012900801007387 */ /* 0x000fe80000100a00 */
[----:B------:R4:W-:Y:S01]  /*e6a0*/  STL.64 [R1+0x1298], R6 ;  /* 0x0012980601007387 */ /* 0x0009e20000100a00 */
[----:B-----5:R-:W-:-:S03]  /*e6b0*/  IMAD.WIDE R38, R252, 0x4, R42 ;  /* 0x00000004fc267825 */ /* 0x020fc600078e022a */
[----:B------:R-:W5:Y:S01]  /*e6c0*/  LDL.LU.64 R184, [R1+0x2f8] ;  /* 0x0002f80001b87983 */ /* 0x000f620000300a00 */
[----:B-1----:R-:W-:-:S03]  /*e6d0*/  IMAD.WIDE R36, R252, 0x4, R200 ;  /* 0x00000004fc247825 */ /* 0x002fc600078e02c8 */
[----:B------:R-:W5:Y:S01]  /*e6e0*/  LDL.LU.64 R10, [R1+0x2f0] ;  /* 0x0002f000010a7983 */ /* 0x000f620000300a00 */
[----:B------:R-:W-:-:S03]  /*e6f0*/  IMAD.WIDE R26, R252, 0x4, R26 ;  /* 0x00000004fc1a7825 */ /* 0x000fc600078e021a */
[----:B------:R-:W5:Y:S01]  /*e700*/  LDL.LU.64 R42, [R1+0x2e8] ;  /* 0x0002e800012a7983 */ /* 0x000f620000300a00 */
[----:B------:R-:W-:-:S03]  /*e710*/  IMAD.WIDE R24, R252, 0x4, R216 ;  /* 0x00000004fc187825 */ /* 0x000fc600078e02d8 */
[----:B------:R1:W-:Y:S01]  /*e720*/  STL.64 [R1+0x1320], R38 ;  /* 0x0013202601007387 */ /* 0x0003e20000100a00 */
[----:B------:R-:W-:-:S03]  /*e730*/  IMAD.WIDE R22, R252, 0x4, R90 ;  /* 0x00000004fc167825 */ /* 0x000fc600078e025a */
[----:B------:R-:W5:Y:S04]  /*e740*/  LDL.LU.64 R200, [R1+0x2e0] ;  /* 0x0002e00001c87983 */ /* 0x000f680000300a00 */
[----:B------:R-:W-:Y:S04]  /*e750*/  STL.64 [R1+0x1328], R36 ;  /* 0x0013282401007387 */ /* 0x000fe80000100a00 */
[----:B------:R1:W-:Y:S04]  /*e760*/  STL.64 [R1+0x1330], R26 ;  /* 0x0013301a01007387 */ /* 0x0003e80000100a00 */
[----:B------:R-:W5:Y:S01]  /*e770*/  LDL.LU.64 R216, [R1+0x2d8] ;  /* 0x0002d80001d87983 */ /* 0x000f620000300a00 */
[----:B--2---:R-:W-:-:S03]  /*e780*/  IMAD.WIDE R20, R252, 0x4, R58 ;  /* 0x00000004fc147825 */ /* 0x004fc600078e023a */
[----:B------:R2:W-:Y:S04]  /*e790*/  STL.64 [R1+0x1338], R24 ;  /* 0x0013381801007387 */ /* 0x0005e80000100a00 */
[----:B------:R-:W2:Y:S04]  /*e7a0*/  LDL.LU.64 R90, [R1+0x2d0] ;  /* 0x0002d000015a7983 */ /* 0x000ea80000300a00 */
[----:B------:R2:W-:Y:S04]  /*e7b0*/  STL.64 [R1+0x1340], R22 ;  /* 0x0013401601007387 */ /* 0x0005e80000100a00 */
[----:B------:R4:W-:Y:S04]  /*e7c0*/  LDGSTS.E [R0+0xc380], desc[UR60][R6.64], !P6 ;  /* 0x0c38000006007fae */ /* 0x0009e8000f12187c */
[----:B------:R-:W2:Y:S04]  /*e7d0*/  LDL.LU.64 R58, [R1+0x2c8] ;  /* 0x0002c800013a7983 */ /* 0x000ea80000300a00 */
[----:B------:R2:W-:Y:S04]  /*e7e0*/  STL.64 [R1+0x1348], R20 ;  /* 0x0013481401007387 */ /* 0x0005e80000100a00 */
[----:B------:R1:W-:Y:S04]  /*e7f0*/  LDGSTS.E [R0+0xd000], desc[UR60][R38.64], !P5 ;  /* 0x0d00000026007fae */ /* 0x0003e8000e92187c */
[----:B------:R1:W-:Y:S04]  /*e800*/  LDGSTS.E [R0+0xd080], desc[UR60][R36.64], !P5 ;  /* 0x0d08000024007fae */ /* 0x0003e8000e92187c */
[----:B------:R-:W-:Y:S04]  /*e810*/  LDGSTS.E [R0+0xd100], desc[UR60][R26.64], !P5 ;  /* 0x0d1000001a007fae */ /* 0x000fe8000e92187c */
[----:B------:R2:W-:Y:S04]  /*e820*/  LDGSTS.E [R0+0xd180], desc[UR60][R24.64], !P5 ;  /* 0x0d18000018007fae */ /* 0x0005e8000e92187c */
[----:B------:R2:W-:Y:S04]  /*e830*/  LDGSTS.E [R0+0xd200], desc[UR60][R22.64], !P5 ;  /* 0x0d20000016007fae */ /* 0x0005e8000e92187c */
[----:B------:R2:W-:Y:S01]  /*e840*/  LDGSTS.E [R0+0xd280], desc[UR60][R20.64], !P5 ;  /* 0x0d28000014007fae */ /* 0x0005e2000e92187c */
[----:B----4-:R-:W-:-:S03]  /*e850*/  IMAD.WIDE R6, R252, 0x4, R106 ;  /* 0x00000004fc067825 */ /* 0x010fc600078e026a */
[----:B------:R-:W4:Y:S01]  /*e860*/  LDL.LU.64 R106, [R1+0x2c0] ;  /* 0x0002c000016a7983 */ /* 0x000f220000300a00 */
[----:B---3--:R-:W-:-:S05]  /*e870*/  IMAD.WIDE R8, R252, 0x4, R74 ;  /* 0x00000004fc087825 */ /* 0x008fca00078e024a */
[----:B------:R-:W-:Y:S01]  /*e880*/  STL.64 [R1+0x1350], R8 ;  /* 0x0013500801007387 */ /* 0x000fe20000100a00 */
[----:B-----5:R-:W-:-:S03]  /*e890*/  IMAD.WIDE R40, R252, 0x4, R184 ;  /* 0x00000004fc287825 */ /* 0x020fc600078e02b8 */
[----:B------:R4:W-:Y:S01]  /*e8a0*/  STL.64 [R1+0x1358], R6 ;  /* 0x0013580601007387 */ /* 0x0009e20000100a00 */
[----:B-1----:R-:W-:-:S03]  /*e8b0*/  IMAD.WIDE R38, R252, 0x4, R10 ;  /* 0x00000004fc267825 */ /* 0x002fc600078e020a */
[----:B------:R-:W3:Y:S04]  /*e8c0*/  LDL.LU.64 R26, [R1+0x230] ;  /* 0x00023000011a7983 */ /* 0x000ee80000300a00 */
[----:B------:R-:W5:Y:S01]  /*e8d0*/  LDL.LU.64 R74, [R1+0x228] ;  /* 0x00022800014a7983 */ /* 0x000f620000300a00 */
[----:B------:R-:W-:-:S03]  /*e8e0*/  IMAD.WIDE R36, R252, 0x4, R42 ;  /* 0x00000004fc247825 */ /* 0x000fc600078e022a */
[----:B------:R-:W5:Y:S04]  /*e8f0*/  LDL.LU.64 R152, [R1+0x220] ;  /* 0x0002200001987983 */ /* 0x000f680000300a00 */
[----:B------:R-:W5:Y:S01]  /*e900*/  LDL.LU.64 R168, [R1+0x218] ;  /* 0x0002180001a87983 */ /* 0x000f620000300a00 */
[----:B--2---:R-:W-:-:S03]  /*e910*/  IMAD.WIDE R24, R252, 0x4, R200 ;  /* 0x00000004fc187825 */ /* 0x004fc600078e02c8 */
[----:B------:R-:W-:Y:S04]  /*e920*/  STL.64 [R1+0x13a0], R40 ;  /* 0x0013a02801007387 */ /* 0x000fe80000100a00 */
[----:B------:R-:W2:Y:S01]  /*e930*/  LDL.LU.64 R10, [R1+0x210] ;  /* 0x00021000010a7983 */ /* 0x000ea20000300a00 */
[----:B------:R-:W-:-:S03]  /*e940*/  IMAD.WIDE R22, R252, 0x4, R216 ;  /* 0x00000004fc167825 */ /* 0x000fc600078e02d8 */
[----:B------:R-:W-:Y:S04]  /*e950*/  STL.64 [R1+0x13a8], R38 ;  /* 0x0013a82601007387 */ /* 0x000fe80000100a00 */
[----:B------:R-:W2:Y:S01]  /*e960*/  LDL.LU.64 R42, [R1+0x208] ;  /* 0x00020800012a7983 */ /* 0x000ea20000300a00 */
[----:B------:R-:W-:-:S03]  /*e970*/  IMAD.WIDE R20, R252, 0x4, R90 ;  /* 0x00000004fc147825 */ /* 0x000fc600078e025a */
[----:B------:R3:W-:Y:S04]  /*e980*/  STL.64 [R1+0x13b8], R36 ;  /* 0x0013b82401007387 */ /* 0x0007e80000100a00 */
[----:B------:R-:W2:Y:S04]  /*e990*/  LDL.LU.64 R90, [R1+0x200] ;  /* 0x00020000015a7983 */ /* 0x000ea80000300a00 */
[----:B------:R-:W-:Y:S04]  /*e9a0*/  LDGSTS.E [R0+0xd300], desc[UR60][R8.64], !P5 ;  /* 0x0d30000008007fae */ /* 0x000fe8000e92187c */
[----:B------:R1:W-:Y:S04]  /*e9b0*/  STL.64 [R1+0x13c0], R24 ;  /* 0x0013c01801007387 */ /* 0x0003e80000100a00 */
[----:B------:R4:W-:Y:S04]  /*e9c0*/  LDGSTS.E [R0+0xd380], desc[UR60][R6.64], !P5 ;  /* 0x0d38000006007fae */ /* 0x0009e8000e92187c */
[----:B------:R1:W-:Y:S04]  /*e9d0*/  STL.64 [R1+0x13c8], R22 ;  /* 0x0013c81601007387 */ /* 0x0003e80000100a00 */
[----:B------:R2:W-:Y:S01]  /*e9e0*/  STL.64 [R1+0x13d0], R20 ;  /* 0x0013d01401007387 */ /* 0x0005e20000100a00 */
[----:B----4-:R-:W-:-:S03]  /*e9f0*/  IMAD.WIDE R6, R252, 0x4, R106 ;  /* 0x00000004fc067825 */ /* 0x010fc600078e026a */
[----:B------:R-:W4:Y:S01]  /*ea00*/  LDL.LU.64 R106, [R1+0x1f8] ;  /* 0x0001f800016a7983 */ /* 0x000f220000300a00 */
[----:B------:R-:W-:Y:S01]  /*ea10*/  ISETP.GE.U32.AND P4, PT, R226, 0x7fffffa8, PT ;  /* 0x7fffffa8e200780c */ /* 0x000fe20003f86070 */
[----:B------:R-:W-:-:S05]  /*ea20*/  IMAD.WIDE R8, R252, 0x4, R58 ;  /* 0x00000004fc087825 */ /* 0x000fca00078e023a */
[----:B------:R2:W-:Y:S04]  /*ea30*/  STL.64 [R1+0x13d8], R8 ;  /* 0x0013d80801007387 */ /* 0x0005e80000100a00 */
[----:B------:R4:W-:Y:S04]  /*ea40*/  STL.64 [R1+0x13e0], R6 ;  /* 0x0013e00601007387 */ /* 0x0009e80000100a00 */
[----:B------:R-:W-:Y:S04]  /*ea50*/  LDGSTS.E [R0+0xe000], desc[UR60][R40.64], !P4 ;  /* 0x0e00000028007fae */ /* 0x000fe8000e12187c */
[----:B------:R-:W-:Y:S04]  /*ea60*/  LDGSTS.E [R0+0xe080], desc[UR60][R38.64], !P4 ;  /* 0x0e08000026007fae */ /* 0x000fe8000e12187c */
[----:B------:R-:W4:Y:S04]  /*ea70*/  LDL.LU.64 R58, [R1+0x7c0] ;  /* 0x0007c000013a7983 */ /* 0x000f280000300a00 */
[----:B------:R3:W-:Y:S04]  /*ea80*/  LDGSTS.E [R0+0xe100], desc[UR60][R36.64], !P4 ;  /* 0x0e10000024007fae */ /* 0x0007e8000e12187c */
[----:B------:R-:W4:Y:S04]  /*ea90*/  LDL.LU.64 R184, [R1+0x7b8] ;  /* 0x0007b80001b87983 */ /* 0x000f280000300a00 */
[----:B------:R1:W-:Y:S01]  /*eaa0*/  LDGSTS.E [R0+0xe180], desc[UR60][R24.64], !P4 ;  /* 0x0e18000018007fae */ /* 0x0003e2000e12187c */
[----:B---3--:R-:W-:-:S03]  /*eab0*/  IMAD.WIDE R36, R252, 0x4, R26 ;  /* 0x00000004fc247825 */ /* 0x008fc600078e021a */
[----:B------:R-:W3:Y:S01]  /*eac0*/  LDL.LU.64 R200, [R1+0x7b0] ;  /* 0x0007b00001c87983 */ /* 0x000ee20000300a00 */
[----:B-----5:R-:W-:-:S03]  /*ead0*/  IMAD.WIDE R26, R252, 0x4, R74 ;  /* 0x00000004fc1a7825 */ /* 0x020fc600078e024a */
[----:B------:R5:W-:Y:S01]  /*eae0*/  LDGSTS.E [R0+0xe200], desc[UR60][R22.64], !P4 ;  /* 0x0e20000016007fae */ /* 0x000be2000e12187c */
[----:B-1----:R-:W-:-:S03]  /*eaf0*/  IMAD.WIDE R24, R252, 0x4, R152 ;  /* 0x00000004fc187825 */ /* 0x002fc600078e0298 */
[----:B------:R-:W3:Y:S04]  /*eb00*/  LDL.LU.64 R216, [R1+0x7a8] ;  /* 0x0007a80001d87983 */ /* 0x000ee80000300a00 */
[----:B------:R2:W-:Y:S04]  /*eb10*/  LDGSTS.E [R0+0xe280], desc[UR60][R20.64], !P4 ;  /* 0x0e28000014007fae */ /* 0x0005e8000e12187c */
[----:B------:R-:W3:Y:S01]  /*eb20*/  LDL.LU.64 R74, [R1+0x7a0] ;  /* 0x0007a000014a7983 */ /* 0x000ee20000300a00 */
[----:B-----5:R-:W-:-:S03]  /*eb30*/  IMAD.WIDE R22, R252, 0x4, R168 ;  /* 0x00000004fc167825 */ /* 0x020fc600078e02a8 */
[----:B------:R3:W-:Y:S01]  /*eb40*/  STL.64 [R1+0x1428], R36 ;  /* 0x0014282401007387 */ /* 0x0007e20000100a00 */
[----:B--2---:R-:W-:-:S03]  /*eb50*/  IMAD.WIDE R20, R252, 0x4, R10 ;  /* 0x00000004fc147825 */ /* 0x004fc600078e020a */
[----:B------:R-:W-:Y:S01]  /*eb60*/  STL.64 [R1+0x1770], R26 ;  /* 0x0017701a01007387 */ /* 0x000fe20000100a00 */
[----:B------:R-:W-:-:S03]  /*eb70*/  IMAD.WIDE R10, R252, 0x4, R42 ;  /* 0x00000004fc0a7825 */ /* 0x000fc600078e022a */
[----:B------:R1:W-:Y:S04]  /*eb80*/  STL.64 [R1+0x1730], R24 ;  /* 0x0017301801007387 */ /* 0x0003e80000100a00 */
[----:B------:R-:W2:Y:S04]  /*eb90*/  LDL.LU.64 R42, [R1+0x798] ;  /* 0x00079800012a7983 */ /* 0x000ea80000300a00 */
[----:B------:R5:W-:Y:S04]  /*eba0*/  LDGSTS.E [R0+0xe300], desc[UR60][R8.64], !P4 ;  /* 0x0e30000008007fae */ /* 0x000be8000e12187c */
[----:B------:R-:W-:Y:S04]  /*ebb0*/  STL.64 [R1+0x1728], R22 ;  /* 0x0017281601007387 */ /* 0x000fe80000100a00 */
[----:B------:R-:W-:Y:S01]  /*ebc0*/  STL.64 [R1+0x1720], R20 ;  /* 0x0017201401007387 */ /* 0x000fe20000100a00 */
[----:B-----5:R-:W-:-:S03]  /*ebd0*/  IMAD.WIDE R8, R252, 0x4, R90 ;  /* 0x00000004fc087825 */ /* 0x020fc600078e025a */
[----:B------:R4:W-:Y:S04]  /*ebe0*/  LDGSTS.E [R0+0xe380], desc[UR60][R6.64], !P4 ;  /* 0x0e38000006007fae */ /* 0x0009e8000e12187c */
[----:B------:R-:W5:Y:S04]  /*ebf0*/  LDL.LU.64 R90, [R1+0x790] ;  /* 0x00079000015a7983 */ /* 0x000f680000300a00 */
[----:B------:R1:W-:Y:S01]  /*ec00*/  STL.64 [R1+0x1718], R10 ;  /* 0x0017180a01007387 */ /* 0x0003e20000100a00 */
[----:B----4-:R-:W-:-:S03]  /*ec10*/  IMAD.WIDE R6, R252, 0x4, R106 ;  /* 0x00000004fc067825 */ /* 0x010fc600078e026a */
[----:B------:R-:W4:Y:S01]  /*ec20*/  LDL.LU.64 R106, [R1+0x788] ;  /* 0x00078800016a7983 */ /* 0x000f220000300a00 */
[----:B------:R-:W-:-:S05]  /*ec30*/  VIADD R226, R251, 0xffffffc3 ;  /* 0xffffffc3fbe27836 */ /* 0x000fca0000000000 */
[----:B------:R-:W-:Y:S01]  /*ec40*/  ISETP.GE.U32.AND P3, PT, R226, 0x7fffffa4, PT ;  /* 0x7fffffa4e200780c */ /* 0x000fe20003f66070 */
[----:B------:R-:W-:Y:S04]  /*ec50*/  STL.64 [R1+0x1710], R8 ;  /* 0x0017100801007387 */ /* 0x000fe80000100a00 */
[----:B------:R4:W-:Y:S08]  /*ec60*/  STL.64 [R1+0x1708], R6 ;  /* 0x0017080601007387 */ /* 0x0009f00000100a00 */
[----:B------:R3:W-:Y:S04]  /*ec70*/  LDGSTS.E [R0+0xf000], desc[UR60][R36.64], !P3 ;  /* 0x0f00000024007fae */ /* 0x0007e8000d92187c */
[----:B------:R-:W-:Y:S04]  /*ec80*/  LDGSTS.E [R0+0xf080], desc[UR60][R26.64], !P3 ;  /* 0x0f0800001a007fae */ /* 0x000fe8000d92187c */
[----:B------:R1:W-:Y:S01]  /*ec90*/  LDGSTS.E [R0+0xf100], desc[UR60][R24.64], !P3 ;  /* 0x0f10000018007fae */ /* 0x0003e2000d92187c */
[----:B------:R-:W-:-:S03]  /*eca0*/  IMAD.WIDE R40, R252, 0x4, R58 ;  /* 0x00000004fc287825 */ /* 0x000fc600078e023a */
[----:B------:R1:W-:Y:S04]  /*ecb0*/  LDGSTS.E [R0+0xf180], desc[UR60][R22.64], !P3 ;  /* 0x0f18000016007fae */ /* 0x0003e8000d92187c */
[----:B------:R2:W-:Y:S01]  /*ecc0*/  LDGSTS.E [R0+0xf200], desc[UR60][R20.64], !P3 ;  /* 0x0f20000014007fae */ /* 0x0005e2000d92187c */
[----:B------:R-:W-:-:S03]  /*ecd0*/  IMAD.WIDE R38, R252, 0x4, R184 ;  /* 0x00000004fc267825 */ /* 0x000fc600078e02b8 */
[----:B------:R-:W-:Y:S01]  /*ece0*/  LDGSTS.E [R0+0xf280], desc[UR60][R10.64], !P3 ;  /* 0x0f2800000a007fae */ /* 0x000fe2000d92187c */
[----:B---3--:R-:W-:-:S03]  /*ecf0*/  IMAD.WIDE R36, R252, 0x4, R200 ;  /* 0x00000004fc247825 */ /* 0x008fc600078e02c8 */
[----:B------:R-:W-:Y:S01]  /*ed00*/  LDGSTS.E [R0+0xf300], desc[UR60][R8.64], !P3 ;  /* 0x0f30000008007fae */ /* 0x000fe2000d92187c */
[----:B-1----:R-:W-:-:S03]  /*ed10*/  IMAD.WIDE R24, R252, 0x4, R216 ;  /* 0x00000004fc187825 */ /* 0x002fc600078e02d8 */
[----:B------:R4:W-:Y:S04]  /*ed20*/  LDGSTS.E [R0+0xf380], desc[UR60][R6.64], !P3 ;  /* 0x0f38000006007fae */ /* 0x0009e8000d92187c */
[----:B------:R-:W3:Y:S04]  /*ed30*/  LDL.LU.64 R10, [R1+0x6c0] ;  /* 0x0006c000010a7983 */ /* 0x000ee80000300a00 */
[----:B------:R-:W3:Y:S04]  /*ed40*/  LDL.LU.64 R26, [R1+0x6b8] ;  /* 0x0006b800011a7983 */ /* 0x000ee80000300a00 */
[----:B------:R-:W3:Y:S01]  /*ed50*/  LDL.LU.64 R58, [R1+0x6b0] ;  /* 0x0006b000013a7983 */ /* 0x000ee20000300a00 */
[----:B------:R-:W-:-:S03]  /*ed60*/  IMAD.WIDE R22, R252, 0x4, R74 ;  /* 0x00000004fc167825 */ /* 0x000fc600078e024a */
[----:B------:R-:W-:Y:S04]  /*ed70*/  STL.64 [R1+0xe38], R40 ;  /* 0x000e382801007387 */ /* 0x000fe80000100a00 */
[----:B------:R-:W3:Y:S04]  /*ed80*/  LDL.LU.64 R184, [R1+0x6a8] ;  /* 0x0006a80001b87983 */ /* 0x000ee80000300a00 */
[----:B------:R3:W-:Y:S01]  /*ed90*/  STL.64 [R1+0xe48], R38 ;  /* 0x000e482601007387 */ /* 0x0007e20000100a00 */
[----:B--2---:R-:W-:-:S03]  /*eda0*/  IMAD.WIDE R20, R252, 0x4, R42 ;  /* 0x00000004fc147825 */ /* 0x004fc600078e022a */
[----:B------:R1:W-:Y:S04]  /*edb0*/  STL.64 [R1+0xe58], R36 ;  /* 0x000e582401007387 */ /* 0x0003e80000100a00 */
[----:B------:R-:W2:Y:S04]  /*edc0*/  LDL.LU.64 R200, [R1+0x6a0] ;  /* 0x0006a00001c87983 */ /* 0x000ea80000300a00 */
[----:B------:R1:W-:Y:S04]  /*edd0*/  STL.64 [R1+0xe60], R24 ;  /* 0x000e601801007387 */ /* 0x0003e80000100a00 */
[----:B------:R-:W2:Y:S04]  /*ede0*/  LDL.LU.64 R74, [R1+0x698] ;  /* 0x00069800014a7983 */ /* 0x000ea80000300a00 */
[----:B------:R2:W-:Y:S04]  /*edf0*/  STL.64 [R1+0xe68], R22 ;  /* 0x000e681601007387 */ /* 0x0005e80000100a00 */
[----:B------:R-:W2:Y:S04]  /*ee00*/  LDL.LU.64 R42, [R1+0x690] ;  /* 0x00069000012a7983 */ /* 0x000ea80000300a00 */
[----:B------:R2:W-:Y:S01]  /*ee10*/  STL.64 [R1+0xe70], R20 ;  /* 0x000e701401007387 */ /* 0x0005e20000100a00 */
[----:B----4-:R-:W-:-:S03]  /*ee20*/  IMAD.WIDE R6, R252, 0x4, R106 ;  /* 0x00000004fc067825 */ /* 0x010fc600078e026a */
[----:B------:R-:W4:Y:S01]  /*ee30*/  LDL.LU.64 R106, [R1+0x688] ;  /* 0x00068800016a7983 */ /* 0x000f220000300a00 */
[----:B------:R-:W-:-:S05]  /*ee40*/  VIADD R226, R247, 0xffffffde ;  /* 0xffffffdef7e27836 */ /* 0x000fca0000000000 */
[----:B------:R-:W-:Y:S01]  /*ee50*/  ISETP.GE.U32.AND P1, PT, R226, 0x7fffffbf, PT ;  /* 0x7fffffbfe200780c */ /* 0x000fe20003f26070 */
[----:B-----5:R-:W-:-:S05]  /*ee60*/  IMAD.WIDE R8, R252, 0x4, R90 ;  /* 0x00000004fc087825 */ /* 0x020fca00078e025a */
[----:B------:R-:W-:Y:S04]  /*ee70*/  STL.64 [R1+0xe78], R8 ;  /* 0x000e780801007387 */ /* 0x000fe80000100a00 */
[----:B------:R4:W-:Y:S04]  /*ee80*/  STL.64 [R1+0xe88], R6 ;  /* 0x000e880601007387 */ /* 0x0009e80000100a00 */
[----:B------:R-:W-:Y:S04]  /*ee90*/  LDGSTS.E [R2+0x8400], desc[UR60][R40.64], !P1 ;  /* 0x0840000028027fae */ /* 0x000fe8000c92187c */
[----:B------:R3:W-:Y:S04]  /*eea0*/  LDGSTS.E [R2+0x8480], desc[UR60][R38.64], !P1 ;  /* 0x0848000026027fae */ /* 0x0007e8000c92187c */
[----:B------:R1:W-:Y:S04]  /*eeb0*/  LDGSTS.E [R2+0x8500], desc[UR60][R36.64], !P1 ;  /* 0x0850000024027fae */ /* 0x0003e8000c92187c */
[----:B------:R-:W5:Y:S04]  /*eec0*/  LDL.LU.64 R152, [R1+0x600] ;  /* 0x0006000001987983 */ /* 0x000f680000300a00 */
[----:B------:R-:W5:Y:S04]  /*eed0*/  LDL.LU.64 R90, [R1+0x5f8] ;  /* 0x0005f800015a7983 */ /* 0x000f680000300a00 */
[----:B------:R-:W5:Y:S04]  /*eee0*/  LDL.LU.64 R168, [R1+0x5f0] ;  /* 0x0005f00001a87983 */ /* 0x000f680000300a00 */
[----:B------:R-:W5:Y:S04]  /*eef0*/  LDL.LU.64 R216, [R1+0x5e8] ;  /* 0x0005e80001d87983 */ /* 0x000f680000300a00 */
[----:B------:R1:W-:Y:S01]  /*ef00*/  LDGSTS.E [R2+0x8580], desc[UR60][R24.64], !P1 ;  /* 0x0858000018027fae */ /* 0x0003e2000c92187c */
[----:B---3--:R-:W-:-:S03]  /*ef10*/  IMAD.WIDE R38, R252, 0x4, R10 ;  /* 0x00000004fc267825 */ /* 0x008fc600078e020a */
[----:B------:R2:W-:Y:S01]  /*ef20*/  LDGSTS.E [R2+0x8600], desc[UR60][R22.64], !P1 ;  /* 0x0860000016027fae */ /* 0x0005e2000c92187c */
[----:B-1----:R-:W-:-:S03]  /*ef30*/  IMAD.WIDE R36, R252, 0x4, R26 ;  /* 0x00000004fc247825 */ /* 0x002fc600078e021a */
[----:B------:R5:W-:Y:S01]  /*ef40*/  STL.64 [R1+0xef0], R38 ;  /* 0x000ef02601007387 */ /* 0x000be20000100a00 */
[----:B------:R-:W-:-:S03]  /*ef50*/  IMAD.WIDE R26, R252, 0x4, R58 ;  /* 0x00000004fc1a7825 */ /* 0x000fc600078e023a */
[----:B------:R-:W3:Y:S04]  /*ef60*/  LDL.LU.64 R10, [R1+0x5e0] ;  /* 0x0005e000010a7983 */ /* 0x000ee80000300a00 */
[----:B------:R-:W-:Y:S01]  /*ef70*/  STL.64 [R1+0xf00], R36 ;  /* 0x000f002401007387 */ /* 0x000fe20000100a00 */
[----:B------:R-:W-:-:S03]  /*ef80*/  IMAD.WIDE R24, R252, 0x4, R184 ;  /* 0x00000004fc187825 */ /* 0x000fc600078e02b8 */
[----:B------:R-:W3:Y:S04]  /*ef90*/  LDL.LU.64 R58, [R1+0x5d8] ;  /* 0x0005d800013a7983 */ /* 0x000ee80000300a00 */
[----:B------:R1:W-:Y:S01]  /*efa0*/  LDGSTS.E [R2+0x8680], desc[UR60][R20.64], !P1 ;  /* 0x0868000014027fae */ /* 0x0003e2000c92187c */
[----:B--2---:R-:W-:-:S03]  /*efb0*/  IMAD.WIDE R22, R252, 0x4, R200 ;  /* 0x00000004fc167825 */ /* 0x004fc600078e02c8 */
[----:B------:R2:W-:Y:S04]  /*efc0*/  STL.64 [R1+0xf10], R26 ;  /* 0x000f101a01007387 */ /* 0x0005e80000100a00 */
[----:B------:R-:W-:Y:S01]  /*efd0*/  LDGSTS.E [R2+0x8700], desc[UR60][R8.64], !P1 ;  /* 0x0870000008027fae */ /* 0x000fe2000c92187c */
[----:B-1----:R-:W-:-:S03]  /*efe0*/  IMAD.WIDE R20, R252, 0x4, R74 ;  /* 0x00000004fc147825 */ /* 0x002fc600078e024a */
[----:B------:R4:W-:Y:S04]  /*eff0*/  LDGSTS.E [R2+0x8780], desc[UR60][R6.64], !P1 ;  /* 0x0878000006027fae */ /* 0x0009e8000c92187c */
[----:B------:R-:W3:Y:S04]  /*f000*/  LDL.LU.64 R74, [R1+0x5d0] ;  /* 0x0005d000014a7983 */ /* 0x000ee80000300a00 */
[----:B------:R1:W-:Y:S04]  /*f010*/  STL.64 [R1+0xf20], R24 ;  /* 0x000f201801007387 */ /* 0x0003e80000100a00 */
[----:B------:R1:W-:Y:S04]  /*f020*/  STL.64 [R1+0xf28], R22 ;  /* 0x000f281601007387 */ /* 0x0003e80000100a00 */
[----:B------:R3:W-:Y:S01]  /*f030*/  STL.64 [R1+0xf30], R20 ;  /* 0x000f301401007387 */ /* 0x0007e20000100a00 */
[----:B----4-:R-:W-:-:S03]  /*f040*/  IMAD.WIDE R6, R252, 0x4, R106 ;  /* 0x00000004fc067825 */ /* 0x010fc600078e026a */
[----:B------:R-:W4:Y:S01]  /*f050*/  LDL.LU.64 R106, [R1+0x5c8] ;  /* 0x0005c800016a7983 */ /* 0x000f220000300a00 */
[----:B------:R-:W-:Y:S02]  /*f060*/  VIADD R226, R229, 0xffffffda ;  /* 0xffffffdae5e27836 */ /* 0x000fe40000000000 */
[----:B------:R-:W-:Y:S01]  /*f070*/  IMAD.WIDE R8, R252, 0x4, R42 ;  /* 0x00000004fc087825 */ /* 0x000fe200078e022a */
[----:B------:R-:W4:Y:S02]  /*f080*/  LDC R229, c[0x0][0x230] ;  /* 0x00008c00ffe57b82 */ /* 0x000f240000000800 */
[----:B------:R-:W-:Y:S02]  /*f090*/  ISETP.GE.U32.AND P2, PT, R226, 0x7fffffbb, PT ;  /* 0x7fffffbbe200780c */ /* 0x000fe40003f46070 */
[----:B------:R3:W-:Y:S04]  /*f0a0*/  STL.64 [R1+0xf38], R8 ;  /* 0x000f380801007387 */ /* 0x0007e80000100a00 */
[----:B------:R4:W-:Y:S04]  /*f0b0*/  STL.64 [R1+0xf40], R6 ;  /* 0x000f400601007387 */ /* 0x0009e80000100a00 */
[----:B------:R-:W4:Y:S04]  /*f0c0*/  LDL.LU.64 R42, [R1+0x540] ;  /* 0x00054000012a7983 */ /* 0x000f280000300a00 */
[----:B------:R5:W-:Y:S04]  /*f0d0*/  LDGSTS.E [R2+0x9400], desc[UR60][R38.64], !P2 ;  /* 0x0940000026027fae */ /* 0x000be8000d12187c */
[----:B------:R1:W-:Y:S04]  /*f0e0*/  LDGSTS.E [R2+0x9480], desc[UR60][R36.64], !P2 ;  /* 0x0948000024027fae */ /* 0x0003e8000d12187c */
[----:B------:R-:W-:Y:S04]  /*f0f0*/  LDGSTS.E [R2+0x9500], desc[UR60][R26.64], !P2 ;  /* 0x095000001a027fae */ /* 0x000fe8000d12187c */
[----:B------:R-:W4:Y:S01]  /*f100*/  LDL.LU.64 R184, [R1+0x538] ;  /* 0x0005380001b87983 */ /* 0x000f220000300a00 */
[----:B-----5:R-:W-:-:S03]  /*f110*/  IMAD.WIDE R38, R252, 0x4, R152 ;  /* 0x00000004fc267825 */ /* 0x020fc600078e0298 */
[----:B------:R5:W-:Y:S04]  /*f120*/  LDGSTS.E [R2+0x9580], desc[UR60][R24.64], !P2 ;  /* 0x0958000018027fae */ /* 0x000be8000d12187c */
[----:B--2---:R-:W2:Y:S01]  /*f130*/  LDL.LU.64 R26, [R1+0x530] ;  /* 0x00053000011a7983 */ /* 0x004ea20000300a00 */
[----:B-1----:R-:W-:-:S03]  /*f140*/  IMAD.WIDE R36, R252, 0x4, R90 ;  /* 0x00000004fc247825 */ /* 0x002fc600078e025a */
[----:B------:R-:W2:Y:S01]  /*f150*/  LDL.LU.64 R200, [R1+0x528] ;  /* 0x0005280001c87983 */ /* 0x000ea20000300a00 */
[----:B-----5:R-:W-:-:S03]  /*f160*/  IMAD.WIDE R24, R252, 0x4, R168 ;  /* 0x00000004fc187825 */ /* 0x020fc600078e02a8 */
[----:B------:R-:W5:Y:S04]  /*f170*/  LDL.LU.64 R90, [R1+0x520] ;  /* 0x00052000015a7983 */ /* 0x000f680000300a00 */
[----:B------:R1:W-:Y:S04]  /*f180*/  LDGSTS.E [R2+0x9600], desc[UR60][R22.64], !P2 ;  /* 0x0960000016027fae */ /* 0x0003e8000d12187c */
[----:B------:R3:W-:Y:S04]  /*f190*/  LDGSTS.E [R2+0x9680], desc[UR60][R20.64], !P2 ;  /* 0x0968000014027fae */ /* 0x0007e8000d12187c */
[----:B------:R4:W-:Y:S04]  /*f1a0*/  STL.64 [R1+0xfd8], R38 ;  /* 0x000fd82601007387 */ /* 0x0009e80000100a00 */
[----:B------:R4:W-:Y:S01]  /*f1b0*/  STL.64 [R1+0xfe8], R36 ;  /* 0x000fe82401007387 */ /* 0x0009e20000100a00 */
[----:B-1----:R-:W-:-:S03]  /*f1c0*/  IMAD.WIDE R22, R252, 0x4, R216 ;  /* 0x00000004fc167825 */ /* 0x002fc600078e02d8 */
[----:B------:R1:W-:Y:S01]  /*f1d0*/  STL.64 [R1+0xff8], R24 ;  /* 0x000ff81801007387 */ /* 0x0003e20000100a00 */
[----:B---3--:R-:W-:-:S03]  /*f1e0*/  IMAD.WIDE R20, R252, 0x4, R10 ;  /* 0x00000004fc147825 */ /* 0x008fc600078e020a */
[----:B------:R3:W-:Y:S01]  /*f1f0*/  LDGSTS.E [R2+0x9700], desc[UR60][R8.64], !P2 ;  /* 0x0970000008027fae */ /* 0x0007e2000d12187c */
[----:B------:R-:W-:-:S03]  /*f200*/  IMAD.WIDE R10, R252, 0x4, R58 ;  /* 0x00000004fc0a7825 */ /* 0x000fc600078e023a */
[----:B------:R-:W5:Y:S04]  /*f210*/  LDL.LU.64 R58, [R1+0x518] ;  /* 0x00051800013a7983 */ /* 0x000f680000300a00 */
[----:B------:R-:W-:Y:S04]  /*f220*/  STL.64 [R1+0x1000], R22 ;  /* 0x0010001601007387 */ /* 0x000fe80000100a00 */
[----:B------:R-:W-:Y:S01]  /*f230*/  STL.64 [R1+0x1008], R20 ;  /* 0x0010081401007387 */ /* 0x000fe20000100a00 */
[----:B---3--:R-:W-:-:S03]  /*f240*/  IMAD.WIDE R8, R252, 0x4, R74 ;  /* 0x00000004fc087825 */ /* 0x008fc600078e024a */
[----:B------:R4:W-:Y:S04]  /*f250*/  LDGSTS.E [R2+0x9780], desc[UR60][R6.64], !P2 ;  /* 0x0978000006027fae */ /* 0x0009e8000d12187c */
[----:B------:R-:W3:Y:S04]  /*f260*/  LDL.LU.64 R74, [R1+0x510] ;  /* 0x00051000014a7983 */ /* 0x000ee80000300a00 */
[----:B------:R1:W-:Y:S01]  /*f270*/  STL.64 [R1+0x1010], R10 ;  /* 0x0010100a01007387 */ /* 0x0003e20000100a00 */
[----:B----4-:R-:W-:-:S03]  /*f280*/  IMAD.WIDE R6, R252, 0x4, R106 ;  /* 0x00000004fc067825 */ /* 0x010fc600078e026a */
[----:B------:R-:W4:Y:S01]  /*f290*/  LDL.LU.64 R106, [R1+0x508] ;  /* 0x00050800016a7983 */ /* 0x000f220000300a00 */
[----:B------:R-:W-:-:S03]  /*f2a0*/  VIADD R226, R228, 0xffffffd6 ;  /* 0xffffffd6e4e27836 */ /* 0x000fc60000000000 */
[----:B------:R-:W-:Y:S01]  /*f2b0*/  STL.64 [R1+0x1018], R8 ;  /* 0x0010180801007387 */ /* 0x000fe20000100a00 */
[----:B------:R-:W3:Y:S01]  /*f2c0*/  LDC R228, c[0x0][0x230] ;  /* 0x00008c00ffe47b82 */ /* 0x000ee20000000800 */
[----:B------:R-:W-:Y:S02]  /*f2d0*/  ISETP.GE.U32.AND P6, PT, R226, 0x7fffffb7, PT ;  /* 0x7fffffb7e200780c */ /* 0x000fe40003fc6070 */
[----:B------:R4:W-:Y:S04]  /*f2e0*/  STL.64 [R1+0x1020], R6 ;  /* 0x0010200601007387 */ /* 0x0009e80000100a00 */
[----:B------:R-:W3:Y:S07]  /*f2f0*/  LDL.LU.64 R216, [R1+0x448] ;  /* 0x0004480001d87983 */ /* 0x000eee0000300a00 */
[----:B------:R1:W-:Y:S04]  /*f300*/  LDGSTS.E [R2+0xa400], desc[UR60][R38.64], !P6 ;  /* 0x0a40000026027fae */ /* 0x0003e8000f12187c */
[----:B------:R1:W-:Y:S04]  /*f310*/  LDGSTS.E [R2+0xa480], desc[UR60][R36.64], !P6 ;  /* 0x0a48000024027fae */ /* 0x0003e8000f12187c */
[----:B------:R2:W-:Y:S04]  /*f320*/  LDGSTS.E [R2+0xa500], desc[UR60][R24.64], !P6 ;  /* 0x0a50000018027fae */ /* 0x0005e8000f12187c */
[----:B------:R5:W-:Y:S01]  /*f330*/  LDGSTS.E [R2+0xa580], desc[UR60][R22.64], !P6 ;  /* 0x0a58000016027fae */ /* 0x000be2000f12187c */
[----:B-1----:R-:W-:-:S03]  /*f340*/  IMAD.WIDE R38, R252, 0x4, R42 ;  /* 0x00000004fc267825 */ /* 0x002fc600078e022a */
[----:B------:R1:W-:Y:S01]  /*f350*/  LDGSTS.E [R2+0xa600], desc[UR60][R20.64], !P6 ;  /* 0x0a60000014027fae */ /* 0x0003e2000f12187c */
[----:B------:R-:W-:-:S03]  /*f360*/  IMAD.WIDE R36, R252, 0x4, R184 ;  /* 0x00000004fc247825 */ /* 0x000fc600078e02b8 */
[----:B------:R-:W-:Y:S01]  /*f370*/  LDGSTS.E [R2+0xa680], desc[UR60][R10.64], !P6 ;  /* 0x0a6800000a027fae */ /* 0x000fe2000f12187c */
[----:B--2---:R-:W-:-:S03]  /*f380*/  IMAD.WIDE R26, R252, 0x4, R26 ;  /* 0x00000004fc1a7825 */ /* 0x004fc600078e021a */
[----:B------:R-:W-:Y:S01]  /*f390*/  LDGSTS.E [R2+0xa700], desc[UR60][R8.64], !P6 ;  /* 0x0a70000008027fae */ /* 0x000fe2000f12187c */
[----:B------:R-:W-:-:S03]  /*f3a0*/  IMAD.WIDE R24, R252, 0x4, R200 ;  /* 0x00000004fc187825 */ /* 0x000fc600078e02c8 */
[----:B------:R4:W-:Y:S04]  /*f3b0*/  LDGSTS.E [R2+0xa780], desc[UR60][R6.64], !P6 ;  /* 0x0a78000006027fae */ /* 0x0009e8000f12187c */
[----:B------:R-:W2:Y:S04]  /*f3c0*/  LDL.LU.64 R10, [R1+0x440] ;  /* 0x00044000010a7983 */ /* 0x000ea80000300a00 */
[----:B------:R-:W2:Y:S04]  /*f3d0*/  LDL.LU.64 R42, [R1+0x438] ;  /* 0x00043800012a7983 */ /* 0x000ea80000300a00 */
[----:B------:R-:W-:Y:S04]  /*f3e0*/  STL.64 [R1+0x10c0], R38 ;  /* 0x0010c02601007387 */ /* 0x000fe80000100a00 */
[----:B------:R-:W2:Y:S01]  /*f3f0*/  LDL.LU.64 R184, [R1+0x430] ;  /* 0x0004300001b87983 */ /* 0x000ea20000300a00 */
[----:B-----5:R-:W-:-:S03]  /*f400*/  IMAD.WIDE R22, R252, 0x4, R90 ;  /* 0x00000004fc167825 */ /* 0x020fc600078e025a */
[----:B------:R-:W-:Y:S04]  /*f410*/  STL.64 [R1+0x10c8], R36 ;  /* 0x0010c82401007387 */ /* 0x000fe80000100a00 */
[----:B------:R5:W-:Y:S04]  /*f420*/  STL.64 [R1+0x10d0], R26 ;  /* 0x0010d01a01007387 */ /* 0x000be80000100a00 */
[----:B------:R-:W2:Y:S04]  /*f430*/  LDL.LU.64 R200, [R1+0x428] ;  /* 0x0004280001c87983 */ /* 0x000ea80000300a00 */
[----:B------:R2:W-:Y:S04]  /*f440*/  STL.64 [R1+0x10e0], R24 ;  /* 0x0010e01801007387 */ /* 0x0005e80000100a00 */
[----:B------:R-:W2:Y:S01]  /*f450*/  LDL.LU.64 R90, [R1+0x420] ;  /* 0x00042000015a7983 */ /* 0x000ea20000300a00 */
[----:B-1----:R-:W-:-:S03]  /*f460*/  IMAD.WIDE R20, R252, 0x4, R58 ;  /* 0x00000004fc147825 */ /* 0x002fc600078e023a */
[----:B------:R1:W-:Y:S04]  /*f470*/  STL.64 [R1+0x10f0], R22 ;  /* 0x0010f01601007387 */ /* 0x0003e80000100a00 */
[----:B------:R-:W2:Y:S04]  /*f480*/  LDL.LU.64 R58, [R1+0x418] ;  /* 0x00041800013a7983 */ /* 0x000ea80000300a00 */
[----:B------:R1:W-:Y:S01]  /*f490*/  STL.64 [R1+0x1100], R20 ;  /* 0x0011001401007387 */ /* 0x0003e20000100a00 */
[----:B----4-:R-:W-:-:S03]  /*f4a0*/  IMAD.WIDE R6, R252, 0x4, R106 ;  /* 0x00000004fc067825 */ /* 0x010fc600078e026a */
[----:B------:R-:W4:Y:S01]  /*f4b0*/  LDL.LU.64 R106, [R1+0x410] ;  /* 0x00041000016a7983 */ /* 0x000f220000300a00 */
[----:B------:R-:W-:Y:S02]  /*f4c0*/  VIADD R226, R231, 0xffffffd2 ;  /* 0xffffffd2e7e27836 */ /* 0x000fe40000000000 */
[----:B---3--:R-:W-:Y:S01]  /*f4d0*/  IMAD.WIDE R8, R252, 0x4, R74 ;  /* 0x00000004fc087825 */ /* 0x008fe200078e024a */
[----:B------:R-:W3:Y:S02]  /*f4e0*/  LDC R231, c[0x0][0x230] ;  /* 0x00008c00ffe77b82 */ /* 0x000ee40000000800 */
[----:B------:R-:W-:Y:S02]  /*f4f0*/  ISETP.GE.U32.AND P5, PT, R226, 0x7fffffb3, PT ;  /* 0x7fffffb3e200780c */ /* 0x000fe40003fa6070 */
[----:B------:R1:W-:Y:S01]  /*f500*/  STL.64 [R1+0x1108], R8 ;  /* 0x0011080801007387 */ /* 0x0003e20000100a00 */
[----:B------:R-:W-:-:S03]  /*f510*/  IMAD.WIDE R40, R252, 0x4, R216 ;  /* 0x00000004fc287825 */ /* 0x000fc600078e02d8 */
[----:B------:R4:W-:Y:S07]  /*f520*/  STL.64 [R1+0x1110], R6 ;  /* 0x0011100601007387 */ /* 0x0009ee0000100a00 */
[----:B------:R2:W-:Y:S04]  /*f530*/  LDGSTS.E [R2+0xb400], desc[UR60][R38.64], !P5 ;  /* 0x0b40000026027fae */ /* 0x0005e8000e92187c */
[----:B------:R1:W-:Y:S04]  /*f540*/  LDGSTS.E [R2+0xb480], desc[UR60][R36.64], !P5 ;  /* 0x0b48000024027fae */ /* 0x0003e8000e92187c */
[----:B------:R-:W-:Y:S04]  /*f550*/  LDGSTS.E [R2+0xb500], desc[UR60][R26.64], !P5 ;  /* 0x0b5000001a027fae */ /* 0x000fe8000e92187c */
[----:B------:R1:W-:Y:S04]  /*f560*/  LDGSTS.E [R2+0xb580], desc[UR60][R24.64], !P5 ;  /* 0x0b58000018027fae */ /* 0x0003e8000e92187c */
[----:B------:R3:W-:Y:S04]  /*f570*/  LDGSTS.E [R2+0xb600], desc[UR60][R22.64], !P5 ;  /* 0x0b60000016027fae */ /* 0x0007e8000e92187c */
[----:B-----5:R-:W5:Y:S04]  /*f580*/  LDL.LU.64 R26, [R1+0x380] ;  /* 0x00038000011a7983 */ /* 0x020f680000300a00 */
[----:B------:R-:W5:Y:S04]  /*f590*/  LDL.LU.64 R74, [R1+0x378] ;  /* 0x00037800014a7983 */ /* 0x000f680000300a00 */
[----:B------:R-:W5:Y:S01]  /*f5a0*/  LDL.LU.64 R152, [R1+0x370] ;  /* 0x0003700001987983 */ /* 0x000f620000300a00 */
[----:B--2---:R-:W-:-:S03]  /*f5b0*/  IMAD.WIDE R38, R252, 0x4, R10 ;  /* 0x00000004fc267825 */ /* 0x004fc600078e020a */
[----:B------:R-:W2:Y:S01]  /*f5c0*/  LDL.LU.64 R216, [R1+0x368] ;  /* 0x0003680001d87983 */ /* 0x000ea20000300a00 */
[----:B-1----:R-:W-:-:S03]  /*f5d0*/  IMAD.WIDE R36, R252, 0x4, R42 ;  /* 0x00000004fc247825 */ /* 0x002fc600078e022a */
[----:B------:R-:W-:Y:S04]  /*f5e0*/  STL.64 [R1+0x11a8], R40 ;  /* 0x0011a82801007387 */ /* 0x000fe80000100a00 */
[----:B------:R-:W-:Y:S01]  /*f5f0*/  STL.64 [R1+0x11b8], R38 ;  /* 0x0011b82601007387 */ /* 0x000fe20000100a00 */
[----:B------:R-:W-:-:S03]  /*f600*/  IMAD.WIDE R24, R252, 0x4, R184 ;  /* 0x00000004fc187825 */ /* 0x000fc600078e02b8 */
[----:B------:R-:W2:Y:S04]  /*f610*/  LDL.LU.64 R10, [R1+0x360] ;  /* 0x00036000010a7983 */ /* 0x000ea80000300a00 */
[----:B------:R1:W-:Y:S04]  /*f620*/  LDGSTS.E [R2+0xb680], desc[UR60][R20.64], !P5 ;  /* 0x0b68000014027fae */ /* 0x0003e8000e92187c */
[----:B------:R-:W2:Y:S01]  /*f630*/  LDL.LU.64 R42, [R1+0x358] ;  /* 0x00035800012a7983 */ /* 0x000ea20000300a00 */
[----:B---3--:R-:W-:-:S03]  /*f640*/  IMAD.WIDE R22, R252, 0x4, R200 ;  /* 0x00000004fc167825 */ /* 0x008fc600078e02c8 */
[----:B------:R5:W-:Y:S04]  /*f650*/  STL.64 [R1+0x11c8], R36 ;  /* 0x0011c82401007387 */ /* 0x000be80000100a00 */
[----:B------:R3:W-:Y:S01]  /*f660*/  LDGSTS.E [R2+0xb700], desc[UR60][R8.64], !P5 ;  /* 0x0b70000008027fae */ /* 0x0007e2000e92187c */
[----:B-1----:R-:W-:-:S03]  /*f670*/  IMAD.WIDE R20, R252, 0x4, R90 ;  /* 0x00000004fc147825 */ /* 0x002fc600078e025a */
[----:B------:R-:W2:Y:S04]  /*f680*/  LDL.LU.64 R90, [R1+0x350] ;  /* 0x00035000015a7983 */ /* 0x000ea80000300a00 */
[----:B------:R1:W-:Y:S04]  /*f690*/  STL.64 [R1+0x11d8], R24 ;  /* 0x0011d81801007387 */ /* 0x0003e80000100a00 */
[----:B------:R2:W-:Y:S01]  /*f6a0*/  STL.64 [R1+0x11e8], R22 ;  /* 0x0011e81601007387 */ /* 0x0005e20000100a00 */
[----:B---3--:R-:W-:-:S03]  /*f6b0*/  IMAD.WIDE R8, R252, 0x4, R58 ;  /* 0x00000004fc087825 */ /* 0x008fc600078e023a */
[----:B------:R3:W-:Y:S04]  /*f6c0*/  STL.64 [R1+0x11f8], R20 ;  /* 0x0011f81401007387 */ /* 0x0007e80000100a00 */
[----:B------:R-:W3:Y:S04]  /*f6d0*/  LDL.LU.64 R58, [R1+0x348] ;  /* 0x00034800013a7983 */ /* 0x000ee80000300a00 */
[----:B------:R4:W-:Y:S04]  /*f6e0*/  LDGSTS.E [R2+0xb780], desc[UR60][R6.64], !P5 ;  /* 0x0b78000006027fae */ /* 0x0009e8000e92187c */
[----:B------:R3:W-:Y:S01]  /*f6f0*/  STL.64 [R1+0x1208], R8 ;  /* 0x0012080801007387 */ /* 0x0007e20000100a00 */
[----:B----4-:R-:W-:-:S05]  /*f700*/  IMAD.WIDE R6, R252, 0x4, R106 ;  /* 0x00000004fc067825 */ /* 0x010fca00078e026a */
[----:B------:R4:W-:Y:S04]  /*f710*/  STL.64 [R1+0x1210], R6 ;  /* 0x0012100601007387 */ /* 0x0009e80000100a00 */
[----:B------:R-:W4:Y:S04]  /*f720*/  LDL.LU.64 R168, [R1+0x2b8] ;  /* 0x0002b80001a87983 */ /* 0x000f280000300a00 */
[----:B------:R-:W4:Y:S04]  /*f730*/  LDL.LU.64 R184, [R1+0x2b0] ;  /* 0x0002b00001b87983 */ /* 0x000f280000300a00 */
[----:B------:R-:W4:Y:S01]  /*f740*/  LDL.LU.64 R106, [R1+0x2a8] ;  /* 0x0002a800016a7983 */ /* 0x000f220000300a00 */
[----:B------:R-:W-:-:S02]  /*f750*/  VIADD R226, R230, 0xffffffce ;  /* 0xffffffcee6e27836 */ /* 0x000fc40000000000 */
[----:B------:R-:W4:Y:S01]  /*f760*/  LDC R230, c[0x0][0x230] ;  /* 0x00008c00ffe67b82 */ /* 0x000f220000000800 */
[----:B------:R-:W4:Y:S02]  /*f770*/  LDL.LU.64 R200, [R1+0x2a0] ;  /* 0x0002a00001c87983 */ /* 0x000f240000300a00 */
[----:B------:R-:W-:Y:S01]  /*f780*/  ISETP.GE.U32.AND P4, PT, R226, 0x7fffffaf, PT ;  /* 0x7fffffafe200780c */ /* 0x000fe20003f86070 */
[----:B------:R-:W-:-:S04]  /*f790*/  VIADD R226, R229, 0xffffffca ;  /* 0xffffffcae5e27836 */ /* 0x000fc80000000000 */
[----:B------:R-:W4:Y:S08]  /*f7a0*/  LDC R229, c[0x0][0x230] ;  /* 0x00008c00ffe57b82 */ /* 0x000f300000000800 */
[----:B------:R-:W-:Y:S04]  /*f7b0*/  LDGSTS.E [R2+0xc400], desc[UR60][R40.64], !P4 ;  /* 0x0c40000028027fae */ /* 0x000fe8000e12187c */
[----:B------:R-:W-:Y:S04]  /*f7c0*/  LDGSTS.E [R2+0xc480], desc[UR60][R38.64], !P4 ;  /* 0x0c48000026027fae */ /* 0x000fe8000e12187c */
[----:B------:R5:W-:Y:S04]  /*f7d0*/  LDGSTS.E [R2+0xc500], desc[UR60][R36.64], !P4 ;  /* 0x0c50000024027fae */ /* 0x000be8000e12187c */
[----:B------:R1:W-:Y:S04]  /*f7e0*/  LDGSTS.E [R2+0xc580], desc[UR60][R24.64], !P4 ;  /* 0x0c58000018027fae */ /* 0x0003e8000e12187c */
[----:B------:R2:W-:Y:S01]  /*f7f0*/  LDGSTS.E [R2+0xc600], desc[UR60][R22.64], !P4 ;  /* 0x0c60000016027fae */ /* 0x0005e2000e12187c */
[----:B-----5:R-:W-:-:S03]  /*f800*/  IMAD.WIDE R36, R252, 0x4, R26 ;  /* 0x00000004fc247825 */ /* 0x020fc600078e021a */
[----:B------:R3:W-:Y:S01]  /*f810*/  LDGSTS.E [R2+0xc680], desc[UR60][R20.64], !P4 ;  /* 0x0c68000014027fae */ /* 0x0007e2000e12187c */
[----:B------:R-:W-:Y:S01]  /*f820*/  IMAD.WIDE R26, R252, 0x4, R74 ;  /* 0x00000004fc1a7825 */ /* 0x000fe200078e024a */
[----:B------:R-:W-:Y:S02]  /*f830*/  ISETP.GE.U32.AND P3, PT, R226, 0x7fffffab, PT ;  /* 0x7fffffabe200780c */ /* 0x000fe40003f66070 */
[----:B------:R-:W5:Y:S01]  /*f840*/  LDL.LU.64 R74, [R1+0x298] ;  /* 0x00029800014a7983 */ /* 0x000f620000300a00 */
[----:B-1----:R-:W-:-:S03]  /*f850*/  IMAD.WIDE R24, R252, 0x4, R152 ;  /* 0x00000004fc187825 */ /* 0x002fc600078e0298 */
[----:B------:R-:W-:Y:S01]  /*f860*/  STL.64 [R1+0x12a0], R36 ;  /* 0x0012a02401007387 */ /* 0x000fe20000100a00 */
[----:B--2---:R-:W-:-:S03]  /*f870*/  IMAD.WIDE R22, R252, 0x4, R216 ;  /* 0x00000004fc167825 */ /* 0x004fc600078e02d8 */
[----:B------:R-:W-:Y:S01]  /*f880*/  STL.64 [R1+0x12a8], R26 ;  /* 0x0012a81a01007387 */ /* 0x000fe20000100a00 */
[----:B---3--:R-:W-:-:S03]  /*f890*/  IMAD.WIDE R20, R252, 0x4, R10 ;  /* 0x00000004fc147825 */ /* 0x008fc600078e020a */
[----:B------:R-:W-:Y:S01]  /*f8a0*/  STL.64 [R1+0x12b0], R24 ;  /* 0x0012b01801007387 */ /* 0x000fe20000100a00 */
[----:B------:R-:W-:-:S03]  /*f8b0*/  IMAD.WIDE R10, R252, 0x4, R42 ;  /* 0x00000004fc0a7825 */ /* 0x000fc600078e022a */
[----:B------:R-:W2:Y:S04]  /*f8c0*/  LDL.LU.64 R216, [R1+0x290] ;  /* 0x0002900001d87983 */ /* 0x000ea80000300a00 */
[----:B------:R1:W-:Y:S04]  /*f8d0*/  LDGSTS.E [R2+0xc700], desc[UR60][R8.64], !P4 ;  /* 0x0c70000008027fae */ /* 0x0003e8000e12187c */
[----:B------:R-:W-:Y:S04]  /*f8e0*/  STL.64 [R1+0x12b8], R22 ;  /* 0x0012b81601007387 */ /* 0x000fe80000100a00 */
[----:B------:R-:W-:Y:S01]  /*f8f0*/  STL.64 [R1+0x12c0], R20 ;  /* 0x0012c01401007387 */ /* 0x000fe20000100a00 */
[----:B-1----:R-:W-:-:S03]  /*f900*/  IMAD.WIDE R8, R252, 0x4, R90 ;  /* 0x00000004fc087825 */ /* 0x002fc600078e025a */
[----:B------:R4:W-:Y:S04]  /*f910*/  LDGSTS.E [R2+0xc780], desc[UR60][R6.64], !P4 ;  /* 0x0c78000006027fae */ /* 0x0009e8000e12187c */
[----:B------:R-:W3:Y:S04]  /*f920*/  LDL.LU.64 R90, [R1+0x288] ;  /* 0x00028800015a7983 */ /* 0x000ee80000300a00 */
[----:B------:R1:W-:Y:S01]  /*f930*/  STL.64 [R1+0x12c8], R10 ;  /* 0x0012c80a01007387 */ /* 0x0003e20000100a00 */
[----:B----4-:R-:W-:-:S03]  /*f940*/  IMAD.WIDE R6, R252, 0x4, R58 ;  /* 0x00000004fc067825 */ /* 0x010fc600078e023a */
[----:B------:R4:W-:Y:S04]  /*f950*/  LDGSTS.E [R2+0xd400], desc[UR60][R36.64], !P3 ;  /* 0x0d40000024027fae */ /* 0x0009e8000d92187c */
[----:B------:R-:W3:Y:S04]  /*f960*/  LDL.LU.64 R58, [R1+0x280] ;  /* 0x00028000013a7983 */ /* 0x000ee80000300a00 */
[----:B------:R3:W-:Y:S04]  /*f970*/  STL.64 [R1+0x12d0], R8 ;  /* 0x0012d00801007387 */ /* 0x0007e80000100a00 */
[----:B------:R-:W-:Y:S04]  /*f980*/  LDGSTS.E [R2+0xd480], desc[UR60][R26.64], !P3 ;  /* 0x0d4800001a027fae */ /* 0x000fe8000d92187c */
[----:B------:R3:W-:Y:S04]  /*f990*/  STL.64 [R1+0x12d8], R6 ;  /* 0x0012d80601007387 */ /* 0x0007e80000100a00 */
[----:B------:R4:W-:Y:S04]  /*f9a0*/  LDGSTS.E [R2+0xd500], desc[UR60][R24.64], !P3 ;  /* 0x0d50000018027fae */ /* 0x0009e8000d92187c */
[----:B------:R5:W-:Y:S04]  /*f9b0*/  LDGSTS.E [R2+0xd580], desc[UR60][R22.64], !P3 ;  /* 0x0d58000016027fae */ /* 0x000be8000d92187c */
[----:B------:R-:W3:Y:S04]  /*f9c0*/  LDL.LU.64 R42, [R1+0x1f0] ;  /* 0x0001f000012a7983 */ /* 0x000ee80000300a00 */
[----:B------:R2:W-:Y:S04]  /*f9d0*/  LDGSTS.E [R2+0xd600], desc[UR60][R20.64], !P3 ;  /* 0x0d60000014027fae */ /* 0x0005e8000d92187c */
[----:B------:R-:W-:Y:S01]  /*f9e0*/  LDGSTS.E [R2+0xd680], desc[UR60][R10.64], !P3 ;  /* 0x0d6800000a027fae */ /* 0x000fe2000d92187c */
[----:B------:R-:W-:-:S02]  /*f9f0*/  VIADD R226, R228, 0xffffffc6 ;  /* 0xffffffc6e4e27836 */ /* 0x000fc40000000000 */
[----:B------:R-:W3:Y:S01]  /*fa00*/  LDC R228, c[0x0][0x230] ;  /* 0x00008c00ffe47b82 */ /* 0x000ee20000000800 */
[----:B------:R3:W-:Y:S04]  /*fa10*/  LDGSTS.E [R2+0xd700], desc[UR60][R8.64], !P3 ;  /* 0x0d70000008027fae */ /* 0x0007e8000d92187c */
[----:B-1----:R-:W3:Y:S04]  /*fa20*/  LDL.LU.64 R10, [R1+0x1e8] ;  /* 0x0001e800010a7983 */ /* 0x002ee80000300a00 */
[----:B------:R-:W3:Y:S01]  /*fa30*/  LDL.LU.64 R26, [R1+0x1e0] ;  /* 0x0001e000011a7983 */ /* 0x000ee20000300a00 */
[----:B----4-:R-:W-:-:S04]  /*fa40*/  IMAD.WIDE R36, R252, 0x4, R106 ;  /* 0x00000004fc247825 */ /* 0x010fc800078e026a */
[C---:B------:R-:W-:Y:S01]  /*fa50*/  IMAD.WIDE R40, R252.reuse, 0x4, R168 ;  /* 0x00000004fc287825 */ /* 0x040fe200078e02a8 */
[----:B------:R-:W4:Y:S03]  /*fa60*/  LDL.LU.64 R106, [R1+0x1d8] ;  /* 0x0001d800016a7983 */ /* 0x000f260000300a00 */
[----:B------:R-:W-:Y:S01]  /*fa70*/  IMAD.WIDE R38, R252, 0x4, R184 ;  /* 0x00000004fc267825 */ /* 0x000fe200078e02b8 */
[----:B------:R-:W-:Y:S01]  /*fa80*/  STL.64 [R1+0x1360], R40 ;  /* 0x0013602801007387 */ /* 0x000fe20000100a00 */
[----:B------:R-:W-:Y:S02]  /*fa90*/  ISETP.GE.U32.AND P1, PT, R226, 0x7fffffa7, PT ;  /* 0x7fffffa7e200780c */ /* 0x000fe40003f26070 */
[C---:B------:R-:W-:Y:S01]  /*faa0*/  IMAD.WIDE R24, R252.reuse, 0x4, R200 ;  /* 0x00000004fc187825 */ /* 0x040fe200078e02c8 */
[----:B------:R1:W-:Y:S04]  /*fab0*/  STL.64 [R1+0x1368], R38 ;  /* 0x0013682601007387 */ /* 0x0003e80000100a00 */
[----:B------:R1:W-:Y:S04]  /*fac0*/  STL.64 [R1+0x1370], R36 ;  /* 0x0013702401007387 */ /* 0x0003e80000100a00 */
[----:B------:R-:W4:Y:S04]  /*fad0*/  LDL.LU.64 R168, [R1+0x1d0] ;  /* 0x0001d00001a87983 */ /* 0x000f280000300a00 */
[----:B------:R1:W-:Y:S04]  /*fae0*/  LDGSTS.E [R2+0xd780], desc[UR60][R6.64], !P3 ;  /* 0x0d78000006027fae */ /* 0x0003e8000d92187c */
[----:B------:R-:W-:Y:S04]  /*faf0*/  LDGSTS.E [R2+0xe400], desc[UR60][R40.64], !P1 ;  /* 0x0e40000028027fae */ /* 0x000fe8000c92187c */
[----:B------:R1:W-:Y:S04]  /*fb00*/  LDGSTS.E [R2+0xe480], desc[UR60][R38.64], !P1 ;  /* 0x0e48000026027fae */ /* 0x0003e8000c92187c */
[----:B------:R1:W-:Y:S04]  /*fb10*/  LDGSTS.E [R2+0xe500], desc[UR60][R36.64], !P1 ;  /* 0x0e50000024027fae */ /* 0x0003e8000c92187c */
[----:B------:R4:W-:Y:S01]  /*fb20*/  LDGSTS.E [R2+0xe580], desc[UR60][R24.64], !P1 ;  /* 0x0e58000018027fae */ /* 0x0009e2000c92187c */
[----:B-----5:R-:W-:-:S03]  /*fb30*/  IMAD.WIDE R22, R252, 0x4, R74 ;  /* 0x00000004fc167825 */ /* 0x020fc600078e024a */
[----:B------:R-:W5:Y:S04]  /*fb40*/  LDL.LU.64 R74, [R1+0x1c8] ;  /* 0x0001c800014a7983 */ /* 0x000f680000300a00 */
[----:B------:R4:W-:Y:S04]  /*fb50*/  STL.64 [R1+0x1378], R24 ;  /* 0x0013781801007387 */ /* 0x0009e80000100a00 */
[----:B------:R4:W-:Y:S01]  /*fb60*/  STL.64 [R1+0x1380], R22 ;  /* 0x0013801601007387 */ /* 0x0009e20000100a00 */
[----:B--2---:R-:W-:-:S03]  /*fb70*/  IMAD.WIDE R20, R252, 0x4, R216 ;  /* 0x00000004fc147825 */ /* 0x004fc600078e02d8 */
[----:B------:R2:W-:Y:S01]  /*fb80*/  LDGSTS.E [R2+0xe600], desc[UR60][R22.64], !P1 ;  /* 0x0e60000016027fae */ /* 0x0005e2000c92187c */
[----:B---3--:R-:W-:-:S03]  /*fb90*/  IMAD.WIDE R8, R252, 0x4, R90 ;  /* 0x00000004fc087825 */ /* 0x008fc600078e025a */
[----:B------:R5:W-:Y:S04]  /*fba0*/  LDGSTS.E [R2+0xe680], desc[UR60][R20.64], !P1 ;  /* 0x0e68000014027fae */ /* 0x000be8000c92187c */
[----:B------:R-:W3:Y:S04]  /*fbb0*/  LDL.LU.64 R90, [R1+0x1c0] ;  /* 0x0001c000015a7983 */ /* 0x000ee80000300a00 */
[----:B------:R5:W-:Y:S01]  /*fbc0*/  STL.64 [R1+0x1388], R20 ;  /* 0x0013881401007387 */ /* 0x000be20000100a00 */
[----:B-1----:R-:W-:-:S03]  /*fbd0*/  IMAD.WIDE R6, R252, 0x4, R58 ;  /* 0x00000004fc067825 */ /* 0x002fc600078e023a */
[----:B------:R3:W-:Y:S04]  /*fbe0*/  STL.64 [R1+0x1390], R8 ;  /* 0x0013900801007387 */ /* 0x0007e80000100a00 */
[----:B------:R-:W3:Y:S04]  /*fbf0*/  LDL.LU.64 R58, [R1+0x1b8] ;  /* 0x0001b800013a7983 */ /* 0x000ee80000300a00 */
[----:B------:R1:W-:Y:S04]  /*fc00*/  STL.64 [R1+0x1398], R6 ;  /* 0x0013980601007387 */ /* 0x0003e80000100a00 */
[----:B------:R-:W3:Y:S04]  /*fc10*/  LDL.LU.64 R200, [R1+0x780] ;  /* 0x0007800001c87983 */ /* 0x000ee80000300a00 */
[----:B------:R-:W3:Y:S01]  /*fc20*/  LDL.LU.64 R216, [R1+0x778] ;  /* 0x0007780001d87983 */ /* 0x000ee20000300a00 */
[----:B------:R-:W-:-:S03]  /*fc30*/  IMAD.WIDE R26, R252, 0x4, R26 ;  /* 0x00000004fc1a7825 */ /* 0x000fc600078e021a */
[----:B------:R3:W-:Y:S01]  /*fc40*/  LDGSTS.E [R2+0xe700], desc[UR60][R8.64], !P1 ;  /* 0x0e70000008027fae */ /* 0x0007e2000c92187c */
[----:B------:R-:W-:-:S03]  /*fc50*/  IMAD.WIDE R38, R252, 0x4, R42 ;  /* 0x00000004fc267825 */ /* 0x000fc600078e022a */
[----:B------:R1:W-:Y:S01]  /*fc60*/  LDGSTS.E [R2+0xe780], desc[UR60][R6.64], !P1 ;  /* 0x0e78000006027fae */ /* 0x0003e2000c92187c */
[----:B------:R-:W-:-:S03]  /*fc70*/  IMAD.WIDE R36, R252, 0x4, R10 ;  /* 0x00000004fc247825 */ /* 0x000fc600078e020a */
[----:B------:R-:W3:Y:S04]  /*fc80*/  LDL.LU.64 R42, [R1+0x770] ;  /* 0x00077000012a7983 */ /* 0x000ee80000300a00 */
[----:B------:R-:W-:Y:S04]  /*fc90*/  STL.64 [R1+0x1700], R38 ;  /* 0x0017002601007387 */ /* 0x000fe80000100a00 */
[----:B------:R-:W3:Y:S04]  /*fca0*/  LDL.LU.64 R184, [R1+0x768] ;  /* 0x0007680001b87983 */ /* 0x000ee80000300a00 */
[----:B------:R-:W3:Y:S04]  /*fcb0*/  LDL.LU.64 R10, [R1+0x760] ;  /* 0x00076000010a7983 */ /* 0x000ee80000300a00 */
[----:B------:R-:W-:Y:S04]  /*fcc0*/  STL.64 [R1+0x16b0], R36 ;  /* 0x0016b02401007387 */ /* 0x000fe80000100a00 */
[----:B------:R1:W-:Y:S01]  /*fcd0*/  STL.64 [R1+0x16a8], R26 ;  /* 0x0016a81a01007387 */ /* 0x0003e20000100a00 */
[----:B----4-:R-:W-:-:S03]  /*fce0*/  IMAD.WIDE R24, R252, 0x4, R106 ;  /* 0x00000004fc187825 */ /* 0x010fc600078e026a */
[----:B------:R-:W4:Y:S01]  /*fcf0*/  LDL.LU.64 R106, [R1+0x758] ;  /* 0x00075800016a7983 */ /* 0x000f220000300a00 */
[----:B------:R-:W-:-:S03]  /*fd00*/  VIADD R226, R230, 0xffffffc2 ;  /* 0xffffffc2e6e27836 */ /* 0x000fc60000000000 */
[----:B------:R1:W-:Y:S01]  /*fd10*/  STL.64 [R1+0x16a0], R24 ;  /* 0x0016a01801007387 */ /* 0x0003e20000100a00 */
[----:B------:R-:W4:Y:S01]  /*fd20*/  LDC R230, c[0x0][0x230] ;  /* 0x00008c00ffe67b82 */ /* 0x000f220000000800 */
[----:B------:R-:W-:Y:S01]  /*fd30*/  ISETP.GE.U32.AND P2, PT, R226, 0x7fffffa3, PT ;  /* 0x7fffffa3e200780c */ /* 0x000fe20003f46070 */
[----:B--2---:R-:W-:-:S12]  /*fd40*/  IMAD.WIDE R22, R252, 0x4, R168 ;  /* 0x00000004fc167825 */ /* 0x004fd800078e02a8 */
[----:B------:R2:W-:Y:S04]  /*fd50*/  LDGSTS.E [R2+0xf400], desc[UR60][R38.64], !P2 ;  /* 0x0f40000026027fae */ /* 0x0005e8000d12187c */
[----:B------:R2:W-:Y:S04]  /*fd60*/  LDGSTS.E [R2+0xf480], desc[UR60][R36.64], !P2 ;  /* 0x0f48000024027fae */ /* 0x0005e8000d12187c */
[----:B------:R-:W-:Y:S04]  /*fd70*/  LDGSTS.E [R2+0xf500], desc[UR60][R26.64], !P2 ;  /* 0x0f5000001a027fae */ /* 0x000fe8000d12187c */
[----:B------:R2:W-:Y:S04]  /*fd80*/  LDGSTS.E [R2+0xf580], desc[UR60][R24.64], !P2 ;  /* 0x0f58000018027fae */ /* 0x0005e8000d12187c */
[----:B------:R-:W-:Y:S01]  /*fd90*/  LDGSTS.E [R2+0xf600], desc[UR60][R22.64], !P2 ;  /* 0x0f60000016027fae */ /* 0x000fe2000d12187c */
[----:B-----5:R-:W-:-:S03]  /*fda0*/  IMAD.WIDE R20, R252, 0x4, R74 ;  /* 0x00000004fc147825 */ /* 0x020fc600078e024a */
[----:B------:R-:W5:Y:S04]  /*fdb0*/  LDL.LU.64 R74, [R1+0x750] ;  /* 0x00075000014a7983 */ /* 0x000f680000300a00 */
[----:B------:R-:W-:Y:S04]  /*fdc0*/  STL.64 [R1+0x1698], R22 ;  /* 0x0016981601007387 */ /* 0x000fe80000100a00 */
[----:B------:R2:W-:Y:S01]  /*fdd0*/  LDGSTS.E [R2+0xf680], desc[UR60][R20.64], !P2 ;  /* 0x0f68000014027fae */ /* 0x0005e2000d12187c */
[----:B---3--:R-:W-:-:S03]  /*fde0*/  IMAD.WIDE R8, R252, 0x4, R90 ;  /* 0x00000004fc087825 */ /* 0x008fc600078e025a */
[----:B------:R-:W3:Y:S04]  /*fdf0*/  LDL.LU.64 R90, [R1+0x748] ;  /* 0x00074800015a7983 */ /* 0x000ee80000300a00 */
[----:B------:R2:W-:Y:S01]  /*fe00*/  STL.64 [R1+0x1690], R20 ;  /* 0x0016901401007387 */ /* 0x0005e20000100a00 */
[----:B-1----:R-:W-:-:S03]  /*fe10*/  IMAD.WIDE R6, R252, 0x4, R58 ;  /* 0x00000004fc067825 */ /* 0x002fc600078e023a */
[----:B------:R5:W-:Y:S04]  /*fe20*/  STL.64 [R1+0x1630], R8 ;  /* 0x0016300801007387 */ /* 0x000be80000100a00 */
[----:B------:R3:W-:Y:S04]  /*fe30*/  STL.64 [R1+0x1628], R6 ;  /* 0x0016280601007387 */ /* 0x0007e80000100a00 */
[----:B------:R-:W3:Y:S01]  /*fe40*/  LDL.LU.64 R26, [R1+0x680] ;  /* 0x00068000011a7983 */ /* 0x000ee20000300a00 */
[----:B--2---:R-:W-:-:S03]  /*fe50*/  IMAD.WIDE R38, R252, 0x4, R200 ;  /* 0x00000004fc267825 */ /* 0x004fc600078e02c8 */
[----:B------:R-:W2:Y:S01]  /*fe60*/  LDL.LU.64 R58, [R1+0x678] ;  /* 0x00067800013a7983 */ /* 0x000ea20000300a00 */
[----:B------:R-:W-:-:S03]  /*fe70*/  IMAD.WIDE R36, R252, 0x4, R216 ;  /* 0x00000004fc247825 */ /* 0x000fc600078e02d8 */
[----:B------:R-:W2:Y:S04]  /*fe80*/  LDL.LU.64 R200, [R1+0x670] ;  /* 0x0006700001c87983 */ /* 0x000ea80000300a00 */
[----:B------:R-:W2:Y:S04]  /*fe90*/  LDL.LU.64 R216, [R1+0x668] ;  /* 0x0006680001d87983 */ /* 0x000ea80000300a00 */
[----:B------:R2:W-:Y:S01]  /*fea0*/  STL.64 [R1+0xbc0], R38 ;  /* 0x000bc02601007387 */ /* 0x0005e20000100a00 */
[----:B------:R-:W-:Y:S02]  /*feb0*/  VIADD R226, R231, 0xffffffdd ;  /* 0xffffffdde7e27836 */ /* 0x000fe40000000000 */
[----:B------:R-:W1:Y:S01]  /*fec0*/  LDC R231, c[0x0][0x230] ;  /* 0x00008c00ffe77b82 */ /* 0x000e620000000800 */
[----:B------:R5:W-:Y:S01]  /*fed0*/  LDGSTS.E [R2+0xf700], desc[UR60][R8.64], !P2 ;  /* 0x0f70000008027fae */ /* 0x000be2000d12187c */
[----:B------:R-:W-:-:S04]  /*fee0*/  IMAD.WIDE R24, R252, 0x4, R42 ;  /* 0x00000004fc187825 */ /* 0x000fc800078e022a */
[----:B------:R-:W-:Y:S01]  /*fef0*/  IMAD.WIDE R20, R252, 0x4, R10 ;  /* 0x00000004fc147825 */ /* 0x000fe200078e020a */
[----:B------:R-:W2:Y:S04]  /*ff00*/  LDL.LU.64 R42, [R1+0x660] ;  /* 0x00066000012a7983 */ /* 0x000ea80000300a00 */
[----:B------:R1:W-:Y:S04]  /*ff10*/  STL.64 [R1+0xbc8], R36 ;  /* 0x000bc82401007387 */ /* 0x0003e80000100a00 */
[----:B------:R-:W-:Y:S01]  /*ff20*/  STL.64 [R1+0xbf0], R24 ;  /* 0x000bf01801007387 */ /* 0x000fe20000100a00 */
[----:B------:R-:W-:Y:S01]  /*ff30*/  ISETP.GE.U32.AND P6, PT, R226, 0x7fffffbe, PT ;  /* 0x7fffffbee200780c */ /* 0x000fe20003fc6070 */
[----:B------:R-:W-:-:S02]  /*ff40*/  IMAD.WIDE R22, R252, 0x4, R184 ;  /* 0x00000004fc167825 */ /* 0x000fc400078e02b8 */
[----:B------:R1:W-:Y:S10]  /*ff50*/  LDGSTS.E [R2+0xf780], desc[UR60][R6.64], !P2 ;  /* 0x0f78000006027fae */ /* 0x0003f4000d12187c */
[----:B------:R2:W-:Y:S04]  /*ff60*/  LDGSTS.E [R3+0x8800], desc[UR60][R38.64], !P6 ;  /* 0x0880000026037fae */ /* 0x0005e8000f12187c */
[----:B------:R2:W-:Y:S04]  /*ff70*/  LDGSTS.E [R3+0x8880], desc[UR60][R36.64], !P6 ;  /* 0x0888000024037fae */ /* 0x0005e8000f12187c */
[----:B------:R2:W-:Y:S04]  /*ff80*/  LDGSTS.E [R3+0x8900], desc[UR60][R24.64], !P6 ;  /* 0x0890000018037fae */ /* 0x0005e8000f12187c */
[----:B------:R2:W-:Y:S04]  /*ff90*/  LDGSTS.E [R3+0x8980], desc[UR60][R22.64], !P6 ;  /* 0x0898000016037fae */ /* 0x0005e8000f12187c */
[----:B------:R2:W-:Y:S01]  /*ffa0*/  LDGSTS.E [R3+0x8a00], desc[UR60][R20.64], !P6 ;  /* 0x08a0000014037fae */ /* 0x0005e2000f12187c */
[----:B----4-:R-:W-:-:S03]  /*ffb0*/  IMAD.WIDE R10, R252, 0x4, R106 ;  /* 0x00000004fc0a7825 */ /* 0x010fc600078e026a */
[----:B------:R-:W4:Y:S04]  /*ffc0*/  LDL.LU.64 R106, [R1+0x658] ;  /* 0x00065800016a7983 */ /* 0x000f280000300a00 */
[----:B------:R-:W-:Y:S04]  /*ffd0*/  STL.64 [R1+0xbf8], R22 ;  /* 0x000bf81601007387 */ /* 0x000fe80000100a00 */
[----:B------:R-:W-:Y:S04]  /*ffe0*/  STL.64 [R1+0xc20], R20 ;  /* 0x000c201401007387 */ /* 0x000fe80000100a00 */
[----:B------:R2:W-:Y:S04]  /*fff0*/  STL.64 [R1+0xc28], R10 ;  /* 0x000c280a01007387 */ /* 0x0005e80000100a00 */
[----:B------:R-:W-:Y:S01]  /*10000*/  LDGSTS.E [R3+0x8a80], desc[UR60][R10.64], !P6 ;  /* 0x08a800000a037fae */ /* 0x000fe2000f12187c */
[----:B-----5:R-:W-:-:S03]  /*10010*/  IMAD.WIDE R8, R252, 0x4, R74 ;  /* 0x00000004fc087825 */ /* 0x020fc600078e024a */
[----:B------:R-:W5:Y:S01]  /*10020*/  LDL.LU.64 R74, [R1+0x650] ;  /* 0x00065000014a7983 */ /* 0x000f620000300a00 */
[----:B---3--:R-:W-:-:S03]  /*10030*/  IMAD.WIDE R40, R252, 0x4, R26 ;  /* 0x00000004fc287825 */ /* 0x008fc600078e021a */
[----:B------:R5:W-:Y:S01]  /*10040*/  LDGSTS.E [R3+0x8b00], desc[UR60][R8.64], !P6 ;  /* 0x08b0000008037fae */ /* 0x000be2000f12187c */
[----:B-1----:R-:W-:-:S03]  /*10050*/  IMAD.WIDE R6, R252, 0x4, R90 ;  /* 0x00000004fc067825 */ /* 0x002fc600078e025a */
[----:B------:R-:W3:Y:S01]  /*10060*/  LDL.LU.64 R90, [R1+0x648] ;  /* 0x00064800015a7983 */ /* 0x000ee20000300a00 */
[----:B--2---:R-:W-:-:S03]  /*10070*/  IMAD.WIDE R38, R252, 0x4, R58 ;  /* 0x00000004fc267825 */ /* 0x004fc600078e023a */
[----:B------:R5:W-:Y:S04]  /*10080*/  STL.64 [R1+0xc50], R8 ;  /* 0x000c500801007387 */ /* 0x000be80000100a00 */
[----:B------:R3:W-:Y:S01]  /*10090*/  STL.64 [R1+0xc58], R6 ;  /* 0x000c580601007387 */ /* 0x0007e20000100a00 */
[----:B------:R-:W-:-:S03]  /*100a0*/  IMAD.WIDE R36, R252, 0x4, R200 ;  /* 0x00000004fc247825 */ /* 0x000fc600078e02c8 */
[----:B------:R-:W2:Y:S01]  /*100b0*/  LDL.LU.64 R10, [R1+0x5c0] ;  /* 0x0005c000010a7983 */ /* 0x000ea20000300a00 */
[----:B------:R-:W-:-:S03]  /*100c0*/  IMAD.WIDE R24, R252, 0x4, R216 ;  /* 0x00000004fc187825 */ /* 0x000fc600078e02d8 */
[----:B------:R-:W2:Y:S04]  /*100d0*/  LDL.LU.64 R152, [R1+0x5b8] ;  /* 0x0005b80001987983 */ /* 0x000ea80000300a00 */
[----:B------:R-:W2:Y:S04]  /*100e0*/  LDL.LU.64 R26, [R1+0x5b0] ;  /* 0x0005b000011a7983 */ /* 0x000ea80000300a00 */
[----:B------:R-:W-:Y:S04]  /*100f0*/  STL.64 [R1+0xe90], R40 ;  /* 0x000e902801007387 */ /* 0x000fe80000100a00 */
[----:B------:R-:W2:Y:S04]  /*10100*/  LDL.LU.64 R58, [R1+0x5a8] ;  /* 0x0005a800013a7983 */ /* 0x000ea80000300a00 */
[----:B------:R2:W-:Y:S04]  /*10110*/  STL.64 [R1+0xe98], R38 ;  /* 0x000e982601007387 */ /* 0x0005e80000100a00 */
[----:B------:R-:W2:Y:S04]  /*10120*/  LDL.LU.64 R200, [R1+0x5a0] ;  /* 0x0005a00001c87983 */ /* 0x000ea80000300a00 */
[----:B------:R1:W-:Y:S01]  /*10130*/  STL.64 [R1+0xea0], R36 ;  /* 0x000ea02401007387 */ /* 0x0003e20000100a00 */
[----:B------:R-:W-:-:S02]  /*10140*/  VIADD R226, R228, 0xffffffd9 ;  /* 0xffffffd9e4e27836 */ /* 0x000fc40000000000 */
[----:B------:R-:W1:Y:S01]  /*10150*/  LDC R228, c[0x0][0x230] ;  /* 0x00008c00ffe47b82 */ /* 0x000e620000000800 */
[----:B------:R3:W-:Y:S01]  /*10160*/  LDGSTS.E [R3+0x8b80], desc[UR60][R6.64], !P6 ;  /* 0x08b8000006037fae */ /* 0x0007e2000f12187c */
[----:B------:R-:W-:-:S03]  /*10170*/  IMAD.WIDE R22, R252, 0x4, R42 ;  /* 0x00000004fc167825 */ /* 0x000fc600078e022a */
[----:B------:R-:W2:Y:S04]  /*10180*/  LDL.LU.64 R42, [R1+0x598] ;  /* 0x00059800012a7983 */ /* 0x000ea80000300a00 */
[----:B------:R1:W-:Y:S01]  /*10190*/  STL.64 [R1+0xea8], R24 ;  /* 0x000ea81801007387 */ /* 0x0003e20000100a00 */
[----:B----4-:R-:W-:-:S03]  /*101a0*/  IMAD.WIDE R20, R252, 0x4, R106 ;  /* 0x00000004fc147825 */ /* 0x010fc600078e026a */
[----:B------:R-:W4:Y:S01]  /*101b0*/  LDL.LU.64 R106, [R1+0x590] ;  /* 0x00059000016a7983 */ /* 0x000f220000300a00 */
[----:B------:R-:W-:-:S03]  /*101c0*/  ISETP.GE.U32.AND P5, PT, R226, 0x7fffffba, PT ;  /* 0x7fffffbae200780c */ /* 0x000fc60003fa6070 */
[----:B------:R1:W-:Y:S04]  /*101d0*/  STL.64 [R1+0xeb0], R22 ;  /* 0x000eb01601007387 */ /* 0x0003e80000100a00 */
[----:B------:R-:W-:Y:S06]  /*101e0*/  STL.64 [R1+0xeb8], R20 ;  /* 0x000eb81401007387 */ /* 0x000fec0000100a00 */
[----:B------:R-:W-:Y:S04]  /*101f0*/  LDGSTS.E [R3+0x9800], desc[UR60][R40.64], !P5 ;  /* 0x0980000028037fae */ /* 0x000fe8000e92187c */
[----:B------:R2:W-:Y:S04]  /*10200*/  LDGSTS.E [R3+0x9880], desc[UR60][R38.64], !P5 ;  /* 0x0988000026037fae */ /* 0x0005e8000e92187c */
[----:B------:R1:W-:Y:S04]  /*10210*/  LDGSTS.E [R3+0x9900], desc[UR60][R36.64], !P5 ;  /* 0x0990000024037fae */ /* 0x0003e8000e92187c */
[----:B------:R1:W-:Y:S04]  /*10220*/  LDGSTS.E [R3+0x9980], desc[UR60][R24.64], !P5 ;  /* 0x0998000018037fae */ /* 0x0003e8000e92187c */
[----:B------:R1:W-:Y:S04]  /*10230*/  LDGSTS.E [R3+0x9a00], desc[UR60][R22.64], !P5 ;  /* 0x09a0000016037fae */ /* 0x0003e8000e92187c */
[----:B------:R-:W-:Y:S01]  /*10240*/  LDGSTS.E [R3+0x9a80], desc[UR60][R20.64], !P5 ;  /* 0x09a8000014037fae */ /* 0x000fe2000e92187c */
[----:B-----5:R-:W-:-:S03]  /*10250*/  IMAD.WIDE R8, R252, 0x4, R74 ;  /* 0x00000004fc087825 */ /* 0x020fc600078e024a */
[----:B------:R-:W5:Y:S04]  /*10260*/  LDL.LU.64 R74, [R1+0x588] ;  /* 0x00058800014a7983 */ /* 0x000f680000300a00 */
[----:B------:R4:W-:Y:S04]  /*10270*/  STL.64 [R1+0xec0], R8 ;  /* 0x000ec00801007387 */ /* 0x0009e80000100a00 */
[----:B------:R4:W-:Y:S01]  /*10280*/  LDGSTS.E [R3+0x9b00], desc[UR60][R8.64], !P5 ;  /* 0x09b0000008037fae */ /* 0x0009e2000e92187c */
[----:B---3--:R-:W-:-:S05]  /*10290*/  IMAD.WIDE R6, R252, 0x4, R90 ;  /* 0x00000004fc067825 */ /* 0x008fca00078e025a */
[----:B------:R5:W-:Y:S04]  /*102a0*/  STL.64 [R1+0xec8], R6 ;  /* 0x000ec80601007387 */ /* 0x000be80000100a00 */
[----:B------:R-:W3:Y:S01]  /*102b0*/  LDL.LU.64 R90, [R1+0x500] ;  /* 0x00050000015a7983 */ /* 0x000ee20000300a00 */
[----:B--2---:R-:W-:-:S03]  /*102c0*/  IMAD.WIDE R38, R252, 0x4, R10 ;  /* 0x00000004fc267825 */ /* 0x004fc600078e020a */
[----:B------:R-:W2:Y:S01]  /*102d0*/  LDL.LU.64 R168, [R1+0x4f8] ;  /* 0x0004f80001a87983 */ /* 0x000ea20000300a00 */
[----:B-1----:R-:W-:-:S03]  /*102e0*/  IMAD.WIDE R36, R252, 0x4, R152 ;  /* 0x00000004fc247825 */ /* 0x002fc600078e0298 */
[----:B------:R-:W2:Y:S01]  /*102f0*/  LDL.LU.64 R184, [R1+0x4f0] ;  /* 0x0004f00001b87983 */ /* 0x000ea20000300a00 */
[----:B------:R-:W-:-:S03]  /*10300*/  IMAD.WIDE R26, R252, 0x4, R26 ;  /* 0x00000004fc1a7825 */ /* 0x000fc600078e021a */
[----:B------:R-:W2:Y:S04]  /*10310*/  LDL.LU.64 R216, [R1+0x4e8] ;  /* 0x0004e80001d87983 */ /* 0x000ea80000300a00 */
[----:B------:R-:W2:Y:S01]  /*10320*/  LDL.LU.64 R10, [R1+0x4e0] ;  /* 0x0004e000010a7983 */ /* 0x000ea20000300a00 */
[----:B------:R-:W-:-:S03]  /*10330*/  IMAD.WIDE R24, R252, 0x4, R58 ;  /* 0x00000004fc187825 */ /* 0x000fc600078e023a */
[----:B------:R-:W-:Y:S04]  /*10340*/  STL.64 [R1+0xf48], R38 ;  /* 0x000f482601007387 */ /* 0x000fe80000100a00 */
[----:B------:R-:W2:Y:S04]  /*10350*/  LDL.LU.64 R58, [R1+0x4d8] ;  /* 0x0004d800013a7983 */ /* 0x000ea80000300a00 */
[----:B------:R-:W-:Y:S04]  /*10360*/  STL.64 [R1+0xf50], R36 ;  /* 0x000f502401007387 */ /* 0x000fe80000100a00 */
[----:B------:R1:W-:Y:S04]  /*10370*/  STL.64 [R1+0xf58], R26 ;  /* 0x000f581a01007387 */ /* 0x0003e80000100a00 */
[----:B------:R2:W-:Y:S01]  /*10380*/  STL.64 [R1+0xf60], R24 ;  /* 0x000f601801007387 */ /* 0x0005e20000100a00 */
[----:B------:R-:W-:-:S02]  /*10390*/  VIADD R226, R229, 0xffffffdc ;  /* 0xffffffdce5e27836 */ /* 0x000fc40000000000 */
[C---:B------:R-:W-:Y:S01]  /*103a0*/  IMAD.WIDE R22, R252.reuse, 0x4, R200 ;  /* 0x00000004fc167825 */ /* 0x040fe200078e02c8 */
[----:B------:R5:W-:Y:S01]  /*103b0*/  LDGSTS.E [R3+0x9b80], desc[UR60][R6.64], !P5 ;  /* 0x09b8000006037fae */ /* 0x000be2000e92187c */
[----:B------:R-:W2:Y:S02]  /*103c0*/  LDC R229, c[0x0][0x230] ;  /* 0x00008c00ffe57b82 */ /* 0x000ea40000000800 */
[----:B----4-:R-:W-:Y:S02]  /*103d0*/  IMAD.WIDE R8, R252, 0x4, R106 ;  /* 0x00000004fc087825 */ /* 0x010fe400078e026a */
[----:B------:R-:W4:Y:S01]  /*103e0*/  LDL.LU.64 R106, [R1+0x4d0] ;  /* 0x0004d000016a7983 */ /* 0x000f220000300a00 */
[----:B------:R-:W-:Y:S01]  /*103f0*/  ISETP.GE.U32.AND P4, PT, R226, 0x7fffffbd, PT ;  /* 0x7fffffbde200780c */ /* 0x000fe20003f86070 */
[----:B------:R-:W-:Y:S02]  /*10400*/  VIADD R226, R230, 0xffffffd8 ;  /* 0xffffffd8e6e27836 */ /* 0x000fe40000000000 */
[----:B------:R-:W-:Y:S01]  /*10410*/  IMAD.WIDE R20, R252, 0x4, R42 ;  /* 0x00000004fc147825 */ /* 0x000fe200078e022a */
[----:B------:R2:W-:Y:S01]  /*10420*/  STL.64 [R1+0xf68], R22 ;  /* 0x000f681601007387 */ /* 0x0005e20000100a00 */
[----:B------:R-:W4:Y:S01]  /*10430*/  LDC R230, c[0x0][0x230] ;  /* 0x00008c00ffe67b82 */ /* 0x000f220000000800 */
[----:B------:R-:W-:Y:S01]  /*10440*/  ISETP.GE.U32.AND P3, PT, R226, 0x7fffffb9, PT ;  /* 0x7fffffb9e200780c */ /* 0x000fe20003f66070 */
[----:B------:R-:W-:-:S05]  /*10450*/  VIADD R226, R228, 0xffffffd5 ;  /* 0xffffffd5e4e27836 */ /* 0x000fca0000000000 */
[----:B------:R-:W-:Y:S01]  /*10460*/  ISETP.GE.U32.AND P1, PT, R226, 0x7fffffb6, PT ;  /* 0x7fffffb6e200780c */ /* 0x000fe20003f26070 */
[----:B------:R2:W-:Y:S01]  /*10470*/  STL.64 [R1+0xf70], R20 ;  /* 0x000f701401007387 */ /* 0x0005e20000100a00 */
[----:B------:R-:W4:Y:S03]  /*10480*/  LDC R228, c[0x0][0x230] ;  /* 0x00008c00ffe47b82 */ /* 0x000f260000000800 */
[----:B------:R4:W-:Y:S04]  /*10490*/  STL.64 [R1+0xf80], R8 ;  /* 0x000f800801007387 */ /* 0x0009e80000100a00 */
[----:B------:R-:W4:Y:S04]  /*104a0*/  LDL.LU.64 R42, [R1+0x4c8] ;  /* 0x0004c800012a7983 */ /* 0x000f280000300a00 */
[----:B------:R2:W-:Y:S04]  /*104b0*/  LDGSTS.E [R3+0xa800], desc[UR60][R38.64], !P1 ;  /* 0x0a80000026037fae */ /* 0x0005e8000c92187c */
[----:B------:R2:W-:Y:S04]  /*104c0*/  LDGSTS.E [R3+0xa880], desc[UR60][R36.64], !P1 ;  /* 0x0a88000024037fae */ /* 0x0005e8000c92187c */
[----:B------:R-:W-:Y:S04]  /*104d0*/  LDGSTS.E [R3+0xa900], desc[UR60][R26.64], !P1 ;  /* 0x0a9000001a037fae */ /* 0x000fe8000c92187c */
[----:B------:R2:W-:Y:S01]  /*104e0*/  LDGSTS.E [R3+0xa980], desc[UR60][R24.64], !P1 ;  /* 0x0a98000018037fae */ /* 0x0005e2000c92187c */
[----:B-----5:R-:W-:-:S03]  /*104f0*/  IMAD.WIDE R6, R252, 0x4, R74 ;  /* 0x00000004fc067825 */ /* 0x020fc600078e024a */
[----:B------:R5:W-:Y:S04]  /*10500*/  LDGSTS.E [R3+0xaa00], desc[UR60][R22.64], !P1 ;  /* 0x0aa0000016037fae */ /* 0x000be8000c92187c */
[----:B------:R4:W-:Y:S04]  /*10510*/  STL.64 [R1+0xf88], R6 ;  /* 0x000f880601007387 */ /* 0x0009e80000100a00 */
[----:B------:R-:W4:Y:S04]  /*10520*/  LDL.LU.64 R74, [R1+0x408] ;  /* 0x00040800014a7983 */ /* 0x000f280000300a00 */
[----:B-1----:R-:W4:Y:S04]  /*10530*/  LDL.LU.64 R26, [R1+0x400] ;  /* 0x00040000011a7983 */ /* 0x002f280000300a00 */
[----:B------:R-:W4:Y:S04]  /*10540*/  LDL.LU.64 R200, [R1+0x3f8] ;  /* 0x0003f80001c87983 */ /* 0x000f280000300a00 */
[----:B------:R1:W-:Y:S04]  /*10550*/  LDGSTS.E [R3+0xaa80], desc[UR60][R20.64], !P1 ;  /* 0x0aa8000014037fae */ /* 0x0003e8000c92187c */
[----:B------:R4:W-:Y:S01]  /*10560*/  LDGSTS.E [R3+0xab00], desc[UR60][R8.64], !P1 ;  /* 0x0ab0000008037fae */ /* 0x0009e2000c92187c */
[----:B---3--:R-:W-:-:S03]  /*10570*/  IMAD.WIDE R40, R252, 0x4, R90 ;  /* 0x00000004fc287825 */ /* 0x008fc600078e025a */
[----:B------:R3:W-:Y:S01]  /*10580*/  LDGSTS.E [R3+0xab80], desc[UR60][R6.64], !P1 ;  /* 0x0ab8000006037fae */ /* 0x0007e2000c92187c */
[----:B--2---:R-:W-:-:S03]  /*10590*/  IMAD.WIDE R38, R252, 0x4, R168 ;  /* 0x00000004fc267825 */ /* 0x004fc600078e02a8 */
[----:B------:R-:W2:Y:S01]  /*105a0*/  LDL.LU.64 R90, [R1+0x3f0] ;  /* 0x0003f000015a7983 */ /* 0x000ea20000300a00 */
[----:B------:R-:W-:-:S03]  /*105b0*/  IMAD.WIDE R36, R252, 0x4, R184 ;  /* 0x00000004fc247825 */ /* 0x000fc600078e02b8 */
[----:B------:R-:W-:Y:S01]  /*105c0*/  STL.64 [R1+0x1028], R40 ;  /* 0x0010282801007387 */ /* 0x000fe20000100a00 */
[----:B------:R-:W-:-:S03]  /*105d0*/  IMAD.WIDE R24, R252, 0x4, R216 ;  /* 0x00000004fc187825 */ /* 0x000fc600078e02d8 */
[----:B------:R-:W-:Y:S01]  /*105e0*/  STL.64 [R1+0x1030], R38 ;  /* 0x0010302601007387 */ /* 0x000fe20000100a00 */
[----:B-----5:R-:W-:-:S03]  /*105f0*/  IMAD.WIDE R22, R252, 0x4, R10 ;  /* 0x00000004fc167825 */ /* 0x020fc600078e020a */
[----:B------:R-:W5:Y:S04]  /*10600*/  LDL.LU.64 R10, [R1+0x3e8] ;  /* 0x0003e800010a7983 */ /* 0x000f680000300a00 */
[----:B------:R3:W-:Y:S01]  /*10610*/  STL.64 [R1+0x1038], R36 ;  /* 0x0010382401007387 */ /* 0x0007e20000100a00 */
[----:B-1----:R-:W-:-:S03]  /*10620*/  IMAD.WIDE R20, R252, 0x4, R58 ;  /* 0x00000004fc147825 */ /* 0x002fc600078e023a */
[----:B------:R1:W-:Y:S04]  /*10630*/  STL.64 [R1+0x1040], R24 ;  /* 0x0010401801007387 */ /* 0x0003e80000100a00 */
[----:B------:R-:W5:Y:S04]  /*10640*/  LDL.LU.64 R58, [R1+0x3e0] ;  /* 0x0003e000013a7983 */ /* 0x000f680000300a00 */
[----:B------:R2:W-:Y:S01]  /*10650*/  STL.64 [R1+0x1048], R22 ;  /* 0x0010481601007387 */ /* 0x0005e20000100a00 */
[----:B----4-:R-:W-:-:S03]  /*10660*/  IMAD.WIDE R8, R252, 0x4, R106 ;  /* 0x00000004fc087825 */ /* 0x010fc600078e026a */
[----:B------:R-:W4:Y:S01]  /*10670*/  LDL.LU.64 R106, [R1+0x3d8] ;  /* 0x0003d800016a7983 */ /* 0x000f220000300a00 */
[----:B------:R-:W-:-:S03]  /*10680*/  VIADD R226, R229, 0xffffffd4 ;  /* 0xffffffd4e5e27836 */ /* 0x000fc60000000000 */
[----:B------:R5:W-:Y:S01]  /*10690*/  STL.64 [R1+0x1050], R20 ;  /* 0x0010501401007387 */ /* 0x000be20000100a00 */
[----:B------:R-:W4:Y:S01]  /*106a0*/  LDC R229, c[0x0][0x230] ;  /* 0x00008c00ffe57b82 */ /* 0x000f220000000800 */
[----:B------:R-:W-:Y:S01]  /*106b0*/  ISETP.GE.U32.AND P2, PT, R226, 0x7fffffb5, PT ;  /* 0x7fffffb5e200780c */ /* 0x000fe20003f46070 */
[----:B------:R-:W-:-:S05]  /*106c0*/  VIADD R226, R231, 0xffffffd1 ;  /* 0xffffffd1e7e27836 */ /* 0x000fca0000000000 */
[----:B------:R-:W-:Y:S01]  /*106d0*/  ISETP.GE.U32.AND P6, PT, R226, 0x7fffffb2, PT ;  /* 0x7fffffb2e200780c */ /* 0x000fe20003fc6070 */
[----:B------:R4:W-:Y:S01]  /*106e0*/  STL.64 [R1+0x1058], R8 ;  /* 0x0010580801007387 */ /* 0x0009e20000100a00 */
[----:B------:R-:W4:Y:S03]  /*106f0*/  LDC R231, c[0x0][0x230] ;  /* 0x00008c00ffe77b82 */ /* 0x000f260000000800 */
[----:B------:R-:W4:Y:S01]  /*10700*/  LDL.LU.64 R216, [R1+0x3d0] ;  /* 0x0003d00001d87983 */ /* 0x000f220000300a00 */
[----:B---3--:R-:W-:-:S07]  /*10710*/  IMAD.WIDE R6, R252, 0x4, R42 ;  /* 0x00000004fc067825 */ /* 0x008fce00078e022a */
[----:B------:R-:W-:Y:S04]  /*10720*/  LDGSTS.E [R3+0xb800], desc[UR60][R40.64], !P6 ;  /* 0x0b80000028037fae */ /* 0x000fe8000f12187c */
[----:B------:R-:W-:Y:S04]  /*10730*/  LDGSTS.E [R3+0xb880], desc[UR60][R38.64], !P6 ;  /* 0x0b88000026037fae */ /* 0x000fe8000f12187c */
[----:B------:R3:W-:Y:S04]  /*10740*/  LDGSTS.E [R3+0xb900], desc[UR60][R36.64], !P6 ;  /* 0x0b90000024037fae */ /* 0x0007e8000f12187c */
[----:B------:R4:W-:Y:S04]  /*10750*/  STL.64 [R1+0x1060], R6 ;  /* 0x0010600601007387 */ /* 0x0009e80000100a00 */
[----:B------:R-:W4:Y:S04]  /*10760*/  LDL.LU.64 R168, [R1+0x340] ;  /* 0x0003400001a87983 */ /* 0x000f280000300a00 */
[----:B------:R-:W4:Y:S01]  /*10770*/  LDL.LU.64 R184, [R1+0x338] ;  /* 0x0003380001b87983 */ /* 0x000f220000300a00 */
[----:B---3--:R-:W-:-:S03]  /*10780*/  IMAD.WIDE R36, R252, 0x4, R74 ;  /* 0x00000004fc247825 */ /* 0x008fc600078e024a */
[----:B------:R1:W-:Y:S01]  /*10790*/  LDGSTS.E [R3+0xb980], desc[UR60][R24.64], !P6 ;  /* 0x0b98000018037fae */ /* 0x0003e2000f12187c */
[----:B------:R-:W-:-:S03]  /*107a0*/  IMAD.WIDE R26, R252, 0x4, R26 ;  /* 0x00000004fc1a7825 */ /* 0x000fc600078e021a */
[----:B------:R-:W3:Y:S04]  /*107b0*/  LDL.LU.64 R42, [R1+0x330] ;  /* 0x00033000012a7983 */ /* 0x000ee80000300a00 */
[----:B------:R2:W-:Y:S04]  /*107c0*/  LDGSTS.E [R3+0xba00], desc[UR60][R22.64], !P6 ;  /* 0x0ba0000016037fae */ /* 0x0005e8000f12187c */
[----:B------:R-:W3:Y:S01]  /*107d0*/  LDL.LU.64 R74, [R1+0x328] ;  /* 0x00032800014a7983 */ /* 0x000ee20000300a00 */
[----:B-1----:R-:W-:-:S03]  /*107e0*/  IMAD.WIDE R24, R252, 0x4, R200 ;  /* 0x00000004fc187825 */ /* 0x002fc600078e02c8 */
[----:B------:R-:W-:Y:S04]  /*107f0*/  STL.64 [R1+0x1118], R36 ;  /* 0x0011182401007387 */ /* 0x000fe80000100a00 */
[----:B------:R5:W-:Y:S04]  /*10800*/  LDGSTS.E [R3+0xba80], desc[UR60][R20.64], !P6 ;  /* 0x0ba8000014037fae */ /* 0x000be8000f12187c */
[----:B------:R-:W3:Y:S04]  /*10810*/  LDL.LU.64 R200, [R1+0x320] ;  /* 0x0003200001c87983 */ /* 0x000ee80000300a00 */
[----:B------:R1:W-:Y:S04]  /*10820*/  STL.64 [R1+0x1120], R26 ;  /* 0x0011201a01007387 */ /* 0x0003e80000100a00 */
[----:B------:R4:W-:Y:S01]  /*10830*/  LDGSTS.E [R3+0xbb00], desc[UR60][R8.64], !P6 ;  /* 0x0bb0000008037fae */ /* 0x0009e2000f12187c */
[----:B------:R-:W-:-:S02]  /*10840*/  VIADD R226, R228, 0xffffffd0 ;  /* 0xffffffd0e4e27836 */ /* 0x000fc40000000000 */
[----:B------:R-:W3:Y:S01]  /*10850*/  LDC R228, c[0x0][0x230] ;  /* 0x00008c00ffe47b82 */ /* 0x000ee20000000800 */
[----:B------:R1:W-:Y:S01]  /*10860*/  LDGSTS.E [R3+0xbb80], desc[UR60][R6.64], !P6 ;  /* 0x0bb8000006037fae */ /* 0x0003e2000f12187c */
[----:B--2---:R-:W-:-:S03]  /*10870*/  IMAD.WIDE R22, R252, 0x4, R90 ;  /* 0x00000004fc167825 */ /* 0x004fc600078e025a */
[----:B------:R-:W2:Y:S04]  /*10880*/  LDL.LU.64 R90, [R1+0x318] ;  /* 0x00031800015a7983 */ /* 0x000ea80000300a00 */
[----:B------:R3:W-:Y:S04]  /*10890*/  STL.64 [R1+0x1128], R24 ;  /* 0x0011281801007387 */ /* 0x0007e80000100a00 */
[----:B------:R-:W-:Y:S01]  /*108a0*/  STL.64 [R1+0x1130], R22 ;  /* 0x0011301601007387 */ /* 0x000fe20000100a00 */
[----:B-----5:R-:W-:-:S04]  /*108b0*/  IMAD.WIDE R20, R252, 0x4, R10 ;  /* 0x00000004fc147825 */ /* 0x020fc800078e020a */
[C---:B------:R-:W-:Y:S02]  /*108c0*/  IMAD.WIDE R10, R252.reuse, 0x4, R58 ;  /* 0x00000004fc0a7825 */ /* 0x040fe400078e023a */
[----:B------:R-:W5:Y:S04]  /*108d0*/  LDL.LU.64 R58, [R1+0x310] ;  /* 0x00031000013a7983 */ /* 0x000f680000300a00 */
[----:B------:R-:W-:Y:S01]  /*108e0*/  STL.64 [R1+0x1138], R20 ;  /* 0x0011381401007387 */ /* 0x000fe20000100a00 */
[----:B----4-:R-:W-:-:S03]  /*108f0*/  IMAD.WIDE R8, R252, 0x4, R106 ;  /* 0x00000004fc087825 */ /* 0x010fc600078e026a */
[----:B------:R-:W4:Y:S01]  /*10900*/  LDL.LU.64 R106, [R1+0x308] ;  /* 0x00030800016a7983 */ /* 0x000f220000300a00 */
[----:B------:R-:W-:Y:S01]  /*10910*/  ISETP.GE.U32.AND P5, PT, R226, 0x7fffffb1, PT ;  /* 0x7fffffb1e200780c */ /* 0x000fe20003fa6070 */
[----:B------:R-:W-:Y:S02]  /*10920*/  VIADD R226, R230, 0xffffffcd ;  /* 0xffffffcde6e27836 */ /* 0x000fe40000000000 */
[----:B------:R3:W-:Y:S01]  /*10930*/  STL.64 [R1+0x1140], R10 ;  /* 0x0011400a01007387 */ /* 0x0007e20000100a00 */
[----:B------:R-:W5:Y:S02]  /*10940*/  LDC R230, c[0x0][0x230] ;  /* 0x00008c00ffe67b82 */ /* 0x000f640000000800 */
[----:B------:R-:W-:Y:S01]  /*10950*/  ISETP.GE.U32.AND P1, PT, R226, 0x7fffffae, PT ;  /* 0x7fffffaee200780c */ /* 0x000fe20003f26070 */
[----:B------:R-:W-:Y:S01]  /*10960*/  STL.64 [R1+0x1148], R8 ;  /* 0x0011480801007387 */ /* 0x000fe20000100a00 */
[----:B-1----:R-:W-:-:S11]  /*10970*/  IMAD.WIDE R6, R252, 0x4, R216 ;  /* 0x00000004fc067825 */ /* 0x002fd600078e02d8 */
[----:B------:R3:W-:Y:S04]  /*10980*/  LDGSTS.E [R3+0xc800], desc[UR60][R36.64], !P1 ;  /* 0x0c80000024037fae */ /* 0x0007e8000c92187c */
[----:B------:R-:W-:Y:S04]  /*10990*/  LDGSTS.E [R3+0xc880], desc[UR60][R26.64], !P1 ;  /* 0x0c8800001a037fae */ /* 0x000fe8000c92187c */
[----:B------:R4:W-:Y:S04]  /*109a0*/  STL.64 [R1+0x1150], R6 ;  /* 0x0011500601007387 */ /* 0x0009e80000100a00 */
[----:B------:R1:W-:Y:S04]  /*109b0*/  LDGSTS.E [R3+0xc900], desc[UR60][R24.64], !P1 ;  /* 0x0c90000018037fae */ /* 0x0003e8000c92187c */
[----:B------:R-:W5:Y:S04]  /*109c0*/  LDL.LU.64 R216, [R1+0x278] ;  /* 0x0002780001d87983 */ /* 0x000f680000300a00 */
[----:B------:R1:W-:Y:S01]  /*109d0*/  LDGSTS.E [R3+0xc980], desc[UR60][R22.64], !P1 ;  /* 0x0c98000016037fae */ /* 0x0003e2000c92187c */
[----:B------:R-:W-:-:S03]  /*109e0*/  IMAD.WIDE R40, R252, 0x4, R168 ;  /* 0x00000004fc287825 */ /* 0x000fc600078e02a8 */
[----:B------:R2:W-:Y:S01]  /*109f0*/  LDGSTS.E [R3+0xca00], desc[UR60][R20.64], !P1 ;  /* 0x0ca0000014037fae */ /* 0x0005e2000c92187c */
[----:B------:R-:W-:-:S03]  /*10a00*/  IMAD.WIDE R38, R252, 0x4, R184 ;  /* 0x00000004fc267825 */ /* 0x000fc600078e02b8 */
[----:B------:R-:W5:Y:S04]  /*10a10*/  LDL.LU.64 R26, [R1+0x270] ;  /* 0x00027000011a7983 */ /* 0x000f680000300a00 */
[----:B------:R-:W-:Y:S01]  /*10a20*/  LDGSTS.E [R3+0xca80], desc[UR60][R10.64], !P1 ;  /* 0x0ca800000a037fae */ /* 0x000fe2000c92187c */
[----:B---3--:R-:W-:-:S03]  /*10a30*/  IMAD.WIDE R36, R252, 0x4, R42 ;  /* 0x00000004fc247825 */ /* 0x008fc600078e022a */
[----:B------:R-:W-:Y:S01]  /*10a40*/  LDGSTS.E [R3+0xcb00], desc[UR60][R8.64], !P1 ;  /* 0x0cb0000008037fae */ /* 0x000fe2000c92187c */
[----:B-1----:R-:W-:-:S03]  /*10a50*/  IMAD.WIDE R24, R252, 0x4, R74 ;  /* 0x00000004fc187825 */ /* 0x002fc600078e024a */
[----:B------:R4:W-:Y:S04]  /*10a60*/  LDGSTS.E [R3+0xcb80], desc[UR60][R6.64], !P1 ;  /* 0x0cb8000006037fae */ /* 0x0009e8000c92187c */
[----:B------:R-:W3:Y:S04]  /*10a70*/  LDL.LU.64 R10, [R1+0x268] ;  /* 0x00026800010a7983 */ /* 0x000ee80000300a00 */
[----:B------:R-:W3:Y:S01]  /*10a80*/  LDL.LU.64 R42, [R1+0x260] ;  /* 0x00026000012a7983 */ /* 0x000ee20000300a00 */
[----:B------:R-:W-:-:S03]  /*10a90*/  IMAD.WIDE R22, R252, 0x4, R200 ;  /* 0x00000004fc167825 */ /* 0x000fc600078e02c8 */
[----:B------:R-:W-:Y:S04]  /*10aa0*/  STL.64 [R1+0x1218], R40 ;  /* 0x0012182801007387 */ /* 0x000fe80000100a00 */
[----:B------:R-:W-:Y:S04]  /*10ab0*/  STL.64 [R1+0x1220], R38 ;  /* 0x0012202601007387 */ /* 0x000fe80000100a00 */
[----:B------:R-:W3:Y:S04]  /*10ac0*/  LDL.LU.64 R74, [R1+0x258] ;  /* 0x00025800014a7983 */ /* 0x000ee80000300a00 */
[----:B------:R1:W-:Y:S04]  /*10ad0*/  STL.64 [R1+0x1228], R36 ;  /* 0x0012282401007387 */ /* 0x0003e80000100a00 */
[----:B------:R3:W-:Y:S01]  /*10ae0*/  STL.64 [R1+0x1230], R24 ;  /* 0x0012301801007387 */ /* 0x0007e20000100a00 */
[----:B--2---:R-:W-:-:S03]  /*10af0*/  IMAD.WIDE R20, R252, 0x4, R90 ;  /* 0x00000004fc147825 */ /* 0x004fc600078e025a */
[----:B------:R-:W2:Y:S04]  /*10b00*/  LDL.LU.64 R90, [R1+0x250] ;  /* 0x00025000015a7983 */ /* 0x000ea80000300a00 */
[----:B------:R3:W-:Y:S04]  /*10b10*/  STL.64 [R1+0x1238], R22 ;  /* 0x0012381601007387 */ /* 0x0007e80000100a00 */
[----:B------:R3:W-:Y:S01]  /*10b20*/  STL.64 [R1+0x1240], R20 ;  /* 0x0012401401007387 */ /* 0x0007e20000100a00 */
[----:B----4-:R-:W-:-:S03]  /*10b30*/  IMAD.WIDE R6, R252, 0x4, R106 ;  /* 0x00000004fc067825 */ /* 0x010fc600078e026a */
[----:B------:R-:W4:Y:S01]  /*10b40*/  LDL.LU.64 R106, [R1+0x248] ;  /* 0x00024800016a7983 */ /* 0x000f220000300a00 */
[----:B------:R-:W-:-:S05]  /*10b50*/  VIADD R226, R231, 0xffffffc9 ;  /* 0xffffffc9e7e27836 */ /* 0x000fca0000000000 */
[----:B------:R-:W-:Y:S01]  /*10b60*/  ISETP.GE.U32.AND P6, PT, R226, 0x7fffffaa, PT ;  /* 0x7fffffaae200780c */ /* 0x000fe20003fc6070 */
[----:B-----5:R-:W-:-:S05]  /*10b70*/  IMAD.WIDE R8, R252, 0x4, R58 ;  /* 0x00000004fc087825 */ /* 0x020fca00078e023a */
[----:B------:R4:W-:Y:S04]  /*10b80*/  STL.64 [R1+0x1248], R8 ;  /* 0x0012480801007387 */ /* 0x0009e80000100a00 */
[----:B------:R5:W-:Y:S04]  /*10b90*/  STL.64 [R1+0x1250], R6 ;  /* 0x0012500601007387 */ /* 0x000be80000100a00 */
[----:B------:R-:W-:Y:S04]  /*10ba0*/  LDGSTS.E [R3+0xd800], desc[UR60][R40.64], !P6 ;  /* 0x0d80000028037fae */ /* 0x000fe8000f12187c */
[----:B------:R-:W-:Y:S04]  /*10bb0*/  LDGSTS.E [R3+0xd880], desc[UR60][R38.64], !P6 ;  /* 0x0d88000026037fae */ /* 0x000fe8000f12187c */
[----:B------:R1:W-:Y:S04]  /*10bc0*/  LDGSTS.E [R3+0xd900], desc[UR60][R36.64], !P6 ;  /* 0x0d90000024037fae */ /* 0x0003e8000f12187c */
[----:B------:R-:W5:Y:S04]  /*10bd0*/  LDL.LU.64 R58, [R1+0x240] ;  /* 0x00024000013a7983 */ /* 0x000f680000300a00 */
[----:B------:R3:W-:Y:S01]  /*10be0*/  LDGSTS.E [R3+0xd980], desc[UR60][R24.64], !P6 ;  /* 0x0d98000018037fae */ /* 0x0007e2000f12187c */
[----:B-1----:R-:W-:-:S03]  /*10bf0*/  IMAD.WIDE R36, R252, 0x4, R216 ;  /* 0x00000004fc247825 */ /* 0x002fc600078e02d8 */
[----:B------:R-:W5:Y:S01]  /*10c00*/  LDL.LU.64 R88, [R1+0x1b0] ;  /* 0x0001b00001587983 */ /* 0x000f620000300a00 */
[----:B------:R-:W-:-:S03]  /*10c10*/  IMAD.WIDE R26, R252, 0x4, R26 ;  /* 0x00000004fc1a7825 */ /* 0x000fc600078e021a */
[----:B------:R-:W-:Y:S04]  /*10c20*/  STL.64 [R1+0x12e0], R36 ;  /* 0x0012e02401007387 */ /* 0x000fe80000100a00 */
[----:B------:R-:W5:Y:S04]  /*10c30*/  LDL.LU.64 R104, [R1+0x1a8] ;  /* 0x0001a80001687983 */ /* 0x000f680000300a00 */
[----:B------:R1:W-:Y:S04]  /*10c40*/  LDGSTS.E [R3+0xda00], desc[UR60][R22.64], !P6 ;  /* 0x0da0000016037fae */ /* 0x0003e8000f12187c */
[----:B------:R-:W-:Y:S01]  /*10c50*/  STL.64 [R1+0x12e8], R26 ;  /* 0x0012e81a01007387 */ /* 0x000fe20000100a00 */
[----:B---3--:R-:W-:-:S03]  /*10c60*/  IMAD.WIDE R24, R252, 0x4, R10 ;  /* 0x00000004fc187825 */ /* 0x008fc600078e020a */
[----:B------:R-:W3:Y:S01]  /*10c70*/  LDL.LU.64 R120, [R1+0x1a0] ;  /* 0x0001a00001787983 */ /* 0x000ee20000300a00 */
[----:B-1----:R-:W-:-:S03]  /*10c80*/  IMAD.WIDE R22, R252, 0x4, R42 ;  /* 0x00000004fc167825 */ /* 0x002fc600078e022a */
[----:B------:R1:W-:Y:S04]  /*10c90*/  LDGSTS.E [R3+0xda80], desc[UR60][R20.64], !P6 ;  /* 0x0da8000014037fae */ /* 0x0003e8000f12187c */
[----:B------:R-:W-:Y:S04]  /*10ca0*/  STL.64 [R1+0x12f0], R24 ;  /* 0x0012f01801007387 */ /* 0x000fe80000100a00 */
[----:B------:R-:W3:Y:S01]  /*10cb0*/  LDL.LU.64 R136, [R1+0x198] ;  /* 0x0001980001887983 */ /* 0x000ee20000300a00 */
[----:B-1----:R-:W-:-:S03]  /*10cc0*/  IMAD.WIDE R20, R252, 0x4, R74 ;  /* 0x00000004fc147825 */ /* 0x002fc600078e024a */
[----:B------:R-:W3:Y:S04]  /*10cd0*/  LDL.LU.64 R152, [R1+0x190] ;  /* 0x0001900001987983 */ /* 0x000ee80000300a00 */
[----:B------:R-:W3:Y:S04]  /*10ce0*/  LDL.LU.64 R74, [R1+0x188] ;  /* 0x00018800014a7983 */ /* 0x000ee80000300a00 */
[----:B------:R-:W-:Y:S04]  /*10cf0*/  STL.64 [R1+0x12f8], R22 ;  /* 0x0012f81601007387 */ /* 0x000fe80000100a00 */
[----:B------:R4:W-:Y:S01]  /*10d00*/  LDGSTS.E [R3+0xdb00], desc[UR60][R8.64], !P6 ;  /* 0x0db0000008037fae */ /* 0x0009e2000f12187c */
[----:B------:R-:W-:-:S02]  /*10d10*/  VIADD R226, R229, 0xffffffc5 ;  /* 0xffffffc5e5e27836 */ /* 0x000fc40000000000 */
[----:B------:R-:W1:Y:S01]  /*10d20*/  LDC R229, c[0x0][0x230] ;  /* 0x00008c00ffe57b82 */ /* 0x000e620000000800 */
[----:B------:R5:W-:Y:S01]  /*10d30*/  LDGSTS.E [R3+0xdb80], desc[UR60][R6.64], !P6 ;  /* 0x0db8000006037fae */ /* 0x000be2000f12187c */
[----:B--2---:R-:W-:-:S03]  /*10d40*/  IMAD.WIDE R10, R252, 0x4, R90 ;  /* 0x00000004fc0a7825 */ /* 0x004fc600078e025a */
[----:B------:R-:W2:Y:S04]  /*10d50*/  LDL.LU.64 R90, [R1+0x180] ;  /* 0x00018000015a7983 */ /* 0x000ea80000300a00 */
[----:B------:R-:W-:Y:S01]  /*10d60*/  STL.64 [R1+0x1300], R20 ;  /* 0x0013001401007387 */ /* 0x000fe20000100a00 */
[----:B----4-:R-:W-:-:S03]  /*10d70*/  IMAD.WIDE R8, R252, 0x4, R106 ;  /* 0x00000004fc087825 */ /* 0x010fc600078e026a */
[----:B------:R-:W4:Y:S01]  /*10d80*/  LDL.LU.64 R106, [R1+0x178] ;  /* 0x00017800016a7983 */ /* 0x000f220000300a00 */
[----:B------:R-:W-:-:S03]  /*10d90*/  ISETP.GE.U32.AND P1, PT, R226, 0x7fffffa6, PT ;  /* 0x7fffffa6e200780c */ /* 0x000fc60003f26070 */
[----:B------:R1:W-:Y:S04]  /*10da0*/  STL.64 [R1+0x1308], R10 ;  /* 0x0013080a01007387 */ /* 0x0003e80000100a00 */
[----:B------:R2:W-:Y:S06]  /*10db0*/  STL.64 [R1+0x1310], R8 ;  /* 0x0013100801007387 */ /* 0x0005ec0000100a00 */
[----:B------:R3:W-:Y:S04]  /*10dc0*/  LDGSTS.E [R3+0xe800], desc[UR60][R36.64], !P1 ;  /* 0x0e80000024037fae */ /* 0x0007e8000c92187c */
[----:B------:R-:W-:Y:S04]  /*10dd0*/  LDGSTS.E [R3+0xe880], desc[UR60][R26.64], !P1 ;  /* 0x0e8800001a037fae */ /* 0x000fe8000c92187c */
[----:B------:R3:W-:Y:S04]  /*10de0*/  LDGSTS.E [R3+0xe900], desc[UR60][R24.64], !P1 ;  /* 0x0e90000018037fae */ /* 0x0007e8000c92187c */
[----:B------:R3:W-:Y:S04]  /*10df0*/  LDGSTS.E [R3+0xe980], desc[UR60][R22.64], !P1 ;  /* 0x0e98000016037fae */ /* 0x0007e8000c92187c */
[----:B------:R3:W-:Y:S01]  /*10e00*/  LDGSTS.E [R3+0xea00], desc[UR60][R20.64], !P1 ;  /* 0x0ea0000014037fae */ /* 0x0007e2000c92187c */
[----:B-----5:R-:W-:-:S03]  /*10e10*/  IMAD.WIDE R6, R252, 0x4, R58 ;  /* 0x00000004fc067825 */ /* 0x020fc600078e023a */
[----:B------:R-:W-:Y:S04]  /*10e20*/  LDGSTS.E [R3+0xea80], desc[UR60][R10.64], !P1 ;  /* 0x0ea800000a037fae */ /* 0x000fe8000c92187c */
[----:B------:R4:W-:Y:S04]  /*10e30*/  STL.64 [R1+0x1318], R6 ;  /* 0x0013180601007387 */ /* 0x0009e80000100a00 */
[----:B------:R-:W5:Y:S01]  /*10e40*/  LDL.LU.64 R168, [R1+0x740] ;  /* 0x0007400001a87983 */ /* 0x000f620000300a00 */
[----:B------:R-:W-:-:S03]  /*10e50*/  IMAD.WIDE R40, R252, 0x4, R88 ;  /* 0x00000004fc287825 */ /* 0x000fc600078e0258 */
[----:B------:R-:W5:Y:S04]  /*10e60*/  LDL.LU.64 R184, [R1+0x738] ;  /* 0x0007380001b87983 */ /* 0x000f680000300a00 */
[----:B------:R-:W5:Y:S01]  /*10e70*/  LDL.LU.64 R200, [R1+0x730] ;  /* 0x0007300001c87983 */ /* 0x000f620000300a00 */
[----:B------:R-:W-:-:S03]  /*10e80*/  IMAD.WIDE R38, R252, 0x4, R104 ;  /* 0x00000004fc267825 */ /* 0x000fc600078e0268 */
[----:B------:R-:W5:Y:S04]  /*10e90*/  LDL.LU.64 R216, [R1+0x728] ;  /* 0x0007280001d87983 */ /* 0x000f680000300a00 */
[----:B-1----:R-:W5:Y:S04]  /*10ea0*/  LDL.LU.64 R10, [R1+0x720] ;  /* 0x00072000010a7983 */ /* 0x002f680000300a00 */
[----:B------:R-:W5:Y:S01]  /*10eb0*/  LDL.LU.64 R26, [R1+0x718] ;  /* 0x00071800011a7983 */ /* 0x000f620000300a00 */
[----:B---3--:R-:W-:-:S03]  /*10ec0*/  IMAD.WIDE R36, R252, 0x4, R120 ;  /* 0x00000004fc247825 */ /* 0x008fc600078e0278 */
[----:B------:R-:W3:Y:S04]  /*10ed0*/  LDL.LU.64 R42, [R1+0x710] ;  /* 0x00071000012a7983 */ /* 0x000ee80000300a00 */
[----:B------:R-:W3:Y:S01]  /*10ee0*/  LDL.LU.64 R58, [R1+0x708] ;  /* 0x00070800013a7983 */ /* 0x000ee20000300a00 */
[----:B------:R-:W-:-:S03]  /*10ef0*/  IMAD.WIDE R24, R252, 0x4, R136 ;  /* 0x00000004fc187825 */ /* 0x000fc600078e0288 */
[----:B------:R2:W-:Y:S01]  /*10f00*/  LDGSTS.E [R3+0xeb00], desc[UR60][R8.64], !P1 ;  /* 0x0eb0000008037fae */ /* 0x0005e2000c92187c */
[----:B------:R-:W-:-:S03]  /*10f10*/  IMAD.WIDE R22, R252, 0x4, R152 ;  /* 0x00000004fc167825 */ /* 0x000fc600078e0298 */
[----:B------:R-:W-:Y:S01]  /*10f20*/  STL.64 [R1+0x1618], R40 ;  /* 0x0016182801007387 */ /* 0x000fe20000100a00 */
[----:B------:R-:W-:-:S03]  /*10f30*/  IMAD.WIDE R20, R252, 0x4, R74 ;  /* 0x00000004fc147825 */ /* 0x000fc600078e024a */
[----:B------:R4:W-:Y:S04]  /*10f40*/  LDGSTS.E [R3+0xeb80], desc[UR60][R6.64], !P1 ;  /* 0x0eb8000006037fae */ /* 0x0009e8000c92187c */
[----:B------:R-:W-:Y:S04]  /*10f50*/  STL.64 [R1+0x1610], R38 ;  /* 0x0016102601007387 */ /* 0x000fe80000100a00 */
[----:B------:R-:W-:Y:S04]  /*10f60*/  STL.64 [R1+0x1608], R36 ;  /* 0x0016082401007387 */ /* 0x000fe80000100a00 */
[----:B------:R-:W-:Y:S04]  /*10f70*/  STL.64 [R1+0x15b0], R24 ;  /* 0x0015b01801007387 */ /* 0x000fe80000100a00 */
[----:B------:R-:W-:Y:S04]  /*10f80*/  STL.64 [R1+0x15a8], R22 ;  /* 0x0015a81601007387 */ /* 0x000fe80000100a00 */
[----:B------:R-:W-:Y:S01]  /*10f90*/  STL.64 [R1+0x15a0], R20 ;  /* 0x0015a01401007387 */ /* 0x000fe20000100a00 */
[----:B--2---:R-:W-:-:S05]  /*10fa0*/  IMAD.WIDE R8, R252, 0x4, R90 ;  /* 0x00000004fc087825 */ /* 0x004fca00078e025a */
[----:B------:R3:W-:Y:S01]  /*10fb0*/  STL.64 [R1+0x1598], R8 ;  /* 0x0015980801007387 */ /* 0x0007e20000100a00 */
[----:B----4-:R-:W-:-:S05]  /*10fc0*/  IMAD.WIDE R6, R252, 0x4, R106 ;  /* 0x00000004fc067825 */ /* 0x010fca00078e026a */
[----:B------:R1:W-:Y:S04]  /*10fd0*/  STL.64 [R1+0x1590], R6 ;  /* 0x0015900601007387 */ /* 0x0003e80000100a00 */
[----:B------:R-:W2:Y:S04]  /*10fe0*/  LDL.LU.64 R74, [R1+0x88] ;  /* 0x00008800014a7983 */ /* 0x000ea80000300a00 */
[----:B------:R-:W4:Y:S04]  /*10ff0*/  LDL.LU.64 R90, [R1+0x48] ;  /* 0x00004800015a7983 */ /* 0x000f280000300a00 */
[----:B------:R-:W2:Y:S01]  /*11000*/  LDL.LU.64 R106, [R1+0x8] ;  /* 0x00000800016a7983 */ /* 0x000ea20000300a00 */
[----:B------:R-:W-:-:S05]  /*11010*/  VIADD R226, R228, 0xffffffc1 ;  /* 0xffffffc1e4e27836 */ /* 0x000fca0000000000 */
[----:B------:R-:W-:Y:S01]  /*11020*/  ISETP.GE.U32.AND P6, PT, R226, 0x7fffffa2, PT ;  /* 0x7fffffa2e200780c */ /* 0x000fe20003fc6070 */
[----:B------:R-:W-:Y:S02]  /*11030*/  VIADD R226, R230, 0xffffffcc ;  /* 0xffffffcce6e27836 */ /* 0x000fe40000000000 */
[----:B------:R-:W-:-:S03]  /*11040*/  IMAD.SHL.U32 R237, R227, 0x20, RZ ;  /* 0x00000020e3ed7824 */ /* 0x000fc600078e00ff */
[----:B------:R-:W-:Y:S01]  /*11050*/  ISETP.GE.U32.AND P1, PT, R226, 0x7fffffad, PT ;  /* 0x7fffffade200780c */ /* 0x000fe20003f26070 */
[----:B------:R-:W-:-:S06]  /*11060*/  VIADD R226, R229, 0xffffffc8 ;  /* 0xffffffc8e5e27836 */ /* 0x000fcc0000000000 */
[----:B------:R-:W-:Y:S04]  /*11070*/  LDGSTS.E [R3+0xf800], desc[UR60][R40.64], !P6 ;  /* 0x0f80000028037fae */ /* 0x000fe8000f12187c */
[----:B------:R-:W-:Y:S04]  /*11080*/  LDGSTS.E [R3+0xf880], desc[UR60][R38.64], !P6 ;  /* 0x0f88000026037fae */ /* 0x000fe8000f12187c */
[----:B------:R-:W-:Y:S04]  /*11090*/  LDGSTS.E [R3+0xf900], desc[UR60][R36.64], !P6 ;  /* 0x0f90000024037fae */ /* 0x000fe8000f12187c */
[----:B------:R-:W-:Y:S04]  /*110a0*/  LDGSTS.E [R3+0xf980], desc[UR60][R24.64], !P6 ;  /* 0x0f98000018037fae */ /* 0x000fe8000f12187c */
[----:B------:R-:W-:Y:S04]  /*110b0*/  LDGSTS.E [R3+0xfa00], desc[UR60][R22.64], !P6 ;  /* 0x0fa0000016037fae */ /* 0x000fe8000f12187c */
[----:B------:R-:W-:Y:S01]  /*110c0*/  LDGSTS.E [R3+0xfa80], desc[UR60][R20.64], !P6 ;  /* 0x0fa8000014037fae */ /* 0x000fe2000f12187c */
[----:B-----5:R-:W-:-:S03]  /*110d0*/  IMAD.WIDE R234, R252, 0x4, R10 ;  /* 0x00000004fcea7825 */ /* 0x020fc600078e020a */
[----:B------:R3:W-:Y:S01]  /*110e0*/  LDGSTS.E [R3+0xfb00], desc[UR60][R8.64], !P6 ;  /* 0x0fb0000008037fae */ /* 0x0007e2000f12187c */
[----:B------:R-:W-:-:S03]  /*110f0*/  IMAD.WIDE R10, R252, 0x4, R26 ;  /* 0x00000004fc0a7825 */ /* 0x000fc600078e021a */
[----:B------:R1:W-:Y:S01]  /*11100*/  LDGSTS.E [R3+0xfb80], desc[UR60][R6.64], !P6 ;  /* 0x0fb8000006037fae */ /* 0x0003e2000f12187c */
[----:B------:R-:W-:Y:S01]  /*11110*/  ISETP.GE.U32.AND P6, PT, R226, 0x7fffffa9, PT ;  /* 0x7fffffa9e200780c */ /* 0x000fe20003fc6070 */
[C---:B------:R-:W-:Y:S02]  /*11120*/  IMAD.WIDE R226, R252.reuse, 0x4, R168 ;  /* 0x00000004fce27825 */ /* 0x040fe400078e02a8 */
[----:B------:R-:W-:Y:S02]  /*11130*/  STL [R1+0xb6c], R237 ;  /* 0x000b6ced01007387 */ /* 0x000fe40000100800 */
[C---:B---3--:R-:W-:Y:S02]  /*11140*/  IMAD.WIDE R8, R252.reuse, 0x4, R42 ;  /* 0x00000004fc087825 */ /* 0x048fe400078e022a */
[----:B------:R3:W-:Y:S02]  /*11150*/  STL.64 [R1+0xaa0], R10 ;  /* 0x000aa00a01007387 */ /* 0x0007e40000100a00 */
[----:B-1----:R-:W-:-:S02]  /*11160*/  IMAD.WIDE R6, R252, 0x4, R58 ;  /* 0x00000004fc067825 */ /* 0x002fc400078e023a */
[----:B------:R1:W-:Y:S02]  /*11170*/  STL.64 [R1+0xaa8], R8 ;  /* 0x000aa80801007387 */ /* 0x0003e40000100a00 */
[C---:B------:R-:W-:Y:S02]  /*11180*/  IMAD.WIDE R228, R252.reuse, 0x4, R184 ;  /* 0x00000004fce47825 */ /* 0x040fe400078e02b8 */
[----:B------:R5:W-:Y:S02]  /*11190*/  STL.64 [R1+0xb30], R6 ;  /* 0x000b300601007387 */ /* 0x000be40000100a00 */
[C---:B------:R-:W-:Y:S02]  /*111a0*/  IMAD.WIDE R230, R252.reuse, 0x4, R200 ;  /* 0x00000004fce67825 */ /* 0x040fe400078e02c8 */
[----:B------:R-:W-:Y:S02]  /*111b0*/  STL [R1+0x9f0], RZ ;  /* 0x0009f0ff01007387 */ /* 0x000fe40000100800 */
[----:B------:R-:W-:-:S02]  /*111c0*/  IMAD.WIDE R232, R252, 0x4, R216 ;  /* 0x00000004fce87825 */ /* 0x000fc400078e02d8 */
[----:B------:R-:W-:Y:S04]  /*111d0*/  LDGSTS.E [R4+0x8c00], desc[UR60][R226.64], !P4 ;  /* 0x08c00000e2047fae */ /* 0x000fe8000e12187c */
[----:B------:R-:W-:Y:S04]  /*111e0*/  LDGSTS.E [R4+0x8c80], desc[UR60][R228.64], !P4 ;  /* 0x08c80000e4047fae */ /* 0x000fe8000e12187c */
[----:B------:R-:W-:Y:S04]  /*111f0*/  LDGSTS.E [R4+0x8d00], desc[UR60][R230.64], !P4 ;  /* 0x08d00000e6047fae */ /* 0x000fe8000e12187c */
[----:B------:R-:W-:Y:S04]  /*11200*/  LDGSTS.E [R4+0x8d80], desc[UR60][R232.64], !P4 ;  /* 0x08d80000e8047fae */ /* 0x000fe8000e12187c */
[----:B------:R-:W-:Y:S04]  /*11210*/  LDGSTS.E [R4+0x8e00], desc[UR60][R234.64], !P4 ;  /* 0x08e00000ea047fae */ /* 0x000fe8000e12187c */
[----:B------:R-:W-:Y:S01]  /*11220*/  LDGSTS.E [R4+0x8e80], desc[UR60][R10.64], !P4 ;  /* 0x08e800000a047fae */ /* 0x000fe2000e12187c */
[----:B----4-:R-:W-:-:S03]  /*11230*/  IMAD.WIDE R68, R237, 0x4, R90 ;  /* 0x00000004ed447825 */ /* 0x010fc600078e025a */
[----:B------:R1:W-:Y:S01]  /*11240*/  LDGSTS.E [R4+0x8f00], desc[UR60][R8.64], !P4 ;  /* 0x08f0000008047fae */ /* 0x0003e2000e12187c */
[----:B--2---:R-:W-:-:S03]  /*11250*/  IMAD.WIDE R52, R237, 0x4, R106 ;  /* 0x00000004ed347825 */ /* 0x004fc600078e026a */
[----:B------:R2:W-:Y:S04]  /*11260*/  LDGSTS.E [R4+0x8f80], desc[UR60][R6.64], !P4 ;  /* 0x08f8000006047fae */ /* 0x0005e8000e12187c */
[----:B------:R-:W4:Y:S04]  /*11270*/  LDL.LU.64 R106, [R1+0x840] ;  /* 0x00084000016a7983 */ /* 0x000f280000300a00 */
[----:B------:R-:W5:Y:S04]  /*11280*/  LDL.LU.64 R90, [R1+0x800] ;  /* 0x00080000015a7983 */ /* 0x000f680000300a00 */
[----:B---3--:R-:W3:Y:S04]  /*11290*/  LDL.LU.64 R10, [R1+0x4c0] ;  /* 0x0004c000010a7983 */ /* 0x008ee80000300a00 */
[----:B------:R-:W1:Y:S04]  /*112a0*/  LDL.LU.64 R216, [R1+0x3c8] ;  /* 0x0003c80001d87983 */ /* 0x000e680000300a00 */
[----:B------:R-:W2:Y:S04]  /*112b0*/  LDL.LU.64 R200, [R1+0x300] ;  /* 0x0003000001c87983 */ /* 0x000ea80000300a00 */
[----:B------:R-:W2:Y:S04]  /*112c0*/  LDL.LU.64 R184, [R1+0x238] ;  /* 0x0002380001b87983 */ /* 0x000ea80000300a00 */
[----:B------:R-:W2:Y:S01]  /*112d0*/  LDL.LU.64 R168, [R1+0x170] ;  /* 0x0001700001a87983 */ /* 0x000ea20000300a00 */
[----:B------:R-:W-:-:S03]  /*112e0*/  IMAD.WIDE R84, R237, 0x4, R74 ;  /* 0x00000004ed547825 */ /* 0x000fc600078e024a */
[----:B------:R-:W2:Y:S01]  /*112f0*/  LDL.LU.64 R152, [R1+0x838] ;  /* 0x0008380001987983 */ /* 0x000ea20000300a00 */
[----:B------:R-:W-:-:S03]  /*11300*/  IMAD.WIDE R36, R237, 0x4, R210 ;  /* 0x00000004ed247825 */ /* 0x000fc600078e02d2 */
[----:B------:R-:W2:Y:S01]  /*11310*/  LDL.LU.64 R120, [R1+0x830] ;  /* 0x0008300001787983 */ /* 0x000ea20000300a00 */
[----:B------:R-:W-:-:S03]  /*11320*/  IMAD.WIDE R20, R237, 0x4, R194 ;  /* 0x00000004ed147825 */ /* 0x000fc600078e02c2 */
[----:B------:R-:W2:Y:S01]  /*11330*/  LDL.LU.64 R104, [R1+0x828] ;  /* 0x0008280001687983 */ /* 0x000ea20000300a00 */
[----:B------:R-:W-:-:S03]  /*11340*/  IMAD.WIDE R224, R237, 0x4, R178 ;  /* 0x00000004ede07825 */ /* 0x000fc600078e02b2 */
[----:B------:R-:W-:Y:S01]  /*11350*/  STL.64 [R1+0x1530], R84 ;  /* 0x0015305401007387 */ /* 0x000fe20000100a00 */
        /* <DEDUP_REMOVED lines=13> */
[----:B------:R-:W-:Y:S04]  /*11430*/  STL.64 [R1+0x1760], R250 ;  /* 0x001760fa01007387 */ /* 0x000fe80000100a00 */
[----:B------:R-:W-:Y:S04]  /*11440*/  STL.64 [R1+0x1768], R130 ;  /* 0x0017688201007387 */ /* 0x000fe80000100a00 */
[----:B------:R-:W-:Y:S01]  /*11450*/  STL.64 [R1+0x2078], R114 ;  /* 0x0020787201007387 */ /* 0x000fe20000100a00 */
[----:B------:R-:W-:-:S03]  /*11460*/  IMAD.WIDE R50, R237, 0x4, R50 ;  /* 0x00000004ed327825 */ /* 0x000fc600078e0232 */
[----:B------:R-:W-:Y:S04]  /*11470*/  STL.64 [R1+0x2080], R98 ;  /* 0x0020806201007387 */ /* 0x000fe80000100a00 */
[----:B------:R-:W-:Y:S04]  /*11480*/  STL.64 [R1+0x2088], R82 ;  /* 0x0020885201007387 */ /* 0x000fe80000100a00 */
[----:B------:R-:W-:Y:S01]  /*11490*/  STL.64 [R1+0x2090], R66 ;  /* 0x0020904201007387 */ /* 0x000fe20000100a00 */
[----:B------:R-:W-:-:S03]  /*114a0*/  IMAD.WIDE R34, R237, 0x4, R34 ;  /* 0x00000004ed227825 */ /* 0x000fc600078e0222 */
[----:B------:R-:W2:Y:S01]  /*114b0*/  LDL.LU.64 R72, [R1+0x820] ;  /* 0x0008200001487983 */ /* 0x000ea20000300a00 */
[----:B----4-:R-:W-:-:S04]  /*114c0*/  IMAD.WIDE R106, R252, 0x4, R106 ;  /* 0x00000004fc6a7825 */ /* 0x010fc800078e026a */
[C---:B-----5:R-:W-:Y:S01]  /*114d0*/  IMAD.WIDE R42, R252.reuse, 0x4, R90 ;  /* 0x00000004fc2a7825 */ /* 0x060fe200078e025a */
[----:B------:R-:W-:Y:S04]  /*114e0*/  LDGSTS.E [R4+0x9c00], desc[UR60][R106.64], !P3 ;  /* 0x09c000006a047fae */ /* 0x000fe8000d92187c */
[----:B------:R-:W4:Y:S04]  /*114f0*/  LDL.LU.64 R90, [R1+0x818] ;  /* 0x00081800015a7983 */ /* 0x000f280000300a00 */
[----:B------:R-:W5:Y:S01]  /*11500*/  LDL.LU.64 R74, [R1+0x810] ;  /* 0x00081000014a7983 */ /* 0x000f620000300a00 */
[----:B---3--:R-:W-:-:S03]  /*11510*/  IMAD.WIDE R136, R252, 0x4, R10 ;  /* 0x00000004fc887825 */ /* 0x008fc600078e020a */
[----:B------:R-:W3:Y:S04]  /*11520*/  LDL.LU.64 R58, [R1+0x808] ;  /* 0x00080800013a7983 */ /* 0x000ee80000300a00 */
[----:B------:R-:W3:Y:S04]  /*11530*/  LDL.LU.64 R26, [R1+0x7f8] ;  /* 0x0007f800011a7983 */ /* 0x000ee80000300a00 */
[----:B------:R-:W-:Y:S01]  /*11540*/  STL.64 [R1+0x2098], R50 ;  /* 0x0020983201007387 */ /* 0x000fe20000100a00 */
[----:B-1----:R-:W-:-:S03]  /*11550*/  IMAD.WIDE R8, R252, 0x4, R216 ;  /* 0x00000004fc087825 */ /* 0x002fc600078e02d8 */
[----:B------:R1:W-:Y:S04]  /*11560*/  STL.64 [R1+0xb90], R106 ;  /* 0x000b906a01007387 */ /* 0x0003e80000100a00 */
[----:B------:R-:W3:Y:S01]  /*11570*/  LDL.LU.64 R10, [R1+0x7f0] ;  /* 0x0007f000010a7983 */ /* 0x000ee20000300a00 */
[----:B--2---:R-:W-:-:S03]  /*11580*/  IMAD.WIDE R116, R252, 0x4, R200 ;  /* 0x00000004fc747825 */ /* 0x004fc600078e02c8 */
[----:B------:R-:W-:Y:S04]  /*11590*/  STL.64 [R1+0x20a0], R34 ;  /* 0x0020a02201007387 */ /* 0x000fe80000100a00 */
[----:B------:R-:W-:Y:S01]  /*115a0*/  STL.64 [R1+0xe80], R42 ;  /* 0x000e802a01007387 */ /* 0x000fe20000100a00 */
[----:B------:R-:W-:-:S03]  /*115b0*/  IMAD.WIDE R54, R252, 0x4, R184 ;  /* 0x00000004fc367825 */ /* 0x000fc600078e02b8 */
[----:B------:R-:W2:Y:S01]  /*115c0*/  LDL.LU.64 R216, [R1+0x7e8] ;  /* 0x0007e80001d87983 */ /* 0x000ea20000300a00 */
[----:B------:R-:W-:-:S03]  /*115d0*/  IMAD.WIDE R240, R252, 0x4, R168 ;  /* 0x00000004fcf07825 */ /* 0x000fc600078e02a8 */
[----:B------:R-:W2:Y:S04]  /*115e0*/  LDL.LU.64 R200, [R1+0x7e0] ;  /* 0x0007e00001c87983 */ /* 0x000ea80000300a00 */
[----:B------:R-:W-:Y:S04]  /*115f0*/  STL.64 [R1+0xf78], R136 ;  /* 0x000f788801007387 */ /* 0x000fe80000100a00 */
[----:B------:R-:W2:Y:S04]  /*11600*/  LDL.LU.64 R184, [R1+0x7d8] ;  /* 0x0007d80001b87983 */ /* 0x000ea80000300a00 */
[----:B------:R-:W2:Y:S01]  /*11610*/  LDL.LU.64 R168, [R1+0x7d0] ;  /* 0x0007d00001a87983 */ /* 0x000ea20000300a00 */
[----:B------:R-:W-:-:S03]  /*11620*/  IMAD.WIDE R146, R252, 0x4, R152 ;  /* 0x00000004fc927825 */ /* 0x000fc600078e0298 */
[----:B------:R-:W-:Y:S01]  /*11630*/  STL.64 [R1+0x1068], R8 ;  /* 0x0010680801007387 */ /* 0x000fe20000100a00 */
[----:B------:R-:W-:-:S03]  /*11640*/  IMAD.WIDE R162, R252, 0x4, R120 ;  /* 0x00000004fca27825 */ /* 0x000fc600078e0278 */
[----:B------:R-:W2:Y:S01]  /*11650*/  LDL.LU.64 R152, [R1+0x7c8] ;  /* 0x0007c80001987983 */ /* 0x000ea20000300a00 */
[----:B------:R-:W-:-:S03]  /*11660*/  IMAD.WIDE R178, R252, 0x4, R104 ;  /* 0x00000004fcb27825 */ /* 0x000fc600078e0268 */
[----:B------:R-:W-:Y:S04]  /*11670*/  STL.64 [R1+0x1158], R116 ;  /* 0x0011587401007387 */ /* 0x000fe80000100a00 */
[----:B------:R-:W2:Y:S04]  /*11680*/  LDL.LU.64 R120, [R1+0x4b8] ;  /* 0x0004b80001787983 */ /* 0x000ea80000300a00 */
[----:B------:R-:W-:Y:S04]  /*11690*/  STL.64 [R1+0x1258], R54 ;  /* 0x0012583601007387 */ /* 0x000fe80000100a00 */
[----:B------:R-:W2:Y:S04]  /*116a0*/  LDL.LU.64 R104, [R1+0x4b0] ;  /* 0x0004b00001687983 */ /* 0x000ea80000300a00 */
[----:B------:R-:W2:Y:S01]  /*116b0*/  LDL.LU.64 R88, [R1+0x4a8] ;  /* 0x0004a80001587983 */ /* 0x000ea20000300a00 */
[----:B------:R-:W-:-:S03]  /*116c0*/  IMAD.WIDE R194, R252, 0x4, R72 ;  /* 0x00000004fcc27825 */ /* 0x000fc600078e0248 */
[----:B------:R-:W-:Y:S04]  /*116d0*/  STL.64 [R1+0x1528], R240 ;  /* 0x001528f001007387 */ /* 0x000fe80000100a00 */
[----:B------:R-:W2:Y:S04]  /*116e0*/  LDL.LU.64 R72, [R1+0x4a0] ;  /* 0x0004a00001487983 */ /* 0x000ea80000300a00 */
[----:B------:R-:W2:Y:S04]  /*116f0*/  LDL.LU.64 R56, [R1+0x498] ;  /* 0x0004980001387983 */ /* 0x000ea80000300a00 */
[----:B------:R-:W2:Y:S04]  /*11700*/  LDL.LU.64 R40, [R1+0x490] ;  /* 0x0004900001287983 */ /* 0x000ea80000300a00 */
[----:B------:R-:W-:Y:S04]  /*11710*/  LDGSTS.E [R4+0x9c80], desc[UR60][R146.64], !P3 ;  /* 0x09c8000092047fae */ /* 0x000fe8000d92187c */
[----:B------:R-:W-:Y:S04]  /*11720*/  LDGSTS.E [R4+0x9d00], desc[UR60][R162.64], !P3 ;  /* 0x09d00000a2047fae */ /* 0x000fe8000d92187c */
[----:B------:R-:W-:Y:S04]  /*11730*/  LDGSTS.E [R4+0x9d80], desc[UR60][R178.64], !P3 ;  /* 0x09d80000b2047fae */ /* 0x000fe8000d92187c */
[----:B------:R-:W-:Y:S01]  /*11740*/  LDGSTS.E [R4+0x9e00], desc[UR60][R194.64], !P3 ;  /* 0x09e00000c2047fae */ /* 0x000fe2000d92187c */
[----:B----4-:R-:W-:-:S04]  /*11750*/  IMAD.WIDE R90, R252, 0x4, R90 ;  /* 0x00000004fc5a7825 */ /* 0x010fc800078e025a */
[C---:B-----5:R-:W-:Y:S01]  /*11760*/  IMAD.WIDE R74, R252.reuse, 0x4, R74 ;  /* 0x00000004fc4a7825 */ /* 0x060fe200078e024a */
[----:B------:R4:W-:Y:S03]  /*11770*/  STL.64 [R1+0xb38], R90 ;  /* 0x000b385a01007387 */ /* 0x0009e60000100a00 */
[C---:B---3--:R-:W-:Y:S01]  /*11780*/  IMAD.WIDE R58, R252.reuse, 0x4, R58 ;  /* 0x00000004fc3a7825 */ /* 0x048fe200078e023a */
[----:B------:R-:W3:Y:S03]  /*11790*/  LDL.LU.64 R24, [R1+0x168] ;  /* 0x0001680001187983 */ /* 0x000ee60000300a00 */
[C---:B------:R-:W-:Y:S01]  /*117a0*/  IMAD.WIDE R26, R252.reuse, 0x4, R26 ;  /* 0x00000004fc1a7825 */ /* 0x040fe200078e021a */
[----:B------:R5:W-:Y:S04]  /*117b0*/  STL.64 [R1+0xb60], R74 ;  /* 0x000b604a01007387 */ /* 0x000be80000100a00 */
[----:B------:R5:W-:Y:S04]  /*117c0*/  STL.64 [R1+0xb98], R58 ;  /* 0x000b983a01007387 */ /* 0x000be80000100a00 */
[----:B------:R-:W4:Y:S01]  /*117d0*/  LDL.LU.64 R214, [R1+0x160] ;  /* 0x0001600001d67983 */ /* 0x000f220000300a00 */
[----:B------:R-:W-:-:S03]  /*117e0*/  IMAD.WIDE R10, R252, 0x4, R10 ;  /* 0x00000004fc0a7825 */ /* 0x000fc600078e020a */
[----:B------:R5:W-:Y:S04]  /*117f0*/  STL.64 [R1+0xe10], R26 ;  /* 0x000e101a01007387 */ /* 0x000be80000100a00 */
[----:B------:R-:W5:Y:S01]  /*11800*/  LDL.LU.64 R198, [R1+0x158] ;  /* 0x0001580001c67983 */ /* 0x000f620000300a00 */
[----:B--2---:R-:W-:-:S03]  /*11810*/  IMAD.WIDE R216, R252, 0x4, R216 ;  /* 0x00000004fcd87825 */ /* 0x004fc600078e02d8 */
[----:B------:R2:W-:Y:S01]  /*11820*/  STL.64 [R1+0xe18], R10 ;  /* 0x000e180a01007387 */ /* 0x0005e20000100a00 */
[----:B------:R-:W-:-:S03]  /*11830*/  IMAD.WIDE R200, R252, 0x4, R200 ;  /* 0x00000004fcc87825 */ /* 0x000fc600078e02c8 */
[----:B------:R2:W-:Y:S04]  /*11840*/  STL.64 [R1+0xe20], R216 ;  /* 0x000e20d801007387 */ /* 0x0005e80000100a00 */
[----:B------:R-:W2:Y:S01]  /*11850*/  LDL.LU.64 R182, [R1+0x150] ;  /* 0x0001500001b67983 */ /* 0x000ea20000300a00 */
[----:B------:R-:W-:-:S03]  /*11860*/  IMAD.WIDE R184, R252, 0x4, R184 ;  /* 0x00000004fcb87825 */ /* 0x000fc600078e02b8 */
[----:B------:R1:W-:Y:S01]  /*11870*/  STL.64 [R1+0xe28], R200 ;  /* 0x000e28c801007387 */ /* 0x0003e20000100a00 */
[----:B------:R-:W-:-:S03]  /*11880*/  IMAD.WIDE R168, R252, 0x4, R168 ;  /* 0x00000004fca87825 */ /* 0x000fc600078e02a8 */
[----:B------:R-:W2:Y:S04]  /*11890*/  LDL.LU.64 R166, [R1+0x148] ;  /* 0x0001480001a67983 */ /* 0x000ea80000300a00 */
[----:B------:R1:W-:Y:S04]  /*118a0*/  STL.64 [R1+0xe30], R184 ;  /* 0x000e30b801007387 */ /* 0x0003e80000100a00 */
[----:B------:R1:W-:Y:S04]  /*118b0*/  STL.64 [R1+0xe40], R168 ;  /* 0x000e40a801007387 */ /* 0x0003e80000100a00 */
[----:B------:R-:W2:Y:S01]  /*118c0*/  LDL.LU.64 R196, [R1+0x140] ;  /* 0x0001400001c47983 */ /* 0x000ea20000300a00 */
[----:B------:R-:W-:-:S03]  /*118d0*/  IMAD.WIDE R152, R252, 0x4, R152 ;  /* 0x00000004fc987825 */ /* 0x000fc600078e0298 */
[----:B------:R-:W-:Y:S01]  /*118e0*/  LDGSTS.E [R4+0x9e80], desc[UR60][R90.64], !P3 ;  /* 0x09e800005a047fae */ /* 0x000fe2000d92187c */
[----:B------:R-:W-:-:S03]  /*118f0*/  IMAD.WIDE R120, R252, 0x4, R120 ;  /* 0x00000004fc787825 */ /* 0x000fc600078e0278 */
[----:B------:R1:W-:Y:S01]  /*11900*/  STL.64 [R1+0xe50], R152 ;  /* 0x000e509801007387 */ /* 0x0003e20000100a00 */
[----:B------:R-:W-:-:S03]  /*11910*/  IMAD.WIDE R104, R252, 0x4, R104 ;  /* 0x00000004fc687825 */ /* 0x000fc600078e0268 */
[----:B------:R-:W2:Y:S01]  /*11920*/  LDL.LU.64 R148, [R1+0x138] ;  /* 0x0001380001947983 */ /* 0x000ea20000300a00 */
[----:B------:R-:W-:-:S03]  /*11930*/  IMAD.WIDE R88, R252, 0x4, R88 ;  /* 0x00000004fc587825 */ /* 0x000fc600078e0258 */
[----:B------:R1:W-:Y:S04]  /*11940*/  STL.64 [R1+0xed0], R120 ;  /* 0x000ed07801007387 */ /* 0x0003e80000100a00 */
[----:B------:R1:W-:Y:S01]  /*11950*/  STL.64 [R1+0xed8], R104 ;  /* 0x000ed86801007387 */ /* 0x0003e20000100a00 */
[----:B------:R-:W-:-:S03]  /*11960*/  IMAD.WIDE R72, R252, 0x4, R72 ;  /* 0x00000004fc487825 */ /* 0x000fc600078e0248 */
[----:B------:R-:W2:Y:S04]  /*11970*/  LDL.LU.64 R132, [R1+0x130] ;  /* 0x0001300001847983 */ /* 0x000ea80000300a00 */
[----:B------:R-:W2:Y:S01]  /*11980*/  LDL.LU.64 R100, [R1+0x128] ;  /* 0x0001280001647983 */ /* 0x000ea20000300a00 */
[----:B------:R-:W-:-:S03]  /*11990*/  IMAD.WIDE R56, R252, 0x4, R56 ;  /* 0x00000004fc387825 */ /* 0x000fc600078e0238 */
[----:B------:R1:W-:Y:S01]  /*119a0*/  STL.64 [R1+0xee0], R88 ;  /* 0x000ee05801007387 */ /* 0x0003e20000100a00 */
[----:B------:R-:W-:-:S03]  /*119b0*/  IMAD.WIDE R40, R252, 0x4, R40 ;  /* 0x00000004fc287825 */ /* 0x000fc600078e0228 */
[----:B------:R-:W2:Y:S04]  /*119c0*/  LDL.LU.64 R150, [R1+0x120] ;  /* 0x0001200001967983 */ /* 0x000ea80000300a00 */
[----:B------:R-:W2:Y:S04]  /*119d0*/  LDL.LU.64 R134, [R1+0x118] ;  /* 0x0001180001867983 */ /* 0x000ea80000300a00 */
[----:B------:R1:W-:Y:S04]  /*119e0*/  STL.64 [R1+0xee8], R72 ;  /* 0x000ee84801007387 */ /* 0x0003e80000100a00 */
        /* <DEDUP_REMOVED lines=8> */
[----:B------:R-:W-:Y:S04]  /*11a70*/  LDGSTS.E [R4+0x9f00], desc[UR60][R74.64], !P3 ;  /* 0x09f000004a047fae */ /* 0x000fe8000d92187c */
        /* <DEDUP_REMOVED lines=15> */
[----:B------:R-:W-:Y:S01]  /*11b70*/  LDGSTS.E [R4+0xbf00], desc[UR60][R40.64], !P5 ;  /* 0x0bf0000028047fae */ /* 0x000fe2000e92187c */
[----:B---3--:R-:W-:-:S05]  /*11b80*/  IMAD.WIDE R24, R252, 0x4, R24 ;  /* 0x00000004fc187825 */ /* 0x008fca00078e0218 */
[----:B------:R3:W-:Y:S04]  /*11b90*/  STL.64 [R1+0xf18], R24 ;  /* 0x000f181801007387 */ /* 0x0007e80000100a00 */
[----:B------:R-:W3:Y:S01]  /*11ba0*/  LDL.LU.64 R6, [R1+0xe0] ;  /* 0x0000e00001067983 */ /* 0x000ee20000300a00 */
[----:B----4-:R-:W-:-:S03]  /*11bb0*/  IMAD.WIDE R214, R252, 0x4, R214 ;  /* 0x00000004fcd67825 */ /* 0x010fc600078e02d6 */
[----:B------:R-:W4:Y:S04]  /*11bc0*/  LDL.LU.64 R212, [R1+0xd8] ;  /* 0x0000d80001d47983 */ /* 0x000f280000300a00 */
[----:B------:R1:W-:Y:S01]  /*11bd0*/  STL.64 [R1+0xfc0], R214 ;  /* 0x000fc0d601007387 */ /* 0x0003e20000100a00 */
[----:B-----5:R-:W-:-:S03]  /*11be0*/  IMAD.WIDE R198, R252, 0x4, R198 ;  /* 0x00000004fcc67825 */ /* 0x020fc600078e02c6 */
[----:B------:R-:W-:Y:S04]  /*11bf0*/  LDGSTS.E [R4+0xbf80], desc[UR60][R24.64], !P5 ;  /* 0x0bf8000018047fae */ /* 0x000fe8000e92187c */
[----:B------:R-:W-:Y:S04]  /*11c00*/  LDGSTS.E [R4+0xcc00], desc[UR60][R8.64], !P1 ;  /* 0x0cc0000008047fae */ /* 0x000fe8000c92187c */
[----:B------:R-:W-:Y:S04]  /*11c10*/  LDGSTS.E [R4+0xcc80], desc[UR60][R214.64], !P1 ;  /* 0x0cc80000d6047fae */ /* 0x000fe8000c92187c */
[----:B------:R-:W-:Y:S01]  /*11c20*/  LDGSTS.E [R4+0xcd00], desc[UR60][R198.64], !P1 ;  /* 0x0cd00000c6047fae */ /* 0x000fe2000c92187c */
[----:B--2---:R-:W-:-:S03]  /*11c30*/  IMAD.WIDE R164, R252, 0x4, R196 ;  /* 0x00000004fca47825 */ /* 0x004fc600078e02c4 */
[----:B------:R-:W2:Y:S04]  /*11c40*/  LDL.LU.64 R196, [R1+0xd0] ;  /* 0x0000d00001c47983 */ /* 0x000ea80000300a00 */
[----:B------:R-:W5:Y:S04]  /*11c50*/  LDL.LU.64 R180, [R1+0xc8] ;  /* 0x0000c80001b47983 */ /* 0x000f680000300a00 */
[----:B------:R1:W-:Y:S04]  /*11c60*/  STL.64 [R1+0x158], R198 ;  /* 0x000158c601007387 */ /* 0x0003e80000100a00 */
[----:B------:R-:W5:Y:S04]  /*11c70*/  LDL.LU.64 R242, [R1+0xc0] ;  /* 0x0000c00001f27983 */ /* 0x000f680000300a00 */
[----:B------:R-:W5:Y:S01]  /*11c80*/  LDL.LU.64 R238, [R1+0xb8] ;  /* 0x0000b80001ee7983 */ /* 0x000f620000300a00 */
[----:B------:R-:W-:-:S04]  /*11c90*/  IMAD.WIDE R182, R252, 0x4, R182 ;  /* 0x00000004fcb67825 */ /* 0x000fc800078e02b6 */
[C---:B------:R-:W-:Y:S01]  /*11ca0*/  IMAD.WIDE R166, R252.reuse, 0x4, R166 ;  /* 0x00000004fca67825 */ /* 0x040fe200078e02a6 */
[----:B------:R1:W-:Y:S03]  /*11cb0*/  STL.64 [R1+0x150], R182 ;  /* 0x000150b601007387 */ /* 0x0003e60000100a00 */
        /* <DEDUP_REMOVED lines=13> */
[----:B------:R1:W-:Y:S04]  /*11d90*/  STL.64 [R1+0x118], R134 ;  /* 0x0001188601007387 */ /* 0x0003e80000100a00 */
[----:B------:R1:W-:Y:S01]  /*11da0*/  STL.64 [R1+0x110], R118 ;  /* 0x0001107601007387 */ /* 0x0003e20000100a00 */
[----:B------:R-:W-:-:S03]  /*11db0*/  IMAD.WIDE R86, R252, 0x4, R86 ;  /* 0x00000004fc567825 */ /* 0x000fc600078e0256 */
[----:B------:R1:W-:Y:S01]  /*11dc0*/  STL.64 [R1+0x10d8], R102 ;  /* 0x0010d86601007387 */ /* 0x0003e20000100a00 */
[----:B------:R-:W-:-:S03]  /*11dd0*/  IMAD.WIDE R70, R252, 0x4, R70 ;  /* 0x00000004fc467825 */ /* 0x000fc600078e0246 */
[----:B------:R1:W-:Y:S01]  /*11de0*/  STL.64 [R1+0x10e8], R86 ;  /* 0x0010e85601007387 */ /* 0x0003e20000100a00 */
[----:B------:R-:W-:-:S03]  /*11df0*/  IMAD.WIDE R38, R252, 0x4, R38 ;  /* 0x00000004fc267825 */ /* 0x000fc600078e0226 */
[----:B------:R1:W-:Y:S01]  /*11e00*/  STL.64 [R1+0x10f8], R70 ;  /* 0x0010f84601007387 */ /* 0x0003e20000100a00 */
[----:B------:R-:W-:-:S03]  /*11e10*/  IMAD.WIDE R22, R252, 0x4, R22 ;  /* 0x00000004fc167825 */ /* 0x000fc600078e0216 */
[----:B------:R1:W-:Y:S04]  /*11e20*/  STL.64 [R1+0x11a0], R38 ;  /* 0x0011a02601007387 */ /* 0x0003e80000100a00 */
[----:B------:R1:W-:Y:S04]  /*11e30*/  STL.64 [R1+0x11b0], R22 ;  /* 0x0011b01601007387 */ /* 0x0003e80000100a00 */
[----:B------:R-:W-:Y:S04]  /*11e40*/  LDGSTS.E [R4+0xcd80], desc[UR60][R182.64], !P1 ;  /* 0x0cd80000b6047fae */ /* 0x000fe8000c92187c */
[----:B------:R-:W-:Y:S04]  /*11e50*/  LDGSTS.E [R4+0xce00], desc[UR60][R166.64], !P1 ;  /* 0x0ce00000a6047fae */ /* 0x000fe8000c92187c */
[----:B------:R1:W-:Y:S01]  /*11e60*/  LDGSTS.E [R4+0xce80], desc[UR60][R164.64], !P1 ;  /* 0x0ce80000a4047fae */ /* 0x0003e2000c92187c */
[----:B------:R-:W-:-:S03]  /*11e70*/  VIADD R236, R236, 0xffffffc4 ;  /* 0xffffffc4ecec7836 */ /* 0x000fc60000000000 */
[----:B------:R1:W-:Y:S01]  /*11e80*/  LDGSTS.E [R4+0xcf00], desc[UR60][R148.64], !P1 ;  /* 0x0cf0000094047fae */ /* 0x0003e2000c92187c */
[----:B---3--:R-:W-:-:S04]  /*11e90*/  IMAD.WIDE R6, R252, 0x4, R6 ;  /* 0x00000004fc067825 */ /* 0x008fc800078e0206 */
[C---:B----4-:R-:W-:Y:S01]  /*11ea0*/  IMAD.WIDE R212, R252.reuse, 0x4, R212 ;  /* 0x00000004fcd47825 */ /* 0x050fe200078e02d4 */
[----:B------:R3:W-:Y:S04]  /*11eb0*/  STL.64 [R1+0x11c0], R6 ;  /* 0x0011c00601007387 */ /* 0x0007e80000100a00 */
[----:B------:R4:W-:Y:S01]  /*11ec0*/  STL.64 [R1+0x11d0], R212 ;  /* 0x0011d0d401007387 */ /* 0x0009e20000100a00 */
[----:B--2---:R-:W-:-:S04]  /*11ed0*/  IMAD.WIDE R196, R252, 0x4, R196 ;  /* 0x00000004fcc47825 */ /* 0x004fc800078e02c4 */
[C---:B-----5:R-:W-:Y:S01]  /*11ee0*/  IMAD.WIDE R180, R252.reuse, 0x4, R180 ;  /* 0x00000004fcb47825 */ /* 0x060fe200078e02b4 */
[----:B------:R2:W-:Y:S04]  /*11ef0*/  STL.64 [R1+0x11e0], R196 ;  /* 0x0011e0c401007387 */ /* 0x0005e80000100a00 */
[----:B-1----:R-:W5:Y:S01]  /*11f00*/  LDL.LU.64 R106, [R1+0x2278] ;  /* 0x00227800016a7983 */ /* 0x002f620000300a00 */
[----:B------:R-:W-:-:S03]  /*11f10*/  IMAD.WIDE R242, R252, 0x4, R242 ;  /* 0x00000004fcf27825 */ /* 0x000fc600078e02f2 */
[----:B------:R1:W-:Y:S01]  /*11f20*/  STL.64 [R1+0x11f0], R180 ;  /* 0x0011f0b401007387 */ /* 0x0003e20000100a00 */
[----:B------:R-:W-:-:S03]  /*11f30*/  IMAD.WIDE R238, R252, 0x4, R238 ;  /* 0x00000004fcee7825 */ /* 0x000fc600078e02ee */
[----:B------:R-:W-:Y:S04]  /*11f40*/  STL.64 [R1+0x1200], R242 ;  /* 0x001200f201007387 */ /* 0x000fe80000100a00 */
[----:B------:R1:W-:Y:S04]  /*11f50*/  STL.64 [R1+0x1500], R238 ;  /* 0x001500ee01007387 */ /* 0x0003e80000100a00 */
[----:B------:R-:W5:Y:S04]  /*11f60*/  LDL.LU.64 R90, [R1+0x2270] ;  /* 0x00227000015a7983 */ /* 0x000f680000300a00 */
        /* <DEDUP_REMOVED lines=23> */
[----:B------:R-:W5:Y:S01]  /*120e0*/  LDL.LU.64 R164, [R1+0xb0] ;  /* 0x0000b00001a47983 */ /* 0x000f620000300a00 */
[----:B------:R-:W-:-:S03]  /*120f0*/  ISETP.GE.U32.AND P4, PT, R236, 0x7fffffa5, PT ;  /* 0x7fffffa5ec00780c */ /* 0x000fc60003f86070 */
[----:B------:R5:W-:Y:S01]  /*12100*/  LDGSTS.E [R4+0xcf80], desc[UR60][R132.64], !P1 ;  /* 0x0cf8000084047fae */ /* 0x000be2000c92187c */
[----:B------:R-:W-:-:S03]  /*12110*/  PLOP3.LUT P3, PT, PT, PT, UP1, 0x80, 0x0 ;  /* 0x000000000000781c */ /* 0x000fc60003f6f018 */
[----:B------:R5:W-:Y:S01]  /*12120*/  LDGSTS.E [R4+0xdc00], desc[UR60][R116.64], !P6 ;  /* 0x0dc0000074047fae */ /* 0x000be2000f12187c */
[----:B------:R-:W-:-:S03]  /*12130*/  PLOP3.LUT P2, PT, PT, PT, UP1, 0x80, 0x0 ;  /* 0x000000000000781c */ /* 0x000fc60003f4f018 */
[----:B------:R5:W-:Y:S04]  /*12140*/  LDGSTS.E [R4+0xdc80], desc[UR60][R100.64], !P6 ;  /* 0x0dc8000064047fae */ /* 0x000be8000f12187c */
[----:B------:R-:W5:Y:S04]  /*12150*/  LDL.LU.64 R148, [R1+0xa8] ;  /* 0x0000a80001947983 */ /* 0x000f680000300a00 */
[----:B------:R-:W5:Y:S04]  /*12160*/  LDL.LU.64 R132, [R1+0xa0] ;  /* 0x0000a00001847983 */ /* 0x000f680000300a00 */
[----:B------:R-:W-:Y:S04]  /*12170*/  LDGSTS.E [R4+0xdd00], desc[UR60][R150.64], !P6 ;  /* 0x0dd0000096047fae */ /* 0x000fe8000f12187c */
        /* <DEDUP_REMOVED lines=19> */
[----:B------:R-:W-:Y:S01]  /*122b0*/  LDGSTS.E [R4+0xee00], desc[UR60][R212.64], !P4 ;  /* 0x0ee00000d4047fae */ /* 0x000fe2000e12187c */
[----:B------:R-:W-:-:S03]  /*122c0*/  IMAD.WIDE R18, R237, 0x4, R18 ;  /* 0x00000004ed127825 */ /* 0x000fc600078e0212 */
[----:B------:R-:W5:Y:S04]  /*122d0*/  LDL.LU.64 R22, [R1+0x2170] ;  /* 0x0021700001167983 */ /* 0x000f680000300a00 */
[----:B------:R-:W-:Y:S04]  /*122e0*/  LDGSTS.E [R4+0xee80], desc[UR60][R196.64], !P4 ;  /* 0x0ee80000c4047fae */ /* 0x000fe8000e12187c */
[----:B---3--:R-:W3:Y:S04]  /*122f0*/  LDL.LU.64 R6, [R1+0x2168] ;  /* 0x0021680001067983 */ /* 0x008ee80000300a00 */
[----:B------:R-:W-:Y:S04]  /*12300*/  LDGSTS.E [R4+0xef00], desc[UR60][R180.64], !P4 ;  /* 0x0ef00000b4047fae */ /* 0x000fe8000e12187c */
[----:B----4-:R-:W4:Y:S04]  /*12310*/  LDL.LU.64 R212, [R1+0x2160] ;  /* 0x0021600001d47983 */ /* 0x010f280000300a00 */
[----:B------:R-:W-:Y:S04]  /*12320*/  LDGSTS.E [R4+0xef80], desc[UR60][R242.64], !P4 ;  /* 0x0ef80000f2047fae */ /* 0x000fe8000e12187c */
[----:B--2---:R-:W2:Y:S04]  /*12330*/  LDL.LU.64 R196, [R1+0x2158] ;  /* 0x0021580001c47983 */ /* 0x004ea80000300a00 */
[----:B------:R-:W-:Y:S04]  /*12340*/  LDGSTS.E [R4+0xfc00], desc[UR60][R240.64], !P3 ;  /* 0x0fc00000f0047fae */ /* 0x000fe8000d92187c */
[----:B-1----:R-:W2:Y:S04]  /*12350*/  LDL.LU.64 R180, [R1+0x2150] ;  /* 0x0021500001b47983 */ /* 0x002ea80000300a00 */
[----:B------:R-:W-:Y:S04]  /*12360*/  LDGSTS.E [R4+0xfc80], desc[UR60][R238.64], !P2 ;  /* 0x0fc80000ee047fae */ /* 0x000fe8000d12187c */
[----:B------:R-:W3:Y:S04]  /*12370*/  LDL.LU.64 R238, [R1+0x80] ;  /* 0x0000800001ee7983 */ /* 0x000ee80000300a00 */
[----:B------:R-:W4:Y:S04]  /*12380*/  LDL.LU.64 R240, [R1+0x40] ;  /* 0x0000400001f07983 */ /* 0x000f280000300a00 */
[----:B------:R-:W-:Y:S01]  /*12390*/  STL.64 [R1+0x2070], R18 ;  /* 0x0020701201007387 */ /* 0x000fe20000100a00 */
[----:B-----5:R-:W-:-:S05]  /*123a0*/  IMAD.WIDE R164, R252, 0x4, R164 ;  /* 0x00000004fca47825 */ /* 0x020fca00078e02a4 */
[----:B------:R1:W-:Y:S04]  /*123b0*/  STL.64 [R1+0x14f8], R164 ;  /* 0x0014f8a401007387 */ /* 0x0003e80000100a00 */
[----:B------:R-:W5:Y:S01]  /*123c0*/  LDL.LU.64 R242, [R1] ;  /* 0x0000000001f27983 */ /* 0x000f620000300a00 */
[----:B------:R-:W-:Y:S02]  /*123d0*/  PLOP3.LUT P5, PT, PT, PT, UP1, 0x80, 0x0 ;  /* 0x000000000000781c */ /* 0x000fe40003faf018 */
[----:B------:R-:W-:Y:S02]  /*123e0*/  PLOP3.LUT P1, PT, PT, PT, UP1, 0x80, 0x0 ;  /* 0x000000000000781c */ /* 0x000fe40003f2f018 */
[----:B------:R-:W-:Y:S02]  /*123f0*/  PLOP3.LUT P6, PT, PT, PT, UP1, 0x80, 0x0 ;  /* 0x000000000000781c */ /* 0x000fe40003fcf018 */
[----:B------:R-:W-:-:S02]  /*12400*/  PLOP3.LUT P4, PT, PT, PT, UP1, 0x80, 0x0 ;  /* 0x000000000000781c */ /* 0x000fc40003f8f018 */
[----:B------:R-:W-:Y:S01]  /*12410*/  PLOP3.LUT P3, PT, PT, PT, UP1, 0x80, 0x0 ;  /* 0x000000000000781c */ /* 0x000fe20003f6f018 */
[----:B------:R-:W-:Y:S01]  /*12420*/  IMAD.WIDE R148, R252, 0x4, R148 ;  /* 0x00000004fc947825 */ /* 0x000fe200078e0294 */
[----:B------:R-:W-:-:S03]  /*12430*/  PLOP3.LUT P2, PT, PT, PT, UP1, 0x80, 0x0 ;  /* 0x000000000000781c */ /* 0x000fc60003f4f018 */
[C---:B------:R-:W-:Y:S01]  /*12440*/  IMAD.WIDE R132, R252.reuse, 0x4, R132 ;  /* 0x00000004fc847825 */ /* 0x040fe200078e0284 */
[----:B------:R1:W-:Y:S03]  /*12450*/  STL.64 [R1+0x14f0], R148 ;  /* 0x0014f09401007387 */ /* 0x0003e60000100a00 */
[C---:B------:R-:W-:Y:S01]  /*12460*/  IMAD.WIDE R116, R252.reuse, 0x4, R116 ;  /* 0x00000004fc747825 */ /* 0x040fe200078e0274 */
[----:B------:R1:W-:Y:S03]  /*12470*/  STL.64 [R1+0x14e8], R132 ;  /* 0x0014e88401007387 */ /* 0x0003e60000100a00 */
[C---:B------:R-:W-:Y:S01]  /*12480*/  IMAD.WIDE R248, R252.reuse, 0x4, R248 ;  /* 0x00000004fcf87825 */ /* 0x040fe200078e02f8 */
[----:B------:R-:W-:Y:S03]  /*12490*/  LDGSTS.E [R4+0xfd00], desc[UR60][R164.64], !P5 ;  /* 0x0fd00000a4047fae */ /* 0x000fe6000e92187c */
[----:B------:R-:W-:Y:S01]  /*124a0*/  IMAD.WIDE R100, R252, 0x4, R100 ;  /* 0x00000004fc647825 */ /* 0x000fe200078e0264 */
[----:B------:R-:W-:Y:S04]  /*124b0*/  LDGSTS.E [R4+0xfd80], desc[UR60][R148.64], !P1 ;  /* 0x0fd8000094047fae */ /* 0x000fe8000c92187c */
[----:B------:R-:W-:Y:S04]  /*124c0*/  LDGSTS.E [R4+0xfe00], desc[UR60][R132.64], !P6 ;  /* 0x0fe0000084047fae */ /* 0x000fe8000f12187c */
[----:B-1----:R-:W2:Y:S04]  /*124d0*/  LDL.LU.64 R164, [R1+0x2148] ;  /* 0x0021480001a47983 */ /* 0x002ea80000300a00 */
[----:B------:R1:W-:Y:S04]  /*124e0*/  STL.64 [R1+0x14b0], R116 ;  /* 0x0014b07401007387 */ /* 0x0003e80000100a00 */
[----:B------:R-:W2:Y:S04]  /*124f0*/  LDL.LU.64 R148, [R1+0x2140] ;  /* 0x0021400001947983 */ /* 0x000ea80000300a00 */
[----:B------:R1:W-:Y:S04]  /*12500*/  STL.64 [R1+0x14a8], R100 ;  /* 0x0014a86401007387 */ /* 0x0003e80000100a00 */
[----:B------:R-:W-:Y:S04]  /*12510*/  LDGSTS.E [R4+0xfe80], desc[UR60][R116.64], !P4 ;  /* 0x0fe8000074047fae */ /* 0x000fe8000e12187c */
[----:B------:R-:W2:Y:S04]  /*12520*/  LDL.LU.64 R132, [R1+0x2138] ;  /* 0x0021380001847983 */ /* 0x000ea80000300a00 */
[----:B------:R-:W-:Y:S04]  /*12530*/  LDGSTS.E [R4+0xff00], desc[UR60][R100.64], !P3 ;  /* 0x0ff0000064047fae */ /* 0x000fe8000d92187c */
[----:B------:R3:W-:Y:S04]  /*12540*/  STL.64 [R1+0x14a0], R248 ;  /* 0x0014a0f801007387 */ /* 0x0007e80000100a00 */
[----:B------:R3:W-:Y:S04]  /*12550*/  LDGSTS.E [R4+0xff80], desc[UR60][R248.64], !P2 ;  /* 0x0ff80000f8047fae */ /* 0x0007e8000d12187c */
[----:B-1----:R-:W2:Y:S04]  /*12560*/  LDL.LU.64 R116, [R1+0x2130] ;  /* 0x0021300001747983 */ /* 0x002ea80000300a00 */
[----:B------:R-:W0:Y:S04]  /*12570*/  LDGDEPBAR ;  /* 0x00000000000079af */ /* 0x000e280000000000 */
[----:B------:R-:W2:Y:S04]  /*12580*/  LDL.LU.64 R100, [R1+0x2128] ;  /* 0x0021280001647983 */ /* 0x000ea80000300a00 */
[----:B------:R-:W-:Y:S04]  /*12590*/  LDGSTS.E [R0+0x14000], desc[UR60][R84.64], P0 ;  /* 0x1400000054007fae */ /* 0x000fe8000812187c */
[----:B------:R-:W-:Y:S04]  /*125a0*/  LDGSTS.E [R0+0x14400], desc[UR60][R68.64], P0 ;  /* 0x1440000044007fae */ /* 0x000fe8000812187c */
[----:B------:R-:W-:Y:S04]  /*125b0*/  LDGSTS.E [R0+0x14800], desc[UR60][R52.64], P0 ;  /* 0x1480000034007fae */ /* 0x000fe8000812187c */
[----:B------:R-:W2:Y:S04]  /*125c0*/  LDL.LU.64 R84, [R1+0x2120] ;  /* 0x0021200001547983 */ /* 0x000ea80000300a00 */
[----:B------:R-:W2:Y:S04]  /*125d0*/  LDL.LU.64 R68, [R1+0x2118] ;  /* 0x0021180001447983 */ /* 0x000ea80000300a00 */
[----:B------:R-:W2:Y:S04]  /*125e0*/  LDL.LU.64 R52, [R1+0x2110] ;  /* 0x0021100001347983 */ /* 0x000ea80000300a00 */
[----:B------:R-:W-:Y:S04]  /*125f0*/  LDGSTS.E [R0+0x14c00], desc[UR60][R36.64], P0 ;  /* 0x14c0000024007fae */ /* 0x000fe8000812187c */
[----:B------:R-:W-:Y:S04]  /*12600*/  LDGSTS.E [R0+0x15000], desc[UR60][R20.64], P0 ;  /* 0x1500000014007fae */ /* 0x000fe8000812187c */
[----:B------:R-:W-:Y:S04]  /*12610*/  LDGSTS.E [R0+0x15400], desc[UR60][R224.64], P0 ;  /* 0x15400000e0007fae */ /* 0x000fe8000812187c */
[----:B------:R-:W2:Y:S04]  /*12620*/  LDL.LU.64 R36, [R1+0x2108] ;  /* 0x0021080001247983 */ /* 0x000ea80000300a00 */
[----:B------:R-:W2:Y:S04]  /*12630*/  LDL.LU.64 R20, [R1+0x2100] ;  /* 0x0021000001147983 */ /* 0x000ea80000300a00 */
[----:B------:R-:W2:Y:S04]  /*12640*/  LDL.LU.64 R224, [R1+0x20f8] ;  /* 0x0020f80001e07983 */ /* 0x000ea80000300a00 */
[----:B------:R5:W-:Y:S01]  /*12650*/  LDGSTS.E [R0+0x15800], desc[UR60][R210.64], P0 ;  /* 0x15800000d2007fae */ /* 0x000be2000812187c */
[----:B------:R-:W-:-:S03]  /*12660*/  IMAD.WIDE R208, R237, 0x4, R208 ;  /* 0x00000004edd07825 */ /* 0x000fc600078e02d0 */
[----:B------:R-:W-:Y:S01]  /*12670*/  LDGSTS.E [R0+0x15c00], desc[UR60][R250.64], P0 ;  /* 0x15c00000fa007fae */ /* 0x000fe2000812187c */
[----:B------:R-:W-:-:S03]  /*12680*/  IMAD.WIDE R192, R237, 0x4, R192 ;  /* 0x00000004edc07825 */ /* 0x000fc600078e02c0 */
[----:B------:R1:W-:Y:S01]  /*12690*/  LDGSTS.E [R0+0x16000], desc[UR60][R130.64], P0 ;  /* 0x1600000082007fae */ /* 0x0003e2000812187c */
[----:B------:R-:W-:-:S03]  /*126a0*/  IMAD.WIDE R176, R237, 0x4, R176 ;  /* 0x00000004edb07825 */ /* 0x000fc600078e02b0 */
[----:B------:R1:W-:Y:S01]  /*126b0*/  LDGSTS.E [R0+0x16400], desc[UR60][R114.64], P0 ;  /* 0x1640000072007fae */ /* 0x0003e2000812187c */
[----:B---3--:R-:W-:-:S03]  /*126c0*/  IMAD.WIDE R248, R237, 0x4, R238 ;  /* 0x00000004edf87825 */ /* 0x008fc600078e02ee */
[----:B------:R3:W-:Y:S01]  /*126d0*/  LDGSTS.E [R0+0x16800], desc[UR60][R98.64], P0 ;  /* 0x1680000062007fae */ /* 0x0007e2000812187c */
[----:B----4-:R-:W-:-:S03]  /*126e0*/  IMAD.WIDE R238, R237, 0x4, R240 ;  /* 0x00000004edee7825 */ /* 0x010fc600078e02f0 */
[----:B------:R4:W-:Y:S04]  /*126f0*/  LDGSTS.E [R0+0x16c00], desc[UR60][R82.64], P0 ;  /* 0x16c0000052007fae */ /* 0x0009e8000812187c */
[----:B------:R-:W2:Y:S04]  /*12700*/  LDL.LU.64 R240, [R1+0x78] ;  /* 0x0000780001f07983 */ /* 0x000ea80000300a00 */
[----:B------:R-:W-:Y:S01]  /*12710*/  STL.64 [R1+0x1498], R248 ;  /* 0x001498f801007387 */ /* 0x000fe20000100a00 */
[----:B-----5:R-:W-:-:S03]  /*12720*/  IMAD.WIDE R210, R237, 0x4, R242 ;  /* 0x00000004edd27825 */ /* 0x020fc600078e02f2 */
[----:B------:R5:W-:Y:S04]  /*12730*/  LDGSTS.E [R0+0x17000], desc[UR60][R66.64], P0 ;  /* 0x1700000042007fae */ /* 0x000be8000812187c */
[----:B------:R-:W2:Y:S01]  /*12740*/  LDL.LU.64 R242, [R1+0x38] ;  /* 0x0000380001f27983 */ /* 0x000ea20000300a00 */
[----:B------:R-:W-:-:S03]  /*12750*/  IMAD.WIDE R160, R237, 0x4, R160 ;  /* 0x00000004eda07825 */ /* 0x000fc600078e02a0 */
[----:B------:R-:W-:Y:S01]  /*12760*/  STL.64 [R1+0x1518], R238 ;  /* 0x001518ee01007387 */ /* 0x000fe20000100a00 */
[----:B-1----:R-:W-:-:S03]  /*12770*/  IMAD.WIDE R130, R237, 0x4, R144 ;  /* 0x00000004ed827825 */ /* 0x002fc600078e0290 */
[----:B------:R-:W-:Y:S01]  /*12780*/  STL.64 [R1+0x1520], R210 ;  /* 0x001520d201007387 */ /* 0x000fe20000100a00 */
[----:B------:R-:W-:-:S03]  /*12790*/  IMAD.WIDE R114, R237, 0x4, R128 ;  /* 0x00000004ed727825 */ /* 0x000fc600078e0280 */
[----:B------:R-:W-:Y:S01]  /*127a0*/  STL.64 [R1+0x1580], R208 ;  /* 0x001580d001007387 */ /* 0x000fe20000100a00 */
[----:B---3--:R-:W-:-:S03]  /*127b0*/  IMAD.WIDE R98, R237, 0x4, R112 ;  /* 0x00000004ed627825 */ /* 0x008fc600078e0270 */
[----:B------:R1:W-:Y:S01]  /*127c0*/  LDGSTS.E [R0+0x17400], desc[UR60][R50.64], P0 ;  /* 0x1740000032007fae */ /* 0x0003e2000812187c */
[----:B----4-:R-:W-:-:S03]  /*127d0*/  IMAD.WIDE R82, R237, 0x4, R96 ;  /* 0x00000004ed527825 */ /* 0x010fc600078e0260 */
[----:B------:R-:W-:Y:S01]  /*127e0*/  STL.64 [R1+0x1588], R192 ;  /* 0x001588c001007387 */ /* 0x000fe20000100a00 */
[----:B-----5:R-:W-:-:S03]  /*127f0*/  IMAD.WIDE R66, R237, 0x4, R80 ;  /* 0x00000004ed427825 */ /* 0x020fc600078e0250 */
[----:B------:R3:W-:Y:S04]  /*12800*/  LDGSTS.E [R0+0x17800], desc[UR60][R34.64], P0 ;  /* 0x1780000022007fae */ /* 0x0007e8000812187c */
[----:B------:R-:W-:Y:S01]  /*12810*/  STL.64 [R1+0x15f8], R176 ;  /* 0x0015f8b001007387 */ /* 0x000fe20000100a00 */
[----:B-1----:R-:W-:-:S03]  /*12820*/  IMAD.WIDE R50, R237, 0x4, R64 ;  /* 0x00000004ed327825 */ /* 0x002fc600078e0240 */
[----:B------:R1:W-:Y:S04]  /*12830*/  LDGSTS.E [R0+0x17c00], desc[UR60][R18.64], P0 ;  /* 0x17c0000012007fae */ /* 0x0003e8000812187c */
[----:B------:R-:W-:Y:S01]  /*12840*/  STL.64 [R1+0x1600], R160 ;  /* 0x001600a001007387 */ /* 0x000fe20000100a00 */
[----:B---3--:R-:W-:-:S03]  /*12850*/  IMAD.WIDE R34, R237, 0x4, R48 ;  /* 0x00000004ed227825 */ /* 0x008fc600078e0230 */
[----:B------:R-:W-:Y:S01]  /*12860*/  STL.64 [R1+0x1670], R130 ;  /* 0x0016708201007387 */ /* 0x000fe20000100a00 */
[----:B------:R-:W-:-:S03]  /*12870*/  IMAD.WIDE R16, R237, 0x4, R16 ;  /* 0x00000004ed107825 */ /* 0x000fc600078e0210 */
[----:B------:R-:W-:Y:S01]  /*12880*/  LDGSTS.E [R246+0x14080], desc[UR60][R248.64], P0 ;  /* 0x14080000f8f67fae */ /* 0x000fe2000812187c */
[----:B-1----:R-:W-:-:S03]  /*12890*/  IMAD.WIDE R18, R237, 0x4, R32 ;  /* 0x00000004ed127825 */ /* 0x002fc600078e0220 */
[----:B------:R1:W-:Y:S04]  /*128a0*/  STL.64 [R1+0x16e0], R114 ;  /* 0x0016e07201007387 */ /* 0x0003e80000100a00 */
[----:B------:R-:W-:Y:S04]  /*128b0*/  LDGSTS.E [R246+0x14480], desc[UR60][R238.64], P0 ;  /* 0x14480000eef67fae */ /* 0x000fe8000812187c */
        /* <DEDUP_REMOVED lines=13> */
[----:B------:R1:W-:Y:S01]  /*12990*/  LDGSTS.E [R246+0x16080], desc[UR60][R114.64], P0 ;  /* 0x1608000072f67fae */ /* 0x0003e2000812187c */
[----:B--2---:R-:W-:-:S03]  /*129a0*/  IMAD.WIDE R128, R237, 0x4, R240 ;  /* 0x00000004ed807825 */ /* 0x004fc600078e02f0 */
[----:B------:R3:W-:Y:S04]  /*129b0*/  LDGSTS.E [R246+0x16480], desc[UR60][R98.64], P0 ;  /* 0x1648000062f67fae */ /* 0x0007e8000812187c */
[----:B------:R-:W2:Y:S01]  /*129c0*/  LDL.LU.64 R240, [R1+0x70] ;  /* 0x0000700001f07983 */ /* 0x000ea20000300a00 */
[----:B------:R-:W-:-:S03]  /*129d0*/  IMAD.WIDE R112, R237, 0x4, R222 ;  /* 0x00000004ed707825 */ /* 0x000fc600078e02de */
[----:B------:R4:W-:Y:S01]  /*129e0*/  LDGSTS.E [R246+0x16880], desc[UR60][R82.64], P0 ;  /* 0x1688000052f67fae */ /* 0x0009e2000812187c */
[----:B-1----:R-:W-:-:S03]  /*129f0*/  IMAD.WIDE R114, R237, 0x4, R242 ;  /* 0x00000004ed727825 */ /* 0x002fc600078e02f2 */
[----:B------:R5:W-:Y:S04]  /*12a00*/  LDGSTS.E [R246+0x16c80], desc[UR60][R66.64], P0 ;  /* 0x16c8000042f67fae */ /* 0x000be8000812187c */
[----:B------:R-:W2:Y:S01]  /*12a10*/  LDL.LU.64 R242, [R1+0x30] ;  /* 0x0000300001f27983 */ /* 0x000ea20000300a00 */
[----:B---3--:R-:W-:-:S03]  /*12a20*/  IMAD.WIDE R98, R237, 0x4, R206 ;  /* 0x00000004ed627825 */ /* 0x008fc600078e02ce */
[----:B------:R-:W-:Y:S01]  /*12a30*/  STL.64 [R1+0x1430], R128 ;  /* 0x0014308001007387 */ /* 0x000fe20000100a00 */
[----:B------:R-:W-:-:S03]  /*12a40*/  IMAD.WIDE R96, R237, 0x4, R190 ;  /* 0x00000004ed607825 */ /* 0x000fc600078e02be */
[----:B------:R-:W-:Y:S01]  /*12a50*/  STL.64 [R1+0x1480], R114 ;  /* 0x0014807201007387 */ /* 0x000fe20000100a00 */
[----:B----4-:R-:W-:-:S03]  /*12a60*/  IMAD.WIDE R82, R237, 0x4, R174 ;  /* 0x00000004ed527825 */ /* 0x010fc600078e02ae */
[----:B------:R-:W-:Y:S01]  /*12a70*/  STL.64 [R1+0x1490], R112 ;  /* 0x0014907001007387 */ /* 0x000fe20000100a00 */
[----:B------:R-:W-:-:S03]  /*12a80*/  IMAD.WIDE R80, R237, 0x4, R158 ;  /* 0x00000004ed507825 */ /* 0x000fc600078e029e */
[----:B------:R1:W-:Y:S01]  /*12a90*/  LDGSTS.E [R246+0x17080], desc[UR60][R50.64], P0 ;  /* 0x1708000032f67fae */ /* 0x0003e2000812187c */
[----:B-----5:R-:W-:-:S03]  /*12aa0*/  IMAD.WIDE R66, R237, 0x4, R142 ;  /* 0x00000004ed427825 */ /* 0x020fc600078e028e */
[----:B------:R-:W-:Y:S01]  /*12ab0*/  STL.64 [R1+0x1510], R98 ;  /* 0x0015106201007387 */ /* 0x000fe20000100a00 */
[----:B------:R-:W-:-:S03]  /*12ac0*/  IMAD.WIDE R64, R237, 0x4, R126 ;  /* 0x00000004ed407825 */ /* 0x000fc600078e027e */
[----:B------:R-:W-:Y:S01]  /*12ad0*/  STL.64 [R1+0x1568], R96 ;  /* 0x0015686001007387 */ /* 0x000fe20000100a00 */
[----:B------:R-:W-:-:S03]  /*12ae0*/  IMAD.WIDE R48, R237, 0x4, R94 ;  /* 0x00000004ed307825 */ /* 0x000fc600078e025e */
[----:B------:R3:W-:Y:S01]  /*12af0*/  LDGSTS.E [R246+0x17480], desc[UR60][R34.64], P0 ;  /* 0x1748000022f67fae */ /* 0x0007e2000812187c */
[----:B-1----:R-:W-:-:S03]  /*12b00*/  IMAD.WIDE R50, R237, 0x4, R110 ;  /* 0x00000004ed327825 */ /* 0x002fc600078e026e */
[----:B------:R-:W-:Y:S01]  /*12b10*/  STL.64 [R1+0x1578], R82 ;  /* 0x0015785201007387 */ /* 0x000fe20000100a00 */
[----:B------:R-:W-:-:S03]  /*12b20*/  IMAD.WIDE R32, R237, 0x4, R62 ;  /* 0x00000004ed207825 */ /* 0x000fc600078e023e */
[----:B------:R1:W-:Y:S01]  /*12b30*/  STL.64 [R1+0x15e8], R80 ;  /* 0x0015e85001007387 */ /* 0x0003e20000100a00 */
[----:B---3--:R-:W-:-:S03]  /*12b40*/  IMAD.WIDE R34, R237, 0x4, R78 ;  /* 0x00000004ed227825 */ /* 0x008fc600078e024e */
[----:B------:R3:W-:Y:S04]  /*12b50*/  LDGSTS.E [R246+0x17880], desc[UR60][R18.64], P0 ;  /* 0x1788000012f67fae */ /* 0x0007e8000812187c */
[----:B------:R4:W-:Y:S01]  /*12b60*/  STL.64 [R1+0x15f0], R66 ;  /* 0x0015f04201007387 */ /* 0x0009e20000100a00 */
[----:B------:R-:W-:-:S03]  /*12b70*/  IMAD.WIDE R14, R237, 0x4, R14 ;  /* 0x00000004ed0e7825 */ /* 0x000fc600078e020e */
[----:B------:R5:W-:Y:S04]  /*12b80*/  LDGSTS.E [R246+0x17c80], desc[UR60][R16.64], P0 ;  /* 0x17c8000010f67fae */ /* 0x000be8000812187c */
[----:B------:R4:W-:Y:S01]  /*12b90*/  STL.64 [R1+0x1660], R64 ;  /* 0x0016604001007387 */ /* 0x0009e20000100a00 */
[----:B---3--:R-:W-:-:S03]  /*12ba0*/  IMAD.WIDE R18, R237, 0x4, R46 ;  /* 0x00000004ed127825 */ /* 0x008fc600078e022e */
[----:B------:R3:W-:Y:S01]  /*12bb0*/  STL.64 [R1+0x1668], R50 ;  /* 0x0016683201007387 */ /* 0x0007e20000100a00 */
[----:B-----5:R-:W-:-:S03]  /*12bc0*/  IMAD.WIDE R16, R237, 0x4, R30 ;  /* 0x00000004ed107825 */ /* 0x020fc600078e021e */
        /* <DEDUP_REMOVED lines=21> */
[----:B----4-:R-:W-:-:S03]  /*12d20*/  IMAD.WIDE R66, R237, 0x4, R204 ;  /* 0x00000004ed427825 */ /* 0x010fc600078e02cc */
[----:B------:R5:W-:Y:S01]  /*12d30*/  LDGSTS.E [R2+0x16900], desc[UR60][R48.64], P0 ;  /* 0x1690000030027fae */ /* 0x000be2000812187c */
[----:B---3--:R-:W-:-:S03]  /*12d40*/  IMAD.WIDE R64, R237, 0x4, R188 ;  /* 0x00000004ed407825 */ /* 0x008fc600078e02bc */
[----:B------:R-:W-:Y:S01]  /*12d50*/  STL.64 [R1+0x1438], R80 ;  /* 0x0014385001007387 */ /* 0x000fe20000100a00 */
[----:B------:R-:W-:-:S03]  /*12d60*/  IMAD.WIDE R62, R237, 0x4, R172 ;  /* 0x00000004ed3e7825 */ /* 0x000fc600078e02ac */
[----:B------:R-:W-:Y:S01]  /*12d70*/  STL.64 [R1+0x1458], R78 ;  /* 0x0014584e01007387 */ /* 0x000fe20000100a00 */
[----:B-1----:R-:W-:-:S03]  /*12d80*/  IMAD.WIDE R50, R237, 0x4, R156 ;  /* 0x00000004ed327825 */ /* 0x002fc600078e029c */
[----:B------:R1:W-:Y:S01]  /*12d90*/  LDGSTS.E [R2+0x16d00], desc[UR60][R34.64], P0 ;  /* 0x16d0000022027fae */ /* 0x0003e2000812187c */
[----:B-----5:R-:W-:-:S03]  /*12da0*/  IMAD.WIDE R48, R237, 0x4, R140 ;  /* 0x00000004ed307825 */ /* 0x020fc600078e028c */
[----:B------:R-:W-:Y:S01]  /*12db0*/  STL.64 [R1+0x1478], R66 ;  /* 0x0014784201007387 */ /* 0x000fe20000100a00 */
[----:B------:R-:W-:-:S03]  /*12dc0*/  IMAD.WIDE R46, R237, 0x4, R124 ;  /* 0x00000004ed2e7825 */ /* 0x000fc600078e027c */
[----:B------:R3:W-:Y:S01]  /*12dd0*/  LDGSTS.E [R2+0x17100], desc[UR60][R32.64], P0 ;  /* 0x1710000020027fae */ /* 0x0007e2000812187c */
[----:B------:R-:W-:-:S03]  /*12de0*/  IMAD.WIDE R30, R237, 0x4, R76 ;  /* 0x00000004ed1e7825 */ /* 0x000fc600078e024c */
[----:B------:R-:W-:Y:S01]  /*12df0*/  STL.64 [R1+0x1488], R64 ;  /* 0x0014884001007387 */ /* 0x000fe20000100a00 */
[----:B-1----:R-:W-:-:S03]  /*12e00*/  IMAD.WIDE R34, R237, 0x4, R108 ;  /* 0x00000004ed227825 */ /* 0x002fc600078e026c */
[----:B------:R-:W-:Y:S01]  /*12e10*/  STL.64 [R1+0x1508], R62 ;  /* 0x0015083e01007387 */ /* 0x000fe20000100a00 */
[----:B---3--:R-:W-:-:S03]  /*12e20*/  IMAD.WIDE R32, R237, 0x4, R92 ;  /* 0x00000004ed207825 */ /* 0x008fc600078e025c */
[----:B------:R1:W-:Y:S04]  /*12e30*/  LDGSTS.E [R2+0x17500], desc[UR60][R18.64], P0 ;  /* 0x1750000012027fae */ /* 0x0003e8000812187c */
[----:B------:R-:W-:Y:S01]  /*12e40*/  STL.64 [R1+0x1560], R50 ;  /* 0x0015603201007387 */ /* 0x000fe20000100a00 */
[----:B------:R-:W-:-:S03]  /*12e50*/  IMAD.WIDE R12, R237, 0x4, R12 ;  /* 0x00000004ed0c7825 */ /* 0x000fc600078e020c */
[----:B------:R3:W-:Y:S04]  /*12e60*/  LDGSTS.E [R2+0x17900], desc[UR60][R16.64], P0 ;  /* 0x1790000010027fae */ /* 0x0007e8000812187c */
[----:B------:R4:W-:Y:S01]  /*12e70*/  STL.64 [R1+0x1570], R48 ;  /* 0x0015703001007387 */ /* 0x0009e20000100a00 */
[----:B-1----:R-:W-:-:S03]  /*12e80*/  IMAD.WIDE R18, R237, 0x4, R60 ;  /* 0x00000004ed127825 */ /* 0x002fc600078e023c */
[----:B------:R1:W-:Y:S04]  /*12e90*/  LDGSTS.E [R2+0x17d00], desc[UR60][R14.64], P0 ;  /* 0x17d000000e027fae */ /* 0x0003e8000812187c */
[----:B------:R5:W-:Y:S01]  /*12ea0*/  STL.64 [R1+0x15e0], R46 ;  /* 0x0015e02e01007387 */ /* 0x000be20000100a00 */
[----:B---3--:R-:W-:-:S03]  /*12eb0*/  IMAD.WIDE R16, R237, 0x4, R44 ;  /* 0x00000004ed107825 */ /* 0x008fc600078e022c */
[----:B------:R3:W-:Y:S01]  /*12ec0*/  STL.64 [R1+0x1650], R34 ;  /* 0x0016502201007387 */ /* 0x0007e20000100a00 */
[----:B-1----:R-:W-:-:S03]  /*12ed0*/  IMAD.WIDE R14, R237, 0x4, R28 ;  /* 0x00000004ed0e7825 */ /* 0x002fc600078e021c */
[----:B------:R1:W-:Y:S04]  /*12ee0*/  STL.64 [R1+0x1658], R32 ;  /* 0x0016582001007387 */ /* 0x0003e80000100a00 */
[----:B------:R1:W-:Y:S04]  /*12ef0*/  STL.64 [R1+0x16d0], R30 ;  /* 0x0016d01e01007387 */ /* 0x0003e80000100a00 */
[----:B------:R1:W-:Y:S04]  /*12f00*/  STL.64 [R1+0x1748], R18 ;  /* 0x0017481201007387 */ /* 0x0003e80000100a00 */
[----:B------:R1:W-:Y:S04]  /*12f10*/  STL.64 [R1+0x2010], R16 ;  /* 0x0020101001007387 */ /* 0x0003e80000100a00 */
[----:B------:R1:W-:Y:S04]  /*12f20*/  STL.64 [R1+0x2018], R14 ;  /* 0x0020180e01007387 */ /* 0x0003e80000100a00 */
[----:B------:R1:W-:Y:S04]  /*12f30*/  STL.64 [R1+0x2028], R12 ;  /* 0x0020280c01007387 */ /* 0x0003e80000100a00 */
[----:B------:R-:W-:Y:S04]  /*12f40*/  LDGSTS.E [R245+0x14180], desc[UR60][R176.64], P0 ;  /* 0x14180000b0f57fae */ /* 0x000fe8000812187c */
[----:B------:R-:W-:Y:S04]  /*12f50*/  LDGSTS.E [R245+0x14580], desc[UR60][R80.64], P0 ;  /* 0x1458000050f57fae */ /* 0x000fe8000812187c */
[----:B------:R-:W-:Y:S04]  /*12f60*/  LDGSTS.E [R245+0x14980], desc[UR60][R78.64], P0 ;  /* 0x149800004ef57fae */ /* 0x000fe8000812187c */
[----:B------:R-:W-:Y:S04]  /*12f70*/  LDGSTS.E [R245+0x14d80], desc[UR60][R66.64], P0 ;  /* 0x14d8000042f57fae */ /* 0x000fe8000812187c */
[----:B------:R-:W-:Y:S04]  /*12f80*/  LDGSTS.E [R245+0x15180], desc[UR60][R64.64], P0 ;  /* 0x1518000040f57fae */ /* 0x000fe8000812187c */
[----:B------:R-:W-:Y:S04]  /*12f90*/  LDGSTS.E [R245+0x15580], desc[UR60][R62.64], P0 ;  /* 0x155800003ef57fae */ /* 0x000fe8000812187c */
[----:B------:R-:W-:Y:S01]  /*12fa0*/  LDGSTS.E [R245+0x15980], desc[UR60][R50.64], P0 ;  /* 0x1598000032f57fae */ /* 0x000fe2000812187c */
[----:B--2---:R-:W-:-:S03]  /*12fb0*/  IMAD.WIDE R158, R237, 0x4, R240 ;  /* 0x00000004ed9e7825 */ /* 0x004fc600078e02f0 */
[----:B------:R4:W-:Y:S04]  /*12fc0*/  LDGSTS.E [R245+0x15d80], desc[UR60][R48.64], P0 ;  /* 0x15d8000030f57fae */ /* 0x0009e8000812187c */
[----:B------:R-:W2:Y:S01]  /*12fd0*/  LDL.LU.64 R240, [R1+0x60] ;  /* 0x0000600001f07983 */ /* 0x000ea20000300a00 */
[----:B------:R-:W-:-:S03]  /*12fe0*/  IMAD.WIDE R172, R237, 0x4, R242 ;  /* 0x00000004edac7825 */ /* 0x000fc600078e02f2 */
[----:B------:R5:W-:Y:S04]  /*12ff0*/  LDGSTS.E [R245+0x16180], desc[UR60][R46.64], P0 ;  /* 0x161800002ef57fae */ /* 0x000be8000812187c */
[----:B------:R-:W2:Y:S01]  /*13000*/  LDL.LU.64 R242, [R1+0x20] ;  /* 0x0000200001f27983 */ /* 0x000ea20000300a00 */
[----:B----4-:R-:W-:-:S03]  /*13010*/  IMAD.WIDE R48, R237, 0x4, R186 ;  /* 0x00000004ed307825 */ /* 0x010fc600078e02ba */
[----:B------:R3:W-:Y:S01]  /*13020*/  LDGSTS.E [R245+0x16580], desc[UR60][R34.64], P0 ;  /* 0x1658000022f57fae */ /* 0x0007e2000812187c */
[----:B------:R-:W-:-:S03]  /*13030*/  IMAD.WIDE R44, R237, 0x4, R154 ;  /* 0x00000004ed2c7825 */ /* 0x000fc600078e029a */
[----:B------:R1:W-:Y:S01]  /*13040*/  LDGSTS.E [R245+0x16980], desc[UR60][R32.64], P0 ;  /* 0x1698000020f57fae */ /* 0x0003e2000812187c */
[----:B-----5:R-:W-:-:S03]  /*13050*/  IMAD.WIDE R46, R237, 0x4, R170 ;  /* 0x00000004ed2e7825 */ /* 0x020fc600078e02aa */
[----:B------:R4:W-:Y:S01]  /*13060*/  LDGSTS.E [R245+0x16d80], desc[UR60][R30.64], P0 ;  /* 0x16d800001ef57fae */ /* 0x0009e2000812187c */
[----:B------:R-:W-:-:S03]  /*13070*/  IMAD.WIDE R28, R237, 0x4, R90 ;  /* 0x00000004ed1c7825 */ /* 0x000fc600078e025a */
[----:B------:R-:W-:Y:S01]  /*13080*/  STL.64 [R1+0x1450], R48 ;  /* 0x0014503001007387 */ /* 0x000fe20000100a00 */
[----:B---3--:R-:W-:-:S03]  /*13090*/  IMAD.WIDE R34, R237, 0x4, R138 ;  /* 0x00000004ed227825 */ /* 0x008fc600078e028a */
[----:B------:R3:W-:Y:S01]  /*130a0*/  LDGSTS.E [R245+0x17180], desc[UR60][R18.64], P0 ;  /* 0x1718000012f57fae */ /* 0x0007e2000812187c */
[----:B-1----:R-:W-:-:S03]  /*130b0*/  IMAD.WIDE R32, R237, 0x4, R122 ;  /* 0x00000004ed207825 */ /* 0x002fc600078e027a */
[----:B------:R-:W-:Y:S01]  /*130c0*/  STL.64 [R1+0x1470], R46 ;  /* 0x0014702e01007387 */ /* 0x000fe20000100a00 */
[----:B----4-:R-:W-:-:S03]  /*130d0*/  IMAD.WIDE R30, R237, 0x4, R106 ;  /* 0x00000004ed1e7825 */ /* 0x010fc600078e026a */
[----:B------:R1:W-:Y:S04]  /*130e0*/  LDGSTS.E [R245+0x17580], desc[UR60][R16.64], P0 ;  /* 0x1758000010f57fae */ /* 0x0003e8000812187c */
[----:B------:R-:W-:Y:S01]  /*130f0*/  STL.64 [R1+0x14d8], R44 ;  /* 0x0014d82c01007387 */ /* 0x000fe20000100a00 */
[----:B---3--:R-:W-:-:S03]  /*13100*/  IMAD.WIDE R18, R237, 0x4, R74 ;  /* 0x00000004ed127825 */ /* 0x008fc600078e024a */
[----:B------:R3:W-:Y:S01]  /*13110*/  LDGSTS.E [R245+0x17980], desc[UR60][R14.64], P0 ;  /* 0x179800000ef57fae */ /* 0x0007e2000812187c */
[----:B------:R-:W-:-:S03]  /*13120*/  IMAD.WIDE R10, R237, 0x4, R10 ;  /* 0x00000004ed0a7825 */ /* 0x000fc600078e020a */
[----:B------:R-:W-:Y:S01]  /*13130*/  STL.64 [R1+0x1548], R34 ;  /* 0x0015482201007387 */ /* 0x000fe20000100a00 */
        /* <DEDUP_REMOVED lines=11> */
[----:B------:R5:W-:Y:S01]  /*131f0*/  STL.64 [R1+0x2008], R10 ;  /* 0x0020080a01007387 */ /* 0x000be20000100a00 */
[----:B------:R-:W-:-:S03]  /*13200*/  IMAD.WIDE R174, R237, 0x4, R218 ;  /* 0x00000004edae7825 */ /* 0x000fc600078e02da */
[----:B------:R-:W-:Y:S01]  /*13210*/  LDGSTS.E [R3+0x14200], desc[UR60][R158.64], P0 ;  /* 0x142000009e037fae */ /* 0x000fe2000812187c */
[----:B------:R-:W-:-:S03]  /*13220*/  IMAD.WIDE R190, R237, 0x4, R202 ;  /* 0x00000004edbe7825 */ /* 0x000fc600078e02ca */
        /* <DEDUP_REMOVED lines=8> */
[----:B------:R3:W-:Y:S01]  /*132b0*/  LDGSTS.E [R3+0x16600], desc[UR60][R30.64], P0 ;  /* 0x166000001e037fae */ /* 0x0007e2000812187c */
[----:B------:R-:W-:-:S03]  /*132c0*/  IMAD.WIDE R156, R237, 0x4, R216 ;  /* 0x00000004ed9c7825 */ /* 0x000fc600078e02d8 */
[----:B------:R1:W-:Y:S01]  /*132d0*/  LDGSTS.E [R3+0x16a00], desc[UR60][R28.64], P0 ;  /* 0x16a000001c037fae */ /* 0x0003e2000812187c */
[----:B------:R-:W-:-:S03]  /*132e0*/  IMAD.WIDE R160, R237, 0x4, R200 ;  /* 0x00000004eda07825 */ /* 0x000fc600078e02c8 */
[----:B------:R5:W-:Y:S01]  /*132f0*/  LDGSTS.E [R3+0x16e00], desc[UR60][R18.64], P0 ;  /* 0x16e0000012037fae */ /* 0x000be2000812187c */
[----:B------:R-:W-:-:S03]  /*13300*/  IMAD.WIDE R184, R237, 0x4, R184 ;  /* 0x00000004edb87825 */ /* 0x000fc600078e02b8 */
[----:B------:R5:W-:Y:S01]  /*13310*/  LDGSTS.E [R3+0x17200], desc[UR60][R16.64], P0 ;  /* 0x1720000010037fae */ /* 0x000be2000812187c */
[----:B------:R-:W-:-:S03]  /*13320*/  IMAD.WIDE R188, R237, 0x4, R168 ;  /* 0x00000004edbc7825 */ /* 0x000fc600078e02a8 */
[----:B------:R5:W-:Y:S01]  /*13330*/  LDGSTS.E [R3+0x17600], desc[UR60][R14.64], P0 ;  /* 0x176000000e037fae */ /* 0x000be2000812187c */
[----:B--2---:R-:W-:-:S03]  /*13340*/  IMAD.WIDE R144, R237, 0x4, R240 ;  /* 0x00000004ed907825 */ /* 0x004fc600078e02f0 */
[----:B------:R2:W-:Y:S04]  /*13350*/  LDGSTS.E [R3+0x17a00], desc[UR60][R12.64], P0 ;  /* 0x17a000000c037fae */ /* 0x0005e8000812187c */
[----:B------:R-:W2:Y:S01]  /*13360*/  LDL.LU.64 R240, [R1+0x58] ;  /* 0x0000580001f07983 */ /* 0x000ea20000300a00 */
[----:B------:R-:W-:-:S03]  /*13370*/  IMAD.WIDE R154, R237, 0x4, R242 ;  /* 0x00000004ed9a7825 */ /* 0x000fc600078e02f2 */
[----:B------:R2:W-:Y:S04]  /*13380*/  LDGSTS.E [R3+0x17e00], desc[UR60][R10.64], P0 ;  /* 0x17e000000a037fae */ /* 0x0005e8000812187c */
[----:B------:R-:W2:Y:S01]  /*13390*/  LDL.LU.64 R242, [R1+0x18] ;  /* 0x0000180001f27983 */ /* 0x000ea20000300a00 */
[----:B----4-:R-:W-:-:S03]  /*133a0*/  IMAD.WIDE R32, R237, 0x4, R152 ;  /* 0x00000004ed207825 */ /* 0x010fc600078e0298 */
[----:B------:R-:W-:Y:S01]  /*133b0*/  LDGSTS.E [R244+0x14280], desc[UR60][R144.64], P0 ;  /* 0x1428000090f47fae */ /* 0x000fe2000812187c */
[----:B---3--:R-:W-:-:S03]  /*133c0*/  IMAD.WIDE R30, R237, 0x4, R136 ;  /* 0x00000004ed1e7825 */ /* 0x008fc600078e0288 */
[----:B------:R-:W-:Y:S01]  /*133d0*/  LDGSTS.E [R244+0x14680], desc[UR60][R154.64], P0 ;  /* 0x146800009af47fae */ /* 0x000fe2000812187c */
[----:B-1----:R-:W-:-:S03]  /*133e0*/  IMAD.WIDE R28, R237, 0x4, R120 ;  /* 0x00000004ed1c7825 */ /* 0x002fc600078e0278 */
[----:B------:R-:W-:Y:S01]  /*133f0*/  LDGSTS.E [R244+0x14a80], desc[UR60][R156.64], P0 ;  /* 0x14a800009cf47fae */ /* 0x000fe2000812187c */
[----:B------:R-:W-:-:S03]  /*13400*/  IMAD.WIDE R26, R237, 0x4, R104 ;  /* 0x00000004ed1a7825 */ /* 0x000fc600078e0268 */
[----:B------:R-:W-:Y:S01]  /*13410*/  LDGSTS.E [R244+0x14e80], desc[UR60][R160.64], P0 ;  /* 0x14e80000a0f47fae */ /* 0x000fe2000812187c */
[----:B-----5:R-:W-:-:S03]  /*13420*/  IMAD.WIDE R18, R237, 0x4, R88 ;  /* 0x00000004ed127825 */ /* 0x020fc600078e0258 */
[----:B------:R-:W-:Y:S01]  /*13430*/  LDGSTS.E [R244+0x15280], desc[UR60][R184.64], P0 ;  /* 0x15280000b8f47fae */ /* 0x000fe2000812187c */
[----:B------:R-:W-:-:S03]  /*13440*/  IMAD.WIDE R16, R237, 0x4, R72 ;  /* 0x00000004ed107825 */ /* 0x000fc600078e0248 */
[----:B------:R-:W-:Y:S01]  /*13450*/  LDGSTS.E [R244+0x15680], desc[UR60][R188.64], P0 ;  /* 0x15680000bcf47fae */ /* 0x000fe2000812187c */
[----:B------:R-:W-:-:S03]  /*13460*/  IMAD.WIDE R14, R237, 0x4, R56 ;  /* 0x00000004ed0e7825 */ /* 0x000fc600078e0238 */
[----:B------:R-:W-:Y:S01]  /*13470*/  LDGSTS.E [R244+0x15a80], desc[UR60][R32.64], P0 ;  /* 0x15a8000020f47fae */ /* 0x000fe2000812187c */
[----:B--2---:R-:W-:-:S03]  /*13480*/  IMAD.WIDE R12, R237, 0x4, R40 ;  /* 0x00000004ed0c7825 */ /* 0x004fc600078e0228 */
[----:B------:R-:W-:Y:S01]  /*13490*/  LDGSTS.E [R244+0x15e80], desc[UR60][R30.64], P0 ;  /* 0x15e800001ef47fae */ /* 0x000fe2000812187c */
[----:B------:R-:W-:-:S03]  /*134a0*/  IMAD.WIDE R10, R237, 0x4, R24 ;  /* 0x00000004ed0a7825 */ /* 0x000fc600078e0218 */
[----:B------:R-:W-:Y:S01]  /*134b0*/  LDGSTS.E [R244+0x16280], desc[UR60][R28.64], P0 ;  /* 0x162800001cf47fae */ /* 0x000fe2000812187c */
[----:B------:R-:W-:-:S03]  /*134c0*/  IMAD.WIDE R2, R237, 0x4, R8 ;  /* 0x00000004ed027825 */ /* 0x000fc600078e0208 */
[----:B------:R-:W-:Y:S01]  /*134d0*/  LDGSTS.E [R244+0x16680], desc[UR60][R26.64], P0 ;  /* 0x166800001af47fae */ /* 0x000fe2000812187c */
[----:B------:R-:W-:-:S03]  /*134e0*/  IMAD.WIDE R142, R237, 0x4, R214 ;  /* 0x00000004ed8e7825 */ /* 0x000fc600078e02d6 */
[----:B------:R1:W-:Y:S01]  /*134f0*/  LDGSTS.E [R244+0x16a80], desc[UR60][R18.64], P0 ;  /* 0x16a8000012f47fae */ /* 0x0003e2000812187c */
[----:B------:R-:W-:-:S03]  /*13500*/  IMAD.WIDE R152, R237, 0x4, R198 ;  /* 0x00000004ed987825 */ /* 0x000fc600078e02c6 */
[----:B------:R2:W-:Y:S01]  /*13510*/  LDGSTS.E [R244+0x16e80], desc[UR60][R16.64], P0 ;  /* 0x16e8000010f47fae */ /* 0x0005e2000812187c */
[----:B------:R-:W-:-:S03]  /*13520*/  IMAD.WIDE R182, R237, 0x4, R182 ;  /* 0x00000004edb67825 */ /* 0x000fc600078e02b6 */
[----:B------:R-:W-:Y:S04]  /*13530*/  STL.64 [R1+0x1448], R32 ;  /* 0x0014482001007387 */ /* 0x000fe80000100a00 */
        /* <DEDUP_REMOVED lines=11> */
[----:B------:R1:W-:Y:S04]  /*135f0*/  STL.64 [R1+0x1550], R18 ;  /* 0x0015501201007387 */ /* 0x0003e80000100a00 */
[----:B------:R2:W-:Y:S04]  /*13600*/  STL.64 [R1+0x15c8], R16 ;  /* 0x0015c81001007387 */ /* 0x0005e80000100a00 */
[----:B------:R3:W-:Y:S04]  /*13610*/  STL.64 [R1+0x1640], R14 ;  /* 0x0016400e01007387 */ /* 0x0007e80000100a00 */
[----:B------:R4:W-:Y:S01]  /*13620*/  STL.64 [R1+0x16c0], R12 ;  /* 0x0016c00c01007387 */ /* 0x0009e20000100a00 */
[----:B-1----:R-:W-:-:S03]  /*13630*/  IMAD.WIDE R18, R237, 0x4, R102 ;  /* 0x00000004ed127825 */ /* 0x002fc600078e0266 */
[----:B------:R5:W-:Y:S01]  /*13640*/  STL.64 [R1+0x1738], R10 ;  /* 0x0017380a01007387 */ /* 0x000be20000100a00 */
[----:B--2---:R-:W-:-:S03]  /*13650*/  IMAD.WIDE R16, R237, 0x4, R86 ;  /* 0x00000004ed107825 */ /* 0x004fc600078e0256 */
[----:B------:R1:W-:Y:S01]  /*13660*/  STL.64 [R1+0x1ff8], R2 ;  /* 0x001ff80201007387 */ /* 0x0003e20000100a00 */
[----:B---3--:R-:W-:-:S04]  /*13670*/  IMAD.WIDE R14, R237, 0x4, R70 ;  /* 0x00000004ed0e7825 */ /* 0x008fc800078e0246 */
[----:B----4-:R-:W-:-:S04]  /*13680*/  IMAD.WIDE R12, R237, 0x4, R54 ;  /* 0x00000004ed0c7825 */ /* 0x010fc800078e0236 */
[----:B-----5:R-:W-:-:S04]  /*13690*/  IMAD.WIDE R10, R237, 0x4, R38 ;  /* 0x00000004ed0a7825 */ /* 0x020fc800078e0226 */
[----:B------:R-:W-:-:S04]  /*136a0*/  IMAD.WIDE R8, R237, 0x4, R22 ;  /* 0x00000004ed087825 */ /* 0x000fc800078e0216 */
[----:B-1----:R-:W-:-:S04]  /*136b0*/  IMAD.WIDE R2, R237, 0x4, R6 ;  /* 0x00000004ed027825 */ /* 0x002fc800078e0206 */
[C---:B------:R-:W-:Y:S02]  /*136c0*/  IMAD.WIDE R136, R237.reuse, 0x4, R240 ;  /* 0x00000004ed887825 */ /* 0x040fe400078e02f0 */
[----:B------:R-:W2:Y:S04]  /*136d0*/  LDL.LU.64 R240, [R1+0x50] ;  /* 0x0000500001f07983 */ /* 0x000ea80000300a00 */
[----:B------:R-:W-:Y:S01]  /*136e0*/  LDGSTS.E [R4+0x14300], desc[UR60][R136.64], P0 ;  /* 0x1430000088047fae */ /* 0x000fe2000812187c */
[----:B------:R-:W-:-:S03]  /*136f0*/  IMAD.WIDE R140, R237, 0x4, R242 ;  /* 0x00000004ed8c7825 */ /* 0x000fc600078e02f2 */
[----:B------:R-:W3:Y:S04]  /*13700*/  LDL.LU.64 R242, [R1+0x10] ;  /* 0x0000100001f27983 */ /* 0x000ee80000300a00 */
[----:B------:R-:W-:Y:S04]  /*13710*/  LDGSTS.E [R4+0x14700], desc[UR60][R140.64], P0 ;  /* 0x147000008c047fae */ /* 0x000fe8000812187c */
[----:B------:R-:W-:Y:S04]  /*13720*/  LDGSTS.E [R4+0x14b00], desc[UR60][R142.64], P0 ;  /* 0x14b000008e047fae */ /* 0x000fe8000812187c */
[----:B------:R-:W-:Y:S04]  /*13730*/  LDGSTS.E [R4+0x14f00], desc[UR60][R152.64], P0 ;  /* 0x14f0000098047fae */ /* 0x000fe8000812187c */
[----:B------:R-:W-:Y:S04]  /*13740*/  LDGSTS.E [R4+0x15300], desc[UR60][R182.64], P0 ;  /* 0x15300000b6047fae */ /* 0x000fe8000812187c */
[----:B------:R-:W-:Y:S04]  /*13750*/  LDGSTS.E [R4+0x15700], desc[UR60][R166.64], P0 ;  /* 0x15700000a6047fae */ /* 0x000fe8000812187c */
[----:B------:R-:W-:Y:S04]  /*13760*/  LDGSTS.E [R4+0x15b00], desc[UR60][R168.64], P0 ;  /* 0x15b00000a8047fae */ /* 0x000fe8000812187c */
[----:B------:R-:W-:Y:S04]  /*13770*/  LDGSTS.E [R4+0x15f00], desc[UR60][R186.64], P0 ;  /* 0x15f00000ba047fae */ /* 0x000fe8000812187c */
[----:B------:R-:W-:Y:S04]  /*13780*/  STL.64 [R1+0x1440], R24 ;  /* 0x0014401801007387 */ /* 0x000fe80000100a00 */
[----:B------:R-:W-:Y:S04]  /*13790*/  LDGSTS.E [R4+0x16300], desc[UR60][R24.64], P0 ;  /* 0x1630000018047fae */ /* 0x000fe8000812187c */
[----:B------:R-:W-:Y:S04]  /*137a0*/  STL.64 [R1+0x1460], R18 ;  /* 0x0014601201007387 */ /* 0x000fe80000100a00 */
[----:B------:R-:W-:Y:S04]  /*137b0*/  LDGSTS.E [R4+0x16700], desc[UR60][R18.64], P0 ;  /* 0x1670000012047fae */ /* 0x000fe8000812187c */
[----:B------:R-:W-:Y:S04]  /*137c0*/  STL.64 [R1+0x14c8], R16 ;  /* 0x0014c81001007387 */ /* 0x000fe80000100a00 */
[----:B------:R-:W-:Y:S04]  /*137d0*/  LDGSTS.E [R4+0x16b00], desc[UR60][R16.64], P0 ;  /* 0x16b0000010047fae */ /* 0x000fe8000812187c */
[----:B------:R1:W-:Y:S04]  /*137e0*/  STL.64 [R1+0x1540], R14 ;  /* 0x0015400e01007387 */ /* 0x0003e80000100a00 */
[----:B------:R1:W-:Y:S04]  /*137f0*/  LDGSTS.E [R4+0x16f00], desc[UR60][R14.64], P0 ;  /* 0x16f000000e047fae */ /* 0x0003e8000812187c */
[----:B------:R4:W-:Y:S04]  /*13800*/  STL.64 [R1+0x15c0], R12 ;  /* 0x0015c00c01007387 */ /* 0x0009e80000100a00 */
[----:B------:R4:W-:Y:S01]  /*13810*/  LDGSTS.E [R4+0x17300], desc[UR60][R12.64], P0 ;  /* 0x173000000c047fae */ /* 0x0009e2000812187c */
[----:B-1----:R-:W-:-:S03]  /*13820*/  IMAD.WIDE R14, R237, 0x4, R68 ;  /* 0x00000004ed0e7825 */ /* 0x002fc600078e0244 */
[----:B------:R1:W-:Y:S04]  /*13830*/  STL.64 [R1+0x1638], R10 ;  /* 0x0016380a01007387 */ /* 0x0003e80000100a00 */
[----:B------:R1:W-:Y:S01]  /*13840*/  LDGSTS.E [R4+0x17700], desc[UR60][R10.64], P0 ;  /* 0x177000000a047fae */ /* 0x0003e2000812187c */
[----:B----4-:R-:W-:-:S03]  /*13850*/  IMAD.WIDE R12, R237, 0x4, R52 ;  /* 0x00000004ed0c7825 */ /* 0x010fc600078e0234 */
[----:B------:R4:W-:Y:S04]  /*13860*/  STL.64 [R1+0x16b8], R8 ;  /* 0x0016b80801007387 */ /* 0x0009e80000100a00 */
[----:B------:R4:W-:Y:S01]  /*13870*/  LDGSTS.E [R4+0x17b00], desc[UR60][R8.64], P0 ;  /* 0x17b0000008047fae */ /* 0x0009e2000812187c */
[----:B-1----:R-:W-:-:S03]  /*13880*/  IMAD.WIDE R10, R237, 0x4, R36 ;  /* 0x00000004ed0a7825 */ /* 0x002fc600078e0224 */
[----:B------:R2:W-:Y:S04]  /*13890*/  STL.64 [R1+0x1fe0], R2 ;  /* 0x001fe00201007387 */ /* 0x0005e80000100a00 */
[----:B------:R-:W-:Y:S01]  /*138a0*/  STL.64 [R1+0x14b8], R14 ;  /* 0x0014b80e01007387 */ /* 0x000fe20000100a00 */
[----:B----4-:R-:W-:-:S03]  /*138b0*/  IMAD.WIDE R8, R237, 0x4, R20 ;  /* 0x00000004ed087825 */ /* 0x010fc600078e0214 */
[----:B------:R1:W-:Y:S04]  /*138c0*/  STL.64 [R1+0x14c0], R12 ;  /* 0x0014c00c01007387 */ /* 0x0003e80000100a00 */
[----:B------:R-:W-:Y:S04]  /*138d0*/  STL.64 [R1+0x1538], R10 ;  /* 0x0015380a01007387 */ /* 0x000fe80000100a00 */
[----:B------:R4:W-:Y:S04]  /*138e0*/  STL.64 [R1+0x15b8], R8 ;  /* 0x0015b80801007387 */ /* 0x0009e80000100a00 */
[----:B------:R1:W-:Y:S04]  /*138f0*/  STL [R1+0x9f4], RZ ;  /* 0x0009f4ff01007387 */ /* 0x0003e80000100800 */
        /* <DEDUP_REMOVED lines=474> */
[----:B------:R1:W-:Y:S04]  /*156a0*/  STL [R1], RZ ;  /* 0x000000ff01007387 */ /* 0x0003e80000100800 */
        /* <DEDUP_REMOVED lines=347> */
[----:B------:R-:W5:Y:S04]  /*16c60*/  LDL R252, [R1+0x13b0] ;  /* 0x0013b00001fc7983 */ /* 0x000f680000100800 */
        /* <DEDUP_REMOVED lines=13> */
[----:B------:R1:W-:Y:S01]  /*16d40*/  STL [R1+0xb04], RZ ;  /* 0x000b04ff01007387 */ /* 0x0003e20000100800 */
[----:B---3--:R-:W-:-:S03]  /*16d50*/  IMAD.WIDE R6, R237, 0x4, R242 ;  /* 0x00000004ed067825 */ /* 0x008fc600078e02f2 */
[----:B------:R3:W-:Y:S01]  /*16d60*/  STL [R1+0xb08], RZ ;  /* 0x000b08ff01007387 */ /* 0x0007e20000100800 */
[----:B------:R-:W-:-:S03]  /*16d70*/  IMAD.WIDE R134, R237, 0x4, R212 ;  /* 0x00000004ed867825 */ /* 0x000fc600078e02d4 */
[----:B------:R2:W-:Y:S04]  /*16d80*/  LDGSTS.E [R4+0x17f00], desc[UR60][R2.64], P0 ;  /* 0x17f0000002047fae */ /* 0x0005e8000812187c */
[----:B------:R3:W-:Y:S01]  /*16d90*/  STL [R1+0xb0c], RZ ;  /* 0x000b0cff01007387 */ /* 0x0007e20000100800 */
[----:B------:R-:W-:-:S03]  /*16da0*/  IMAD.WIDE R138, R237, 0x4, R196 ;  /* 0x00000004ed8a7825 */ /* 0x000fc600078e02c4 */
[----:B------:R3:W-:Y:S01]  /*16db0*/  STL [R1+0xa30], RZ ;  /* 0x000a30ff01007387 */ /* 0x0007e20000100800 */
[----:B--2---:R-:W-:-:S03]  /*16dc0*/  IMAD.WIDE R2, R237, 0x4, R240 ;  /* 0x00000004ed027825 */ /* 0x004fc600078e02f0 */
[----:B------:R3:W-:Y:S04]  /*16dd0*/  STL [R1+0xa34], RZ ;  /* 0x000a34ff01007387 */ /* 0x0007e80000100800 */
[----:B------:R3:W-:Y:S01]  /*16de0*/  STL [R1+0xa38], RZ ;  /* 0x000a38ff01007387 */ /* 0x0007e20000100800 */
[----:B------:R-:W-:-:S03]  /*16df0*/  IMAD.WIDE R180, R237, 0x4, R180 ;  /* 0x00000004edb47825 */ /* 0x000fc600078e02b4 */
[----:B------:R3:W-:Y:S01]  /*16e00*/  STL [R1+0xa3c], RZ ;  /* 0x000a3cff01007387 */ /* 0x0007e20000100800 */
[----:B------:R-:W-:-:S03]  /*16e10*/  IMAD.WIDE R164, R237, 0x4, R164 ;  /* 0x00000004eda47825 */ /* 0x000fc600078e02a4 */
[----:B------:R3:W-:Y:S01]  /*16e20*/  STL [R1+0xa20], RZ ;  /* 0x000a20ff01007387 */ /* 0x0007e20000100800 */
[----:B------:R-:W-:-:S03]  /*16e30*/  IMAD.WIDE R148, R237, 0x4, R148 ;  /* 0x00000004ed947825 */ /* 0x000fc600078e0294 */
[----:B------:R-:W-:Y:S01]  /*16e40*/  LDGSTS.E [R5+0x14380], desc[UR60][R2.64], P0 ;  /* 0x1438000002057fae */ /* 0x000fe2000812187c */
[----:B------:R-:W-:-:S03]  /*16e50*/  IMAD.WIDE R132, R237, 0x4, R132 ;  /* 0x00000004ed847825 */ /* 0x000fc600078e0284 */
[----:B------:R3:W-:Y:S01]  /*16e60*/  STL [R1+0xa24], RZ ;  /* 0x000a24ff01007387 */ /* 0x0007e20000100800 */
[----:B------:R-:W-:-:S03]  /*16e70*/  IMAD.WIDE R150, R237, 0x4, R116 ;  /* 0x00000004ed967825 */ /* 0x000fc600078e0274 */
[----:B------:R-:W-:Y:S01]  /*16e80*/  LDGSTS.E [R5+0x14780], desc[UR60][R6.64], P0 ;  /* 0x1478000006057fae */ /* 0x000fe2000812187c */
[----:B------:R-:W-:-:S03]  /*16e90*/  IMAD.WIDE R170, R237, 0x4, R100 ;  /* 0x00000004edaa7825 */ /* 0x000fc600078e0264 */
[----:B------:R3:W-:Y:S01]  /*16ea0*/  STL [R1+0xa28], RZ ;  /* 0x000a28ff01007387 */ /* 0x0007e20000100800 */
[----:B------:R-:W-:-:S03]  /*16eb0*/  IMAD.WIDE R192, R237, 0x4, R84 ;  /* 0x00000004edc07825 */ /* 0x000fc600078e0254 */
[----:B------:R-:W-:Y:S04]  /*16ec0*/  LDGSTS.E [R5+0x14b80], desc[UR60][R134.64], P0 ;  /* 0x14b8000086057fae */ /* 0x000fe8000812187c */
[----:B------:R3:W-:Y:S04]  /*16ed0*/  STL [R1+0xa2c], RZ ;  /* 0x000a2cff01007387 */ /* 0x0007e80000100800 */
[----:B------:R-:W-:Y:S04]  /*16ee0*/  LDGSTS.E [R5+0x14f80], desc[UR60][R138.64], P0 ;  /* 0x14f800008a057fae */ /* 0x000fe8000812187c */
[----:B------:R3:W-:Y:S04]  /*16ef0*/  STL [R1+0xa10], RZ ;  /* 0x000a10ff01007387 */ /* 0x0007e80000100800 */
[----:B------:R-:W-:Y:S04]  /*16f00*/  LDGSTS.E [R5+0x15380], desc[UR60][R180.64], P0 ;  /* 0x15380000b4057fae */ /* 0x000fe8000812187c */
[----:B------:R3:W-:Y:S04]  /*16f10*/  STL [R1+0xa14], RZ ;  /* 0x000a14ff01007387 */ /* 0x0007e80000100800 */
[----:B------:R-:W-:Y:S04]  /*16f20*/  LDGSTS.E [R5+0x15780], desc[UR60][R164.64], P0 ;  /* 0x15780000a4057fae */ /* 0x000fe8000812187c */
[----:B------:R3:W-:Y:S04]  /*16f30*/  STL [R1+0xa18], RZ ;  /* 0x000a18ff01007387 */ /* 0x0007e80000100800 */
[----:B------:R-:W-:Y:S04]  /*16f40*/  LDGSTS.E [R5+0x15b80], desc[UR60][R148.64], P0 ;  /* 0x15b8000094057fae */ /* 0x000fe8000812187c */
        /* <DEDUP_REMOVED lines=11> */
[----:B------:R1:W-:Y:S04]  /*17000*/  LDGSTS.E [R5+0x17380], desc[UR60][R12.64], P0 ;  /* 0x173800000c057fae */ /* 0x0003e8000812187c */
[----:B------:R-:W-:Y:S04]  /*17010*/  LDGSTS.E [R5+0x17780], desc[UR60][R10.64], P0 ;  /* 0x177800000a057fae */ /* 0x000fe8000812187c */
[----:B------:R4:W-:Y:S04]  /*17020*/  LDGSTS.E [R5+0x17b80], desc[UR60][R8.64], P0 ;  /* 0x17b8000008057fae */ /* 0x0009e8000812187c */
[----:B------:R3:W-:Y:S01]  /*17030*/  LDGSTS.E [R5+0x17f80], desc[UR60][R224.64], P0 ;  /* 0x17f80000e0057fae */ /* 0x0007e2000812187c */
[----:B------:R-:W-:-:S03]  /*17040*/  PLOP3.LUT P0, PT, PT, PT, UP2, 0x40, 0x0 ;  /* 0x000000000000781c */ /* 0x000fc60003f0e828 */
[----:B------:R-:W0:Y:S01]  /*17050*/  LDGDEPBAR ;  /* 0x00000000000079af */ /* 0x000e220000000000 */
[----:B------:R-:W-:Y:S02]  /*17060*/  CS2R R248, SRZ ;  /* 0x0000000000f87805 */ /* 0x000fe4000001ff00 */
[----:B------:R-:W-:Y:S02]  /*17070*/  CS2R R250, SRZ ;  /* 0x0000000000fa7805 */ /* 0x000fe4000001ff00 */
[----:B------:R-:W-:Y:S02]  /*17080*/  CS2R R220, SRZ ;  /* 0x0000000000dc7805 */ /* 0x000fe4000001ff00 */
[----:B------:R-:W-:Y:S02]  /*17090*/  CS2R R222, SRZ ;  /* 0x0000000000de7805 */ /* 0x000fe4000001ff00 */
[----:B------:R-:W-:Y:S02]  /*170a0*/  CS2R R216, SRZ ;  /* 0x0000000000d87805 */ /* 0x000fe4000001ff00 */
[----:B------:R-:W-:-:S02]  /*170b0*/  CS2R R218, SRZ ;  /* 0x0000000000da7805 */ /* 0x000fc4000001ff00 */
        /* <DEDUP_REMOVED lines=67> */
[----:B------:R-:W-:Y:S01]  /*174f0*/  CS2R R30, SRZ ;  /* 0x00000000001e7805 */ /* 0x000fe2000001ff00 */
[----:B-----5:R-:W-:-:S05]  /*17500*/  VIADD R0, R252, 0x40 ;  /* 0x00000040fc007836 */ /* 0x020fca0000000000 */
[----:B------:R3:W-:Y:S01]  /*17510*/  STL [R1+0x20f4], R0 ;  /* 0x0020f40001007387 */ /* 0x0007e20000100800 */
[----:B------:R-:W-:Y:S02]  /*17520*/  CS2R R24, SRZ ;  /* 0x0000000000187805 */ /* 0x000fe4000001ff00 */
[----:B------:R-:W-:Y:S02]  /*17530*/  CS2R R26, SRZ ;  /* 0x00000000001a7805 */ /* 0x000fe4000001ff00 */
[----:B------:R-:W-:Y:S02]  /*17540*/  CS2R R20, SRZ ;  /* 0x0000000000147805 */ /* 0x000fe4000001ff00 */
[----:B------:R-:W-:Y:S02]  /*17550*/  CS2R R22, SRZ ;  /* 0x0000000000167805 */ /* 0x000fe4000001ff00 */
[----:B------:R-:W-:Y:S02]  /*17560*/  CS2R R16, SRZ ;  /* 0x0000000000107805 */ /* 0x000fe4000001ff00 */
[----:B------:R-:W-:-:S02]  /*17570*/  CS2R R18, SRZ ;  /* 0x0000000000127805 */ /* 0x000fc4000001ff00 */
[----:B-1----:R-:W-:Y:S02]  /*17580*/  CS2R R12, SRZ ;  /* 0x00000000000c7805 */ /* 0x002fe4000001ff00 */
[----:B------:R-:W-:Y:S02]  /*17590*/  CS2R R14, SRZ ;  /* 0x00000000000e7805 */ /* 0x000fe4000001ff00 */
[----:B----4-:R-:W-:Y:S02]  /*175a0*/  CS2R R8, SRZ ;  /* 0x0000000000087805 */ /* 0x010fe4000001ff00 */
[----:B------:R-:W-:Y:S01]  /*175b0*/  CS2R R10, SRZ ;  /* 0x00000000000a7805 */ /* 0x000fe2000001ff00 */
[----:B---3--:R-:W-:Y:S06]  /*175c0*/  @P0 BRA `(.L_x_0) ;  /* 0x00000334000c0947 */ /* 0x008fec0003800000 */
[----:B------:R-:W2:Y:S04]  /*175d0*/  LDL.LU.64 R26, [R1+0x13e8] ;  /* 0x0013e800011a7983 */ /* 0x000ea80000300a00 */
[----:B------:R-:W3:Y:S04]  /*175e0*/  LDL.LU.64 R20, [R1+0x13f0] ;  /* 0x0013f00001147983 */ /* 0x000ee80000300a00 */
[----:B------:R-:W4:Y:S04]  /*175f0*/  LDL.LU.64 R22, [R1+0x13f8] ;  /* 0x0013f80001167983 */ /* 0x000f280000300a00 */
[----:B------:R-:W5:Y:S04]  /*17600*/  LDL.LU.64 R14, [R1+0x1400] ;  /* 0x00140000010e7983 */ /* 0x000f680000300a00 */
[----:B------:R-:W5:Y:S04]  /*17610*/  LDL.LU.64 R4, [R1+0x1408] ;  /* 0x0014080001047983 */ /* 0x000f680000300a00 */
[----:B------:R-:W5:Y:S04]  /*17620*/  LDL.LU.64 R8, [R1+0x1410] ;  /* 0x0014100001087983 */ /* 0x000f680000300a00 */
[----:B------:R-:W5:Y:S04]  /*17630*/  LDL.LU.64 R10, [R1+0x1418] ;  /* 0x00141800010a7983 */ /* 0x000f680000300a00 */
[----:B------:R-:W5:Y:S04]  /*17640*/  LDL.LU.64 R16, [R1+0x1420] ;  /* 0x0014200001107983 */ /* 0x000f680000300a00 */
[----:B------:R-:W5:Y:S04]  /*17650*/  LDL.LU.64 R18, [R1+0xe38] ;  /* 0x000e380001127983 */ /* 0x000f680000300a00 */
[----:B------:R-:W5:Y:S04]  /*17660*/  LDL.LU.64 R12, [R1+0xe48] ;  /* 0x000e4800010c7983 */ /* 0x000f680000300a00 */
[----:B--2---:R-:W-:Y:S01]  /*17670*/  STL [R1+0x18d8], R26 ;  /* 0x0018d81a01007387 */ /* 0x004fe20000100800 */
[----:B------:R-:W-:-:S03]  /*17680*/  IMAD.MOV.U32 R0, RZ, RZ, R27 ;  /* 0x000000ffff007224 */ /* 0x000fc600078e001b */
[----:B------:R-:W2:Y:S04]  /*17690*/  LDL.LU.64 R34, [R1+0xe58] ;  /* 0x000e580001227983 */ /* 0x000ea80000300a00 */
[----:B------:R1:W-:Y:S04]  /*176a0*/  STL [R1+0x18d4], R0 ;  /* 0x0018d40001007387 */ /* 0x0003e80000100800 */
[----:B---3--:R-:W-:Y:S04]  /*176b0*/  STL [R1+0x18e0], R20 ;  /* 0x0018e01401007387 */ /* 0x008fe80000100800 */
[----:B------:R-:W3:Y:S01]  /*176c0*/  LDL.LU.64 R28, [R1+0xe60] ;  /* 0x000e6000011c7983 */ /* 0x000ee20000300a00 */
[----:B-1----:R-:W-:-:S05]  /*176d0*/  IMAD.MOV.U32 R0, RZ, RZ, R21 ;  /* 0x000000ffff007224 */ /* 0x002fca00078e0015 */
[----:B------:R1:W-:Y:S04]  /*176e0*/  STL [R1+0x18dc], R0 ;  /* 0x0018dc0001007387 */ /* 0x0003e80000100800 */
[----:B----4-:R-:W-:Y:S04]  /*176f0*/  STL [R1+0x18e8], R22 ;  /* 0x0018e81601007387 */ /* 0x010fe80000100800 */
[----:B------:R-:W4:Y:S01]  /*17700*/  LDL.LU.64 R30, [R1+0xe68] ;  /* 0x000e6800011e7983 */ /* 0x000f220000300a00 */
[----:B-1----:R-:W-:-:S03]  /*17710*/  IMAD.MOV.U32 R0, RZ, RZ, R23 ;  /* 0x000000ffff007224 */ /* 0x002fc600078e0017 */
[----:B------:R-:W4:Y:S04]  /*17720*/  LDL.LU.64 R24, [R1+0xe70] ;  /* 0x000e700001187983 */ /* 0x000f280000300a00 */
[----:B------:R1:W-:Y:S04]  /*17730*/  STL [R1+0x18e4], R0 ;  /* 0x0018e40001007387 */ /* 0x0003e80000100800 */
[----:B-----5:R-:W-:Y:S04]  /*17740*/  STL [R1+0x18f0], R14 ;  /* 0x0018f00e01007387 */ /* 0x020fe80000100800 */
[----:B------:R-:W5:Y:S01]  /*17750*/  LDL.LU.64 R26, [R1+0xe78] ;  /* 0x000e7800011a7983 */ /* 0x000f620000300a00 */
[----:B-1----:R-:W-:-:S03]  /*17760*/  IMAD.MOV.U32 R0, RZ, RZ, R15 ;  /* 0x000000ffff007224 */ /* 0x002fc600078e000f */
[----:B------:R-:W5:Y:S04]  /*17770*/  LDL.LU.64 R20, [R1+0xe88] ;  /* 0x000e880001147983 */ /* 0x000f680000300a00 */
[----:B------:R1:W-:Y:S04]  /*17780*/  STL [R1+0x18ec], R0 ;  /* 0x0018ec0001007387 */ /* 0x0003e80000100800 */
[----:B------:R1:W-:Y:S04]  /*17790*/  STL [R1+0x18f8], R4 ;  /* 0x0018f80401007387 */ /* 0x0003e80000100800 */
[----:B------:R-:W5:Y:S01]  /*177a0*/  LDL.LU.64 R22, [R1+0xbc0] ;  /* 0x000bc00001167983 */ /* 0x000f620000300a00 */
[----:B-1----:R-:W-:-:S03]  /*177b0*/  IMAD.MOV.U32 R0, RZ, RZ, R5 ;  /* 0x000000ffff007224 */ /* 0x002fc600078e0005 */
[----:B------:R-:W5:Y:S04]  /*177c0*/  LDL.LU.64 R4, [R1+0xbc8] ;  /* 0x000bc80001047983 */ /* 0x000f680000300a00 */
[----:B------:R1:W-:Y:S04]  /*177d0*/  STL [R1+0x18f4], R0 ;  /* 0x0018f40001007387 */ /* 0x0003e80000100800 */
[----:B------:R1:W-:Y:S04]  /*177e0*/  STL [R1+0x1900], R8 ;  /* 0x0019000801007387 */ /* 0x0003e80000100800 */
[----:B------:R-:W5:Y:S01]  /*177f0*/  LDL.LU.64 R14, [R1+0xbf0] ;  /* 0x000bf000010e7983 */ /* 0x000f620000300a00 */
[----:B-1----:R-:W-:-:S03]  /*17800*/  IMAD.MOV.U32 R0, RZ, RZ, R9 ;  /* 0x000000ffff007224 */ /* 0x002fc600078e0009 */
[----:B------:R-:W-:Y:S04]  /*17810*/  STL [R1+0x1908], R10 ;  /* 0x0019080a01007387 */ /* 0x000fe80000100800 */
        /* <DEDUP_REMOVED lines=15> */
[----:B--2---:R-:W-:Y:S04]  /*17910*/  STL [R1+0x1928], R34 ;  /* 0x0019282201007387 */ /* 0x004fe80000100800 */
[----:B------:R1:W-:Y:S04]  /*17920*/  STL [R1+0x191c], R0 ;  /* 0x00191c0001007387 */ /* 0x0003e80000100800 */
[----:B------:R-:W2:Y:S01]  /*17930*/  LDL.LU.64 R12, [R1+0xc58] ;  /* 0x000c5800010c7983 */ /* 0x000ea20000300a00 */
[----:B-1----:R-:W-:-:S03]  /*17940*/  IMAD.MOV.U32 R0, RZ, RZ, R35 ;  /* 0x000000ffff007224 */ /* 0x002fc600078e0023 */
[----:B---3--:R-:W-:Y:S04]  /*17950*/  STL [R1+0x1930], R28 ;  /* 0x0019301c01007387 */ /* 0x008fe80000100800 */
[----:B------:R1:W-:Y:S02]  /*17960*/  STL [R1+0x1924], R0 ;  /* 0x0019240001007387 */ /* 0x0003e40000100800 */
[----:B-1----:R-:W-:Y:S02]  /*17970*/  IMAD.MOV.U32 R0, RZ, RZ, R29 ;  /* 0x000000ffff007224 */ /* 0x002fe400078e001d */
[----:B----4-:R-:W-:Y:S04]  /*17980*/  STL [R1+0x1938], R30 ;  /* 0x0019381e01007387 */ /* 0x010fe80000100800 */
[----:B------:R1:W-:Y:S04]  /*17990*/  STL [R1+0x192c], R0 ;  /* 0x00192c0001007387 */ /* 0x0003e80000100800 */
[----:B------:R-:W-:Y:S01]  /*179a0*/  STL [R1+0x1940], R24 ;  /* 0x0019401801007387 */ /* 0x000fe20000100800 */
[----:B-1----:R-:W-:-:S05]  /*179b0*/  IMAD.MOV.U32 R0, RZ, RZ, R31 ;  /* 0x000000ffff007224 */ /* 0x002fca00078e001f */
[----:B------:R1:W-:Y:S04]  /*179c0*/  STL [R1+0x1934], R0 ;  /* 0x0019340001007387 */ /* 0x0003e80000100800 */
[----:B-----5:R-:W-:Y:S01]  /*179d0*/  STL [R1+0x1948], R26 ;  /* 0x0019481a01007387 */ /* 0x020fe20000100800 */
[----:B-1----:R-:W-:-:S05]  /*179e0*/  IMAD.MOV.U32 R0, RZ, RZ, R25 ;  /* 0x000000ffff007224 */ /* 0x002fca00078e0019 */
[----:B------:R1:W-:Y:S04]  /*179f0*/  STL [R1+0x193c], R0 ;  /* 0x00193c0001007387 */ /* 0x0003e80000100800 */
[----:B------:R-:W-:Y:S01]  /*17a00*/  STL [R1+0x1950], R20 ;  /* 0x0019501401007387 */ /* 0x000fe20000100800 */
        /* <DEDUP_REMOVED lines=11> */
[----:B------:R-:W3:Y:S01]  /*17ac0*/  LDL.LU.64 R4, [R1+0xaa0] ;  /* 0x000aa00001047983 */ /* 0x000ee20000300a00 */
[----:B-1----:R-:W-:-:S03]  /*17ad0*/  IMAD.MOV.U32 R0, RZ, RZ, R15 ;  /* 0x000000ffff007224 */ /* 0x002fc600078e000f */
[----:B------:R-:W-:Y:S04]  /*17ae0*/  STL [R1+0x1970], R8 ;  /* 0x0019700801007387 */ /* 0x000fe80000100800 */
[----:B------:R1:W-:Y:S04]  /*17af0*/  STL [R1+0x1964], R0 ;  /* 0x0019640001007387 */ /* 0x0003e80000100800 */
[----:B------:R-:W4:Y:S01]  /*17b00*/  LDL.LU.64 R14, [R1+0xaa8] ;  /* 0x000aa800010e7983 */ /* 0x000f220000300a00 */
        /* <DEDUP_REMOVED lines=17> */
[----:B------:R-:W-:Y:S04]  /*17c20*/  STL [R1+0x1998], R226 ;  /* 0x001998e201007387 */ /* 0x000fe80000100800 */
[----:B------:R1:W-:Y:S04]  /*17c30*/  STL [R1+0x198c], R0 ;  /* 0x00198c0001007387 */ /* 0x0003e80000100800 */
[----:B------:R-:W2:Y:S04]  /*17c40*/  LDL.LU.64 R20, [R1+0xfa8] ;  /* 0x000fa80001147983 */ /* 0x000ea80000300a00 */
[----:B------:R-:W-:Y:S04]  /*17c50*/  STL [R1+0x1994], R227 ;  /* 0x001994e301007387 */ /* 0x000fe80000100800 */
[----:B------:R-:W-:Y:S04]  /*17c60*/  STL [R1+0x19a0], R228 ;  /* 0x0019a0e401007387 */ /* 0x000fe80000100800 */
[----:B------:R-:W-:Y:S04]  /*17c70*/  STL [R1+0x199c], R229 ;  /* 0x00199ce501007387 */ /* 0x000fe80000100800 */
        /* <DEDUP_REMOVED lines=9> */
[----:B---3--:R3:W-:Y:S01]  /*17d10*/  STL [R1+0x19c0], R4 ;  /* 0x0019c00401007387 */ /* 0x0087e20000100800 */
[----:B-1----:R-:W-:-:S03]  /*17d20*/  IMAD.MOV.U32 R0, RZ, RZ, R5 ;  /* 0x000000ffff007224 */ /* 0x002fc600078e0005 */
[----:B---3--:R-:W3:Y:S04]  /*17d30*/  LDL.LU.64 R4, [R1+0xfd0] ;  /* 0x000fd00001047983 */ /* 0x008ee80000300a00 */
[----:B------:R1:W-:Y:S04]  /*17d40*/  STL [R1+0x19bc], R0 ;  /* 0x0019bc0001007387 */ /* 0x0003e80000100800 */
[----:B----4-:R4:W-:Y:S01]  /*17d50*/  STL [R1+0x19c8], R14 ;  /* 0x0019c80e01007387 */ /* 0x0109e20000100800 */
[----:B-1----:R-:W-:-:S03]  /*17d60*/  IMAD.MOV.U32 R0, RZ, RZ, R15 ;  /* 0x000000ffff007224 */ /* 0x002fc600078e000f */
[----:B----4-:R-:W4:Y:S04]  /*17d70*/  LDL.LU.64 R14, [R1+0xef0] ;  /* 0x000ef000010e7983 */ /* 0x010f280000300a00 */
[----:B------:R1:W-:Y:S04]  /*17d80*/  STL [R1+0x19c4], R0 ;  /* 0x0019c40001007387 */ /* 0x0003e80000100800 */
[----:B-----5:R5:W-:Y:S01]  /*17d90*/  STL [R1+0x19d0], R8 ;  /* 0x0019d00801007387 */ /* 0x020be20000100800 */
[----:B-1----:R-:W-:-:S03]  /*17da0*/  IMAD.MOV.U32 R0, RZ, RZ, R9 ;  /* 0x000000ffff007224 */ /* 0x002fc600078e0009 */
[----:B-----5:R-:W5:Y:S04]  /*17db0*/  LDL.LU.64 R8, [R1+0xf00] ;  /* 0x000f000001087983 */ /* 0x020f680000300a00 */
[----:B------:R1:W-:Y:S04]  /*17dc0*/  STL [R1+0x19cc], R0 ;  /* 0x0019cc0001007387 */ /* 0x0003e80000100800 */
[----:B------:R1:W-:Y:S02]  /*17dd0*/  STL [R1+0x19d8], R10 ;  /* 0x0019d80a01007387 */ /* 0x0003e40000100800 */
[----:B-1----:R-:W-:-:S02]  /*17de0*/  IMAD.MOV.U32 R0, RZ, RZ, R11 ;  /* 0x000000ffff007224 */ /* 0x002fc400078e000b */
[----:B------:R-:W5:Y:S04]  /*17df0*/  LDL.LU.64 R10, [R1+0xf10] ;  /* 0x000f1000010a7983 */ /* 0x000f680000300a00 */
[----:B------:R1:W-:Y:S04]  /*17e00*/  STL [R1+0x19d4], R0 ;  /* 0x0019d40001007387 */ /* 0x0003e80000100800 */
[----:B------:R1:W-:Y:S02]  /*17e10*/  STL [R1+0x19e0], R16 ;  /* 0x0019e01001007387 */ /* 0x0003e40000100800 */
[----:B-1----:R-:W-:-:S02]  /*17e20*/  IMAD.MOV.U32 R0, RZ, RZ, R17 ;  /* 0x000000ffff007224 */ /* 0x002fc400078e0011 */
[----:B------:R-:W5:Y:S04]  /*17e30*/  LDL.LU.64 R16, [R1+0xf20] ;  /* 0x000f200001107983 */ /* 0x000f680000300a00 */
[----:B------:R2:W-:Y:S02]  /*17e40*/  STL [R1+0x19dc], R0 ;  /* 0x0019dc0001007387 */ /* 0x0005e40000100800 */
[----:B--2---:R-:W-:Y:S02]  /*17e50*/  IMAD.MOV.U32 R0, RZ, RZ, R27 ;  /* 0x000000ffff007224 */ /* 0x004fe400078e001b */
[----:B------:R-:W-:Y:S04]  /*17e60*/  STL [R1+0x19e8], R26 ;  /* 0x0019e81a01007387 */ /* 0x000fe80000100800 */
[----:B------:R-:W2:Y:S04]  /*17e70*/  LDL.LU.64 R28, [R1+0xf28] ;  /* 0x000f2800011c7983 */ /* 0x000ea80000300a00 */
[----:B------:R1:W-:Y:S04]  /*17e80*/  STL [R1+0x19e4], R0 ;  /* 0x0019e40001007387 */ /* 0x0003e80000100800 */
[----:B------:R-:W-:Y:S04]  /*17e90*/  STL [R1+0x19f0], R20 ;  /* 0x0019f01401007387 */ /* 0x000fe80000100800 */
[----:B------:R-:W2:Y:S01]  /*17ea0*/  LDL.LU.64 R30, [R1+0xf30] ;  /* 0x000f3000011e7983 */ /* 0x000ea20000300a00 */
[----:B-1----:R-:W-:-:S03]  /*17eb0*/  IMAD.MOV.U32 R0, RZ, RZ, R21 ;  /* 0x000000ffff007224 */ /* 0x002fc600078e0015 */
[----:B------:R-:W2:Y:S04]  /*17ec0*/  LDL.LU.64 R24, [R1+0xf38] ;  /* 0x000f380001187983 */ /* 0x000ea80000300a00 */
[----:B------:R1:W-:Y:S04]  /*17ed0*/  STL [R1+0x19ec], R0 ;  /* 0x0019ec0001007387 */ /* 0x0003e80000100800 */
[----:B------:R1:W-:Y:S04]  /*17ee0*/  STL [R1+0x19f8], R22 ;  /* 0x0019f81601007387 */ /* 0x0003e80000100800 */
        /* <DEDUP_REMOVED lines=9> */
[----:B------:R1:W-:Y:S02]  /*17f80*/  STL [R1+0x1a08], R12 ;  /* 0x001a080c01007387 */ /* 0x0003e40000100800 */
[----:B-1----:R-:W-:-:S02]  /*17f90*/  IMAD.MOV.U32 R0, RZ, RZ, R13 ;  /* 0x000000ffff007224 */ /* 0x002fc400078e000d */
[----:B------:R-:W2:Y:S04]  /*17fa0*/  LDL.LU.64 R12, [R1+0xea8] ;  /* 0x000ea800010c7983 */ /* 0x000ea80000300a00 */
[----:B------:R1:W-:Y:S04]  /*17fb0*/  STL [R1+0x1a04], R0 ;  /* 0x001a040001007387 */ /* 0x0003e80000100800 */
        /* <DEDUP_REMOVED lines=22> */
[----:B------:R-:W-:Y:S04]  /*18120*/  STL [R1+0x1a40], R30 ;  /* 0x001a401e01007387 */ /* 0x000fe80000100800 */
        /* <DEDUP_REMOVED lines=15> */
[----:B------:R1:W-:Y:S02]  /*18220*/  STL [R1+0x1a5c], R0 ;  /* 0x001a5c0001007387 */ /* 0x0003e40000100800 */
[----:B-1----:R-:W-:Y:S02]  /*18230*/  IMAD.MOV.U32 R0, RZ, RZ, R19 ;  /* 0x000000ffff007224 */ /* 0x002fe400078e0013 */
        /* <DEDUP_REMOVED lines=22> */
[----:B------:R1:W-:Y:S04]  /*183a0*/  STL [R1+0x1a98], R16 ;  /* 0x001a981001007387 */ /* 0x0003e80000100800 */
[----:B------:R-:W5:Y:S01]  /*183b0*/  LDL.LU.64 R20, [R1+0x1088] ;  /* 0x0010880001147983 */ /* 0x000f620000300a00 */
[----:B-1----:R-:W-:-:S05]  /*183c0*/  IMAD.MOV.U32 R0, RZ, RZ, R17 ;  /* 0x000000ffff007224 */ /* 0x002fca00078e0011 */
[----:B------:R1:W-:Y:S04]  /*183d0*/  STL [R1+0x1a94], R0 ;  /* 0x001a940001007387 */ /* 0x0003e80000100800 */
[----:B------:R-:W-:Y:S04]  /*183e0*/  STL [R1+0x1aa0], R146 ;  /* 0x001aa09201007387 */ /* 0x000fe80000100800 */
[----:B------:R-:W-:Y:S04]  /*183f0*/  STL [R1+0x1a9c], R147 ;  /* 0x001a9c9301007387 */ /* 0x000fe80000100800 */
[----:B------:R-:W5:Y:S04]  /*18400*/  LDL.LU.64 R22, [R1+0x1090] ;  /* 0x0010900001167983 */ /* 0x000f680000300a00 */
        /* <DEDUP_REMOVED lines=9> */
[----:B--2---:R2:W-:Y:S01]  /*184a0*/  STL [R1+0x1ac0], R18 ;  /* 0x001ac01201007387 */ /* 0x0045e20000100800 */
[----:B-1----:R-:W-:-:S03]  /*184b0*/  IMAD.MOV.U32 R0, RZ, RZ, R19 ;  /* 0x000000ffff007224 */ /* 0x002fc600078e0013 */
[----:B--2---:R-:W2:Y:S04]  /*184c0*/  LDL.LU.64 R18, [R1+0xfd8] ;  /* 0x000fd80001127983 */ /* 0x004ea80000300a00 */
        /* <DEDUP_REMOVED lines=390> */
[----:B------:R-:W5:Y:S01]  /*19d30*/  LDL.LU.64 R24, [R1+0x12b0] ;  /* 0x0012b00001187983 */ /* 0x000f620000300a00 */
[----:B-1----:R-:W-:-:S05]  /*19d40*/  IMAD.MOV.U32 R0, RZ, RZ, R27 ;  /* 0x000000ffff007224 */ /* 0x002fca00078e001b */
        /* <DEDUP_REMOVED lines=21> */
[----:B------:R-:W-:Y:S04]  /*19ea0*/  STL [R1+0x1e00], R10 ;  /* 0x001e000a01007387 */ /* 0x000fe80000100800 */
[----:B------:R-:W5:Y:S01]  /*19eb0*/  LDL.LU.64 R26, [R1+0x1218] ;  /* 0x00121800011a7983 */ /* 0x000f620000300a00 */
[----:B-1----:R-:W-:-:S05]  /*19ec0*/  IMAD.MOV.U32 R0, RZ, RZ, R11 ;  /* 0x000000ffff007224 */ /* 0x002fca00078e000b */
[----:B------:R1:W-:Y:S04]  /*19ed0*/  STL [R1+0x1dfc], R0 ;  /* 0x001dfc0001007387 */ /* 0x0003e80000100800 */
[----:B------:R1:W-:Y:S02]  /*19ee0*/  STL [R1+0x1e08], R20 ;  /* 0x001e081401007387 */ /* 0x0003e40000100800 */
[----:B-1----:R-:W-:Y:S02]  /*19ef0*/  IMAD.MOV.U32 R0, RZ, RZ, R21 ;  /* 0x000000ffff007224 */ /* 0x002fe400078e0015 */
[----:B------:R-:W5:Y:S04]  /*19f00*/  LDL.LU.64 R10, [R1+0x1220] ;  /* 0x00122000010a7983 */ /* 0x000f680000300a00 */
        /* <DEDUP_REMOVED lines=13> */
[----:B------:R1:W-:Y:S02]  /*19fe0*/  STL [R1+0x1e1c], R0 ;  /* 0x001e1c0001007387 */ /* 0x0003e40000100800 */
[----:B-1----:R-:W-:Y:S02]  /*19ff0*/  IMAD.MOV.U32 R0, RZ, RZ, R25 ;  /* 0x000000ffff007224 */ /* 0x002fe400078e0019 */
        /* <DEDUP_REMOVED lines=40> */
[----:B------:R-:W5:Y:S04]  /*1a280*/  LDL.LU.64 R16, [R1+0x10f8] ;  /* 0x0010f80001107983 */ /* 0x000f680000300a00 */
        /* <DEDUP_REMOVED lines=13> */
[----:B---3--:R3:W-:Y:S04]  /*1a360*/  STL [R1+0x1e98], R4 ;  /* 0x001e980401007387 */ /* 0x0087e80000100800 */
[----:B------:R-:W2:Y:S01]  /*1a370*/  LDL.LU.64 R24, [R1+0x13c0] ;  /* 0x0013c00001187983 */ /* 0x000ea20000300a00 */
[----:B-1----:R-:W-:-:S03]  /*1a380*/  IMAD.MOV.U32 R0, RZ, RZ, R5 ;  /* 0x000000ffff007224 */ /* 0x002fc600078e0005 */
[----:B----4-:R-:W-:Y:S04]  /*1a390*/  STL [R1+0x1ea0], R14 ;  /* 0x001ea00e01007387 */ /* 0x010fe80000100800 */
[----:B------:R1:W-:Y:S04]  /*1a3a0*/  STL [R1+0x1e94], R0 ;  /* 0x001e940001007387 */ /* 0x0003e80000100800 */
[----:B---3--:R-:W3:Y:S01]  /*1a3b0*/  LDL.LU.64 R4, [R1+0x13c8] ;  /* 0x0013c80001047983 */ /* 0x008ee20000300a00 */
[----:B-1----:R-:W-:-:S03]  /*1a3c0*/  IMAD.MOV.U32 R0, RZ, RZ, R15 ;  /* 0x000000ffff007224 */ /* 0x002fc600078e000f */
[----:B-----5:R-:W-:Y:S04]  /*1a3d0*/  STL [R1+0x1ea8], R8 ;  /* 0x001ea80801007387 */ /* 0x020fe80000100800 */
[----:B------:R1:W-:Y:S04]  /*1a3e0*/  STL [R1+0x1e9c], R0 ;  /* 0x001e9c0001007387 */ /* 0x0003e80000100800 */
[----:B------:R-:W4:Y:S01]  /*1a3f0*/  LDL.LU.64 R14, [R1+0x13d0] ;  /* 0x0013d000010e7983 */ /* 0x000f220000300a00 */
[----:B-1----:R-:W-:-:S03]  /*1a400*/  IMAD.MOV.U32 R0, RZ, RZ, R9 ;  /* 0x000000ffff007224 */ /* 0x002fc600078e0009 */
        /* <DEDUP_REMOVED lines=25> */
[----:B------:R1:W-:Y:S02]  /*1a5a0*/  STL [R1+0x1ed4], R0 ;  /* 0x001ed40001007387 */ /* 0x0003e40000100800 */
[----:B-1----:R-:W-:Y:S02]  /*1a5b0*/  IMAD.MOV.U32 R0, RZ, RZ, R19 ;  /* 0x000000ffff007224 */ /* 0x002fe400078e0013 */
[----:B------:R-:W2:Y:S04]  /*1a5c0*/  LDL.LU.64 R18, [R1+0x1380] ;  /* 0x0013800001127983 */ /* 0x000ea80000300a00 */
[----:B------:R1:W-:Y:S04]  /*1a5d0*/  STL [R1+0x1edc], R0 ;  /* 0x001edc0001007387 */ /* 0x0003e80000100800 */
[----:B------:R1:W-:Y:S02]  /*1a5e0*/  STL [R1+0x1ee8], R12 ;  /* 0x001ee80c01007387 */ /* 0x0003e40000100800 */
[----:B-1----:R-:W-:-:S02]  /*1a5f0*/  IMAD.MOV.U32 R0, RZ, RZ, R13 ;  /* 0x000000ffff007224 */ /* 0x002fc400078e000d */
[----:B------:R-:W-:Y:S04]  /*1a600*/  STL [R1+0x1ef0], R24 ;  /* 0x001ef01801007387 */ /* 0x000fe80000100800 */
[----:B------:R1:W-:Y:S04]  /*1a610*/  STL [R1+0x1ee4], R0 ;  /* 0x001ee40001007387 */ /* 0x0003e80000100800 */
[----:B------:R-:W2:Y:S01]  /*1a620*/  LDL.LU.64 R12, [R1+0x1388] ;  /* 0x00138800010c7983 */ /* 0x000ea20000300a00 */
[----:B-1----:R-:W-:-:S03]  /*1a630*/  IMAD.MOV.U32 R0, RZ, RZ, R25 ;  /* 0x000000ffff007224 */ /* 0x002fc600078e0019 */
[----:B---3--:R-:W-:Y:S04]  /*1a640*/  STL [R1+0x1ef8], R4 ;  /* 0x001ef80401007387 */ /* 0x008fe80000100800 */
[----:B------:R1:W-:Y:S02]  /*1a650*/  STL [R1+0x1eec], R0 ;  /* 0x001eec0001007387 */ /* 0x0003e40000100800 */
[----:B-1----:R-:W-:Y:S02]  /*1a660*/  IMAD.MOV.U32 R0, RZ, RZ, R5 ;  /* 0x000000ffff007224 */ /* 0x002fe400078e0005 */
[----:B------:R-:W3:Y:S04]  /*1a670*/  LDL.LU.64 R4, [R1+0x1390] ;  /* 0x0013900001047983 */ /* 0x000ee80000300a00 */
[----:B------:R1:W-:Y:S04]  /*1a680*/  STL [R1+0x1ef4], R0 ;  /* 0x001ef40001007387 */ /* 0x0003e80000100800 */
[----:B----4-:R4:W-:Y:S01]  /*1a690*/  STL [R1+0x1f00], R14 ;  /* 0x001f000e01007387 */ /* 0x0109e20000100800 */
[----:B-1----:R-:W-:-:S03]  /*1a6a0*/  IMAD.MOV.U32 R0, RZ, RZ, R15 ;  /* 0x000000ffff007224 */ /* 0x002fc600078e000f */
[----:B-----5:R-:W-:Y:S04]  /*1a6b0*/  STL [R1+0x1f08], R8 ;  /* 0x001f080801007387 */ /* 0x020fe80000100800 */
[----:B------:R1:W-:Y:S04]  /*1a6c0*/  STL [R1+0x1efc], R0 ;  /* 0x001efc0001007387 */ /* 0x0003e80000100800 */
[----:B----4-:R-:W4:Y:S01]  /*1a6d0*/  LDL.LU.64 R14, [R1+0x1398] ;  /* 0x00139800010e7983 */ /* 0x010f220000300a00 */
        /* <DEDUP_REMOVED lines=11> */
[----:B------:R-:W5:Y:S04]  /*1a790*/  LDL.LU.64 R10, [R1+0x12f0] ;  /* 0x0012f000010a7983 */ /* 0x000f680000300a00 */
[----:B------:R-:W5:Y:S01]  /*1a7a0*/  LDL.LU.64 R34, [R1+0x12f8] ;  /* 0x0012f80001227983 */ /* 0x000f620000300a00 */
[----:B-1----:R-:W-:-:S05]  /*1a7b0*/  IMAD.MOV.U32 R0, RZ, RZ, R21 ;  /* 0x000000ffff007224 */ /* 0x002fca00078e0015 */
[----:B------:R1:W-:Y:S04]  /*1a7c0*/  STL [R1+0x1f1c], R0 ;  /* 0x001f1c0001007387 */ /* 0x0003e80000100800 */
[----:B------:R-:W-:Y:S04]  /*1a7d0*/  STL [R1+0x1f28], R22 ;  /* 0x001f281601007387 */ /* 0x000fe80000100800 */
[----:B------:R-:W5:Y:S01]  /*1a7e0*/  LDL.LU.64 R28, [R1+0x1300] ;  /* 0x00130000011c7983 */ /* 0x000f620000300a00 */
[----:B-1----:R-:W-:-:S05]  /*1a7f0*/  IMAD.MOV.U32 R0, RZ, RZ, R23 ;  /* 0x000000ffff007224 */ /* 0x002fca00078e0017 */
[----:B------:R1:W-:Y:S04]  /*1a800*/  STL [R1+0x1f24], R0 ;  /* 0x001f240001007387 */ /* 0x0003e80000100800 */
[----:B------:R-:W-:Y:S04]  /*1a810*/  STL [R1+0x1f30], R16 ;  /* 0x001f301001007387 */ /* 0x000fe80000100800 */
[----:B------:R-:W5:Y:S01]  /*1a820*/  LDL.LU.64 R30, [R1+0x1308] ;  /* 0x00130800011e7983 */ /* 0x000f620000300a00 */
[----:B-1----:R-:W-:-:S03]  /*1a830*/  IMAD.MOV.U32 R0, RZ, RZ, R17 ;  /* 0x000000ffff007224 */ /* 0x002fc600078e0011 */
[----:B------:R-:W5:Y:S04]  /*1a840*/  LDL.LU.64 R24, [R1+0x1310] ;  /* 0x0013100001187983 */ /* 0x000f680000300a00 */
[----:B------:R1:W-:Y:S04]  /*1a850*/  STL [R1+0x1f2c], R0 ;  /* 0x001f2c0001007387 */ /* 0x0003e80000100800 */
[----:B--2---:R-:W-:Y:S04]  /*1a860*/  STL [R1+0x1f38], R18 ;  /* 0x001f381201007387 */ /* 0x004fe80000100800 */
[----:B------:R-:W2:Y:S01]  /*1a870*/  LDL.LU.64 R26, [R1+0x1318] ;  /* 0x00131800011a7983 */ /* 0x000ea20000300a00 */
[----:B-1----:R-:W-:-:S03]  /*1a880*/  IMAD.MOV.U32 R0, RZ, RZ, R19 ;  /* 0x000000ffff007224 */ /* 0x002fc600078e0013 */
[----:B------:R-:W2:Y:S04]  /*1a890*/  LDL.LU.64 R20, [R1+0x1258] ;  /* 0x0012580001147983 */ /* 0x000ea80000300a00 */
[----:B------:R1:W-:Y:S04]  /*1a8a0*/  STL [R1+0x1f34], R0 ;  /* 0x001f340001007387 */ /* 0x0003e80000100800 */
[----:B------:R-:W-:Y:S04]  /*1a8b0*/  STL [R1+0x1f40], R12 ;  /* 0x001f400c01007387 */ /* 0x000fe80000100800 */
[----:B------:R-:W2:Y:S01]  /*1a8c0*/  LDL.LU.64 R22, [R1+0x11a0] ;  /* 0x0011a00001167983 */ /* 0x000ea20000300a00 */
[----:B-1----:R-:W-:-:S03]  /*1a8d0*/  IMAD.MOV.U32 R0, RZ, RZ, R13 ;  /* 0x000000ffff007224 */ /* 0x002fc600078e000d */
[----:B------:R-:W2:Y:S04]  /*1a8e0*/  LDL.LU.64 R16, [R1+0x11b0] ;  /* 0x0011b00001107983 */ /* 0x000ea80000300a00 */
[----:B------:R1:W-:Y:S04]  /*1a8f0*/  STL [R1+0x1f3c], R0 ;  /* 0x001f3c0001007387 */ /* 0x0003e80000100800 */
[----:B---3--:R3:W-:Y:S01]  /*1a900*/  STL [R1+0x1f48], R4 ;  /* 0x001f480401007387 */ /* 0x0087e20000100800 */
[----:B-1----:R-:W-:-:S03]  /*1a910*/  IMAD.MOV.U32 R0, RZ, RZ, R5 ;  /* 0x000000ffff007224 */ /* 0x002fc600078e0005 */
[----:B------:R-:W2:Y:S04]  /*1a920*/  LDL.LU.64 R18, [R1+0x11c0] ;  /* 0x0011c00001127983 */ /* 0x000ea80000300a00 */
[----:B---3--:R-:W3:Y:S04]  /*1a930*/  LDL.LU.64 R4, [R1+0x11d0] ;  /* 0x0011d00001047983 */ /* 0x008ee80000300a00 */
[----:B------:R1:W-:Y:S04]  /*1a940*/  STL [R1+0x1f44], R0 ;  /* 0x001f440001007387 */ /* 0x0003e80000100800 */
[----:B----4-:R4:W-:Y:S01]  /*1a950*/  STL [R1+0x1f50], R14 ;  /* 0x001f500e01007387 */ /* 0x0109e20000100800 */
[----:B-1----:R-:W-:-:S03]  /*1a960*/  IMAD.MOV.U32 R0, RZ, RZ, R15 ;  /* 0x000000ffff007224 */ /* 0x002fc600078e000f */
[----:B------:R-:W3:Y:S04]  /*1a970*/  LDL.LU.64 R12, [R1+0x11e0] ;  /* 0x0011e000010c7983 */ /* 0x000ee80000300a00 */
        /* <DEDUP_REMOVED lines=10> */
[----:B------:R-:W-:Y:S01]  /*1aa20*/  STL [R1+0x1f70], R34 ;  /* 0x001f702201007387 */ /* 0x000fe20000100800 */
[----:B-1----:R-:W-:-:S05]  /*1aa30*/  IMAD.MOV.U32 R0, RZ, RZ, R11 ;  /* 0x000000ffff007224 */ /* 0x002fca00078e000b */
        /* <DEDUP_REMOVED lines=12> */
[----:B--2---:R-:W-:Y:S04]  /*1ab00*/  STL [R1+0x1f90], R26 ;  /* 0x001f901a01007387 */ /* 0x004fe80000100800 */
[----:B------:R1:W-:Y:S04]  /*1ab10*/  STL [R1+0x1f84], R0 ;  /* 0x001f840001007387 */ /* 0x0003e80000100800 */
[----:B------:R-:W-:Y:S01]  /*1ab20*/  STL [R1+0x1f98], R20 ;  /* 0x001f981401007387 */ /* 0x000fe20000100800 */
[----:B-1----:R-:W-:-:S05]  /*1ab30*/  IMAD.MOV.U32 R0, RZ, RZ, R27 ;  /* 0x000000ffff007224 */ /* 0x002fca00078e001b */
[----:B------:R1:W-:Y:S04]  /*1ab40*/  STL [R1+0x1f8c], R0 ;  /* 0x001f8c0001007387 */ /* 0x0003e80000100800 */
[----:B------:R-:W-:Y:S01]  /*1ab50*/  STL [R1+0x1fa0], R22 ;  /* 0x001fa01601007387 */ /* 0x000fe20000100800 */
[----:B-1----:R-:W-:-:S05]  /*1ab60*/  MOV R0, R21 ;  /* 0x0000001500007202 */ /* 0x002fca0000000f00 */
[----:B------:R1:W-:Y:S04]  /*1ab70*/  STL [R1+0x1f94], R0 ;  /* 0x001f940001007387 */ /* 0x0003e80000100800 */
[----:B------:R-:W-:Y:S01]  /*1ab80*/  STL [R1+0x1fa8], R16 ;  /* 0x001fa81001007387 */ /* 0x000fe20000100800 */
[----:B-1----:R-:W-:-:S05]  /*1ab90*/  IMAD.MOV.U32 R0, RZ, RZ, R23 ;  /* 0x000000ffff007224 */ /* 0x002fca00078e0017 */
[----:B------:R1:W-:Y:S02]  /*1aba0*/  STL [R1+0x1f9c], R0 ;  /* 0x001f9c0001007387 */ /* 0x0003e40000100800 */
[----:B-1----:R-:W-:Y:S02]  /*1abb0*/  IMAD.MOV.U32 R0, RZ, RZ, R17 ;  /* 0x000000ffff007224 */ /* 0x002fe400078e0011 */
[----:B------:R-:W-:Y:S04]  /*1abc0*/  STL [R1+0x1fb0], R18 ;  /* 0x001fb01201007387 */ /* 0x000fe80000100800 */
[----:B------:R1:W-:Y:S04]  /*1abd0*/  STL [R1+0x1fa4], R0 ;  /* 0x001fa40001007387 */ /* 0x0003e80000100800 */
[----:B---3--:R2:W-:Y:S01]  /*1abe0*/  STL [R1+0x1fb8], R4 ;  /* 0x001fb80401007387 */ /* 0x0085e20000100800 */
[----:B-1----:R-:W-:Y:S01]  /*1abf0*/  IMAD.MOV.U32 R0, RZ, RZ, R19 ;  /* 0x000000ffff007224 */ /* 0x002fe200078e0013 */
[----:B--2---:R-:W1:Y:S04]  /*1ac00*/  S2R R4, SR_TID.X ;  /* 0x0000000000047919 */ /* 0x004e680000002100 */
[----:B------:R2:W-:Y:S04]  /*1ac10*/  STL [R1+0x1fac], R0 ;  /* 0x001fac0001007387 */ /* 0x0005e80000100800 */
[----:B------:R-:W-:Y:S01]  /*1ac20*/  STL [R1+0x1fc0], R12 ;  /* 0x001fc00c01007387 */ /* 0x000fe20000100800 */
[----:B--2---:R-:W-:-:S05]  /*1ac30*/  IMAD.MOV.U32 R0, RZ, RZ, R5 ;  /* 0x000000ffff007224 */ /* 0x004fca00078e0005 */
[----:B------:R2:W-:Y:S04]  /*1ac40*/  STL [R1+0x1fb4], R0 ;  /* 0x001fb40001007387 */ /* 0x0005e80000100800 */
[----:B----4-:R-:W-:Y:S01]  /*1ac50*/  STL [R1+0x1fc8], R14 ;  /* 0x001fc80e01007387 */ /* 0x010fe20000100800 */
[----:B--2---:R-:W-:-:S05]  /*1ac60*/  IMAD.MOV.U32 R0, RZ, RZ, R13 ;  /* 0x000000ffff007224 */ /* 0x004fca00078e000d */
[----:B------:R2:W-:Y:S02]  /*1ac70*/  STL [R1+0x1fbc], R0 ;  /* 0x001fbc0001007387 */ /* 0x0005e40000100800 */
[----:B--2---:R-:W-:-:S05]  /*1ac80*/  IMAD.MOV.U32 R0, RZ, RZ, R15 ;  /* 0x000000ffff007224 */ /* 0x004fca00078e000f */
[----:B------:R-:W-:Y:S04]  /*1ac90*/  STL [R1+0x1fc4], R0 ;  /* 0x001fc40001007387 */ /* 0x000fe80000100800 */
[----:B-----5:R2:W-:Y:S01]  /*1aca0*/  STL [R1+0x1fd0], R8 ;  /* 0x001fd00801007387 */ /* 0x0205e20000100800 */
[C---:B-1----:R-:W-:Y:S02]  /*1acb0*/  LOP3.LUT R252, R4.reuse, 0x7, RZ, 0xc0, !PT ;  /* 0x0000000704fc7812 */ /* 0x042fe400078ec0ff */
[C---:B------:R-:W-:Y:S01]  /*1acc0*/  LOP3.LUT R5, R4.reuse, 0x3, RZ, 0xc0, !PT ;  /* 0x0000000304057812 */ /* 0x040fe200078ec0ff */
[----:B--2---:R-:W-:Y:S01]  /*1acd0*/  IMAD.MOV.U32 R8, RZ, RZ, R9 ;  /* 0x000000ffff087224 */ /* 0x004fe200078e0009 */
[----:B------:R-:W-:Y:S01]  /*1ace0*/  LOP3.LUT R0, R4, 0x1c, RZ, 0xc0, !PT ;  /* 0x0000001c04007812 */ /* 0x000fe200078ec0ff */
[----:B------:R-:W-:-:S03]  /*1acf0*/  IMAD R252, R252, 0x90, RZ ;  /* 0x00000090fcfc7824 */ /* 0x000fc600078e02ff */
[----:B------:R1:W-:Y:S01]  /*1ad00*/  STL [R1+0x1fcc], R8 ;  /* 0x001fcc0801007387 */ /* 0x0003e20000100800 */
[----:B------:R-:W-:Y:S02]  /*1ad10*/  IMAD.SHL.U32 R4, R4, 0x2, RZ ;  /* 0x0000000204047824 */ /* 0x000fe400078e00ff */
[----:B------:R-:W-:-:S03]  /*1ad20*/  IMAD R0, R5, 0x420, R0 ;  /* 0x0000042005007824 */ /* 0x000fc600078e0200 */
[----:B------:R-:W-:Y:S01]  /*1ad30*/  LOP3.LUT R252, R252, 0x30, R4, 0x78, !PT ;  /* 0x00000030fcfc7812 */ /* 0x000fe200078e7804 */
[----:B-1----:R-:W-:Y:S01]  /*1ad40*/  IMAD.MOV.U32 R8, RZ, RZ, R11 ;  /* 0x000000ffff087224 */ /* 0x002fe200078e000b */
[----:B------:R-:W-:Y:S04]  /*1ad50*/  STL [R1+0x1fd8], R10 ;  /* 0x001fd80a01007387 */ /* 0x000fe80000100800 */
[----:B------:R1:W-:Y:S04]  /*1ad60*/  STL [R1+0x1fd4], R8 ;  /* 0x001fd40801007387 */ /* 0x0003e80000100800 */
[----:B-1----:R-:W2:Y:S04]  /*1ad70*/  LDL.LU.64 R8, [R1+0x1770] ;  /* 0x0017700001087983 */ /* 0x002ea80000300a00 */
[----:B------:R-:W3:Y:S04]  /*1ad80*/  LDL.LU.64 R4, [R1+0x1730] ;  /* 0x0017300001047983 */ /* 0x000ee80000300a00 */
[----:B--2---:R1:W-:Y:S04]  /*1ad90*/  STL.64 [R1+0x18a8], R8 ;  /* 0x0018a80801007387 */ /* 0x0043e80000100a00 */
[----:B-1----:R-:W2:Y:S04]  /*1ada0*/  LDL.LU.64 R8, [R1+0x1728] ;  /* 0x0017280001087983 */ /* 0x002ea80000300a00 */
[----:B---3--:R1:W-:Y:S04]  /*1adb0*/  STL.64 [R1+0x18a0], R4 ;  /* 0x0018a00401007387 */ /* 0x0083e80000100a00 */
[----:B-1----:R-:W3:Y:S04]  /*1adc0*/  LDL.LU.64 R4, [R1+0x1720] ;  /* 0x0017200001047983 */ /* 0x002ee80000300a00 */
        /* <DEDUP_REMOVED lines=60> */
[----:B--2---:R-:W-:Y:S04]  /*1b190*/  STL.64 [R1+0x1730], R8 ;  /* 0x0017300801007387 */ /* 0x004fe80000100a00 */
[----:B------:R-:W-:Y:S04]  /*1b1a0*/  STL.64 [R1+0x1630], R176 ;  /* 0x001630b001007387 */ /* 0x000fe80000100a00 */
[----:B---3--:R1:W-:Y:S04]  /*1b1b0*/  STL.64 [R1+0x16b0], R4 ;  /* 0x0016b00401007387 */ /* 0x0083e80000100a00 */
[----:B------:R-:W-:Y:S04]  /*1b1c0*/  STL.64 [R1+0x15b0], R158 ;  /* 0x0015b09e01007387 */ /* 0x000fe80000100a00 */
[----:B------:R-:W-:Y:S04]  /*1b1d0*/  STL.64 [R1+0x1530], R144 ;  /* 0x0015309001007387 */ /* 0x000fe80000100a00 */
[----:B------:R-:W-:Y:S04]  /*1b1e0*/  STL.64 [R1+0x14b0], R136 ;  /* 0x0014b08801007387 */ /* 0x000fe80000100a00 */
[----:B------:R2:W-:Y:S04]  /*1b1f0*/  STL.64 [R1+0x1430], R2 ;  /* 0x0014300201007387 */ /* 0x0005e80000100a00 */
[----:B-1----:R-:W3:Y:S04]  /*1b200*/  LDL.LU.64 R4, [R1+0x1620] ;  /* 0x0016200001047983 */ /* 0x002ee80000300a00 */
[----:B--2---:R-:W2:Y:S04]  /*1b210*/  LDL.LU.64 R2, [R1+0x1518] ;  /* 0x0015180001027983 */ /* 0x004ea80000300a00 */
[----:B---3--:R1:W-:Y:S04]  /*1b220*/  STL.64 [R1+0x17a8], R4 ;  /* 0x0017a80401007387 */ /* 0x0083e80000100a00 */
[----:B-1----:R-:W3:Y:S04]  /*1b230*/  LDL.LU.64 R4, [R1+0x1480] ;  /* 0x0014800001047983 */ /* 0x002ee80000300a00 */
[----:B--2---:R1:W-:Y:S04]  /*1b240*/  STL.64 [R1+0x1728], R2 ;  /* 0x0017280201007387 */ /* 0x0043e80000100a00 */
[----:B-1----:R-:W2:Y:S04]  /*1b250*/  LDL.LU.64 R2, [R1+0x1438] ;  /* 0x0014380001027983 */ /* 0x002ea80000300a00 */
[----:B---3--:R1:W-:Y:S04]  /*1b260*/  STL.64 [R1+0x16a8], R4 ;  /* 0x0016a80401007387 */ /* 0x0083e80000100a00 */
[----:B------:R-:W-:Y:S04]  /*1b270*/  STL.64 [R1+0x15a8], R172 ;  /* 0x0015a8ac01007387 */ /* 0x000fe80000100a00 */
[----:B--2---:R2:W-:Y:S04]  /*1b280*/  STL.64 [R1+0x1628], R2 ;  /* 0x0016280201007387 */ /* 0x0045e80000100a00 */
[----:B------:R-:W-:Y:S04]  /*1b290*/  STL.64 [R1+0x1528], R154 ;  /* 0x0015289a01007387 */ /* 0x000fe80000100a00 */
[----:B------:R-:W-:Y:S04]  /*1b2a0*/  STL.64 [R1+0x14a8], R140 ;  /* 0x0014a88c01007387 */ /* 0x000fe80000100a00 */
[----:B------:R-:W-:Y:S04]  /*1b2b0*/  STL.64 [R1+0x1428], R6 ;  /* 0x0014280601007387 */ /* 0x000fe80000100a00 */
        /* <DEDUP_REMOVED lines=18> */
[----:B---3--:R-:W-:Y:S04]  /*1b3e0*/  STL.64 [R1+0x1698], R4 ;  /* 0x0016980401007387 */ /* 0x008fe80000100a00 */
[----:B------:R-:W-:Y:S04]  /*1b3f0*/  STL.64 [R1+0x1598], R190 ;  /* 0x001598be01007387 */ /* 0x000fe80000100a00 */
[----:B--2---:R1:W-:Y:S04]  /*1b400*/  STL.64 [R1+0x1618], R2 ;  /* 0x0016180201007387 */ /* 0x0043e80000100a00 */
[----:B------:R-:W-:Y:S04]  /*1b410*/  STL.64 [R1+0x1518], R160 ;  /* 0x001518a001007387 */ /* 0x000fe80000100a00 */
[----:B------:R-:W-:Y:S04]  /*1b420*/  STL.64 [R1+0x1498], R152 ;  /* 0x0014989801007387 */ /* 0x000fe80000100a00 */
[----:B------:R-:W-:Y:S04]  /*1b430*/  STL.64 [R1+0x1418], R138 ;  /* 0x0014188a01007387 */ /* 0x000fe80000100a00 */
        /* <DEDUP_REMOVED lines=122> */
[----:B------:R-:W2:Y:S04]  /*1bbe0*/  LDL.LU R10, [R1+0xb68] ;  /* 0x000b6800010a7983 */ /* 0x000ea80000300800 */
[----:B-1----:R-:W4:Y:S04]  /*1bbf0*/  LDL.LU.64 R2, [R1+0x16c8] ;  /* 0x0016c80001027983 */ /* 0x002f280000300a00 */
[----:B---3--:R1:W-:Y:S04]  /*1bc00*/  STL.64 [R1+0x15d0], R4 ;  /* 0x0015d00401007387 */ /* 0x0083e80000100a00 */
[----:B------:R-:W3:Y:S04]  /*1bc10*/  LDL.LU R11, [R1+0xb6c] ;  /* 0x000b6c00010b7983 */ /* 0x000ee80000300800 */
[----:B-1----:R-:W5:Y:S04]  /*1bc20*/  LDL.LU.64 R4, [R1+0x1640] ;  /* 0x0016400001047983 */ /* 0x002f680000300a00 */
[----:B----4-:R1:W-:Y:S04]  /*1bc30*/  STL.64 [R1+0x1550], R2 ;  /* 0x0015500201007387 */ /* 0x0103e80000100a00 */
[----:B-1----:R-:W4:Y:S04]  /*1bc40*/  LDL.LU.64 R2, [R1+0x15c0] ;  /* 0x0015c00001027983 */ /* 0x002f280000300a00 */
[----:B-----5:R1:W-:Y:S04]  /*1bc50*/  STL.64 [R1+0x14d0], R4 ;  /* 0x0014d00401007387 */ /* 0x0203e80000100a00 */
        /* <DEDUP_REMOVED lines=46> */
[----:B-1----:R-:W4:Y:S04]  /*1bf40*/  LDL.64 R2, [R1+0x1fe0] ;  /* 0x001fe00001027983 */ /* 0x002f280000100a00 */
[----:B-----5:R-:W-:Y:S04]  /*1bf50*/  STL.64 [R1+0x14b8], R4 ;  /* 0x0014b80401007387 */ /* 0x020fe80000100a00 */
[----:B------:R-:W-:Y:S04]  /*1bf60*/  STL.64 [R1+0x13b8], R224 ;  /* 0x0013b8e001007387 */ /* 0x000fe80000100a00 */
[----:B----4-:R2:W-:Y:S04]  /*1bf70*/  STL.64 [R1+0x1438], R2 ;  /* 0x0014380201007387 */ /* 0x0105e80000100a00 */
        /* <DEDUP_REMOVED lines=856> */
[----:B------:R-:W-:Y:S01]  /*1f500*/  USHF.R.S32.HI UR8, URZ, 0x1f, UR7 ;  /* 0x0000001f3f087899 */ /* 0x000fe20008011407 */
[----:B--2---:R-:W-:-:S02]  /*1f510*/  SHF.R.S32.HI R2, RZ, 0x1f, R10 ;  /* 0x0000001fff027819 */ /* 0x004fc4000001140a */
[----:B---3--:R-:W-:Y:S01]  /*1f520*/  SHF.R.S32.HI R4, RZ, 0x1f, R11 ;  /* 0x0000001fff047819 */ /* 0x008fe2000001140b */
[----:B------:R-:W-:Y:S01]  /*1f530*/  ULEA.HI UR7, UR8, UR7, URZ, 0x5 ;  /* 0x0000000708077291 */ /* 0x000fe2000f8f283f */
[C---:B------:R-:W-:Y:S01]  /*1f540*/  SHF.L.U64.HI R2, R10.reuse, 0x2, R2 ;  /* 0x000000020a027819 */ /* 0x040fe20000010202 */
[----:B------:R-:W-:Y:S01]  /*1f550*/  IMAD.SHL.U32 R3, R10, 0x4, RZ ;  /* 0x000000040a037824 */ /* 0x000fe200078e00ff */
[C---:B------:R-:W-:Y:S01]  /*1f560*/  SHF.L.U64.HI R4, R11.reuse, 0x2, R4 ;  /* 0x000000020b047819 */ /* 0x040fe20000010204 */
[----:B------:R-:W-:Y:S01]  /*1f570*/  IMAD.SHL.U32 R5, R11, 0x4, RZ ;  /* 0x000000040b057824 */ /* 0x000fe200078e00ff */
[----:B------:R-:W-:Y:S01]  /*1f580*/  USHF.R.S32.HI UR7, URZ, 0x5, UR7 ;  /* 0x000000053f077899 */ /* 0x000fe20008011407 */
[----:B------:R-:W-:Y:S02]  /*1f590*/  LOP3.LUT R6, R0, 0x20, RZ, 0x3c, !PT ;  /* 0x0000002000067812 */ /* 0x000fe400078e3cff */
        /* <DEDUP_REMOVED lines=84> */
[C---:B------:R-:W-:Y:S02]  /*1fae0*/  LOP3.LUT R132, R0.reuse, 0x40, RZ, 0x3c, !PT ;  /* 0x0000004000847812 */ /* 0x040fe400078e3cff */
[----:B------:R-:W-:-:S02]  /*1faf0*/  LOP3.LUT R7, R0, 0x60, RZ, 0x3c, !PT ;  /* 0x0000006000077812 */ /* 0x000fc400078e3cff */
[----:B------:R-:W-:Y:S01]  /*1fb00*/  LOP3.LUT R6, R252, 0x40, RZ, 0x3c, !PT ;  /* 0x00000040fc067812 */ /* 0x000fe200078e3cff */
[----:B------:R-:W-:Y:S01]  /*1fb10*/  UMOV UR4, URZ ;  /* 0x0000003f00047c82 */ /* 0x000fe20008000000 */
[----:B------:R-:W-:Y:S01]  /*1fb20*/  UMOV UR9, 0x1 ;  /* 0x0000000100097882 */ /* 0x000fe20000000000 */
[----:B------:R-:W-:Y:S01]  /*1fb30*/  UIADD3 UR11, UR7, -0x2, URZ ;  /* 0xfffffffe070b7890 */ /* 0x000fe2000fffe03f */
[----:B-1----:R-:W-:-:S11]  /*1fb40*/  UMOV UR8, 0xffffffff ;  /* 0xffffffff00087882 */ /* 0x002fd60000000000 */
.L_x_1:
[----:B------:R-:W2:Y:S01]  /*1fb50*/  LDL.LU.64 R228, [R1+0x9c0] ;  /* 0x0009c00001e47983 */ /* 0x000ea20000300a00 */
[----:B------:R-:W-:-:S04]  /*1fb60*/  DEPBAR.LE SB0, 0x2 ;  /* 0x000080800000791a */ /* 0x000fc80000000000 */
[----:B------:R-:W2:Y:S04]  /*1fb70*/  LDL.LU.64 R230, [R1+0x9c8] ;  /* 0x0009c80001e67983 */ /* 0x000ea80000300a00 */
[----:B-----5:R-:W-:Y:S04]  /*1fb80*/  STL.64 [R1+0x2e20], R70 ;  /* 0x002e204601007387 */ /* 0x020fe80000100a00 */
[----:B------:R-:W-:Y:S04]  /*1fb90*/  STL.64 [R1+0x2e18], R68 ;  /* 0x002e184401007387 */ /* 0x000fe80000100a00 */
[----:B------:R-:W-:Y:S04]  /*1fba0*/  STL.64 [R1+0x2e10], R66 ;  /* 0x002e104201007387 */ /* 0x000fe80000100a00 */
[----:B------:R1:W-:Y:S04]  /*1fbb0*/  STL.64 [R1+0x2e08], R64 ;  /* 0x002e084001007387 */ /* 0x0003e80000100a00 */
[----:B-1----:R-:W3:Y:S04]  /*1fbc0*/  LDL.LU.64 R64, [R1+0x9d0] ;  /* 0x0009d00001407983 */ /* 0x002ee80000300a00 */
[----:B------:R-:W3:Y:S04]  /*1fbd0*/  LDL.LU.64 R66, [R1+0x9d8] ;  /* 0x0009d80001427983 */ /* 0x000ee80000300a00 */
[----:B------:R-:W-:Y:S04]  /*1fbe0*/  STL.64 [R1+0x2e00], R62 ;  /* 0x002e003e01007387 */ /* 0x000fe80000100a00 */
[----:B------:R1:W-:Y:S04]  /*1fbf0*/  STL.64 [R1+0x2df8], R60 ;  /* 0x002df83c01007387 */ /* 0x0003e80000100a00 */
[----:B-1----:R-:W4:Y:S04]  /*1fc00*/  LDL.LU.64 R60, [R1+0x9e0] ;  /* 0x0009e000013c7983 */ /* 0x002f280000300a00 */
[----:B------:R-:W4:Y:S04]  /*1fc10*/  LDL.LU.64 R62, [R1+0x9e8] ;  /* 0x0009e800013e7983 */ /* 0x000f280000300a00 */
[----:B------:R-:W-:Y:S04]  /*1fc20*/  STL.64 [R1+0x2df0], R58 ;  /* 0x002df03a01007387 */ /* 0x000fe80000100a00 */
[----:B------:R1:W-:Y:S04]  /*1fc30*/  STL.64 [R1+0x2de8], R56 ;  /* 0x002de83801007387 */ /* 0x0003e80000100a00 */
[----:B-1----:R-:W2:Y:S04]  /*1fc40*/  LDL.LU.64 R56, [R1+0x9f0] ;  /* 0x0009f00001387983 */ /* 0x002ea80000300a00 */
[----:B------:R-:W2:Y:S01]  /*1fc50*/  LDL.LU.64 R58, [R1+0x9f8] ;  /* 0x0009f800013a7983 */ /* 0x000ea20000300a00 */
[----:B------:R-:W-:Y:S01]  /*1fc60*/  UIADD3 UR8, UR8, 0x1, URZ ;  /* 0x0000000108087890 */ /* 0x000fe2000fffe03f */
[----:B------:R-:W-:-:S02]  /*1fc70*/  LOP3.LUT R69, R0, 0x20, RZ, 0x3c, !PT ;  /* 0x0000002000457812 */ /* 0x000fc400078e3cff */
[----:B------:R-:W-:Y:S01]  /*1fc80*/  STL.64 [R1+0x2de0], R54 ;  /* 0x002de03601007387 */ /* 0x000fe20000100a00 */
[----:B------:R-:W-:Y:S01]  /*1fc90*/  UISETP.GT.AND UP0, UPT, UR8, 0x1, UPT ;  /* 0x000000010800788c */ /* 0x000fe2000bf04270 */
[C---:B------:R-:W-:Y:S02]  /*1fca0*/  LOP3.LUT R70, R0.reuse, 0x40, RZ, 0x3c, !PT ;  /* 0x0000004000467812 */ /* 0x040fe400078e3cff */
[----:B------:R-:W-:Y:S01]  /*1fcb0*/  STL.64 [R1+0x2dd8], R52 ;  /* 0x002dd83401007387 */ /* 0x000fe20000100a00 */
[----:B------:R-:W-:Y:S01]  /*1fcc0*/  USEL UR8, UR8, URZ, !UP0 ;  /* 0x0000003f08087287 */ /* 0x000fe2000c000000 */
[----:B------:R-:W-:Y:S02]  /*1fcd0*/  LOP3.LUT R71, R0, 0x60, RZ, 0x3c, !PT ;  /* 0x0000006000477812 */ /* 0x000fe400078e3cff */
[----:B------:R-:W-:Y:S01]  /*1fce0*/  STL.64 [R1+0x2dd0], R50 ;  /* 0x002dd03201007387 */ /* 0x000fe20000100a00 */
[----:B------:R-:W-:Y:S02]  /*1fcf0*/  ULEA UR12, UR8, UR5, 0xe ;  /* 0x00000005080c7291 */ /* 0x000fe4000f8e703f */
[----:B------:R-:W-:Y:S01]  /*1fd00*/  ULEA UR10, UR8, UR5, 0xf ;  /* 0x00000005080a7291 */ /* 0x000fe2000f8e783f */
[----:B------:R-:W-:Y:S06]  /*1fd10*/  BAR.SYNC.DEFER_BLOCKING 0x0 ;  /* 0x0000000000007b1d */ /* 0x000fec0000010000 */
[----:B------:R-:W-:Y:S04]  /*1fd20*/  STL.64 [R1+0x2dc8], R48 ;  /* 0x002dc83001007387 */ /* 0x000fe80000100a00 */
[----:B------:R-:W-:Y:S04]  /*1fd30*/  STL.64 [R1+0x2dc0], R46 ;  /* 0x002dc02e01007387 */ /* 0x000fe80000100a00 */
[----:B------:R-:W-:Y:S04]  /*1fd40*/  STL.64 [R1+0x2db8], R44 ;  /* 0x002db82c01007387 */ /* 0x000fe80000100a00 */
[----:B------:R-:W-:Y:S04]  /*1fd50*/  STL.64 [R1+0x2db0], R42 ;  /* 0x002db02a01007387 */ /* 0x000fe80000100a00 */
[----:B------:R-:W1:Y:S04]  /*1fd60*/  LDSM.16.M88.4 R192, [R252+UR12+0x10000] ;  /* 0x0100000cfcc0783b */ /* 0x000e680008000200 */
[----:B------:R-:W1:Y:S04]  /*1fd70*/  LDSM.16.M88.4 R188, [R252+UR12+0x10400] ;  /* 0x0104000cfcbc783b */ /* 0x000e680008000200 */
[----:B------:R-:W1:Y:S04]  /*1fd80*/  LDSM.16.M88.4 R184, [R252+UR12+0x10800] ;  /* 0x0108000cfcb8783b */ /* 0x000e680008000200 */
[----:B------:R-:W1:Y:S04]  /*1fd90*/  LDSM.16.M88.4 R180, [R252+UR12+0x10c00] ;  /* 0x010c000cfcb4783b */ /* 0x000e680008000200 */
[----:B------:R-:W1:Y:S04]  /*1fda0*/  LDSM.16.M88.4 R176, [R252+UR12+0x11000] ;  /* 0x0110000cfcb0783b */ /* 0x000e680008000200 */
[----:B------:R-:W-:Y:S04]  /*1fdb0*/  LDS R224, [R0+UR10] ;  /* 0x0000000a00e07984 */ /* 0x000fe80008000800 */
[----:B------:R-:W-:Y:S04]  /*1fdc0*/  LDS R226, [R0+UR10+0x1000] ;  /* 0x0010000a00e27984 */ /* 0x000fe80008000800 */
[----:B------:R-:W-:Y:S04]  /*1fdd0*/  LDS R225, [R69+UR10] ;  /* 0x0000000a45e17984 */ /* 0x000fe80008000800 */
[----:B------:R-:W-:Y:S04]  /*1fde0*/  LDS R227, [R69+UR10+0x1000] ;  /* 0x0010000a45e37984 */ /* 0x000fe80008000800 */
[----:B------:R-:W1:Y:S04]  /*1fdf0*/  LDSM.16.M88.4 R172, [R252+UR12+0x11400] ;  /* 0x0114000cfcac783b */ /* 0x000e680008000200 */
[----:B------:R-:W1:Y:S04]  /*1fe00*/  LDSM.16.M88.4 R168, [R252+UR12+0x11800] ;  /* 0x0118000cfca8783b */ /* 0x000e680008000200 */
[----:B------:R-:W1:Y:S04]  /*1fe10*/  LDSM.16.M88.4 R164, [R252+UR12+0x11c00] ;  /* 0x011c000cfca4783b */ /* 0x000e680008000200 */
[----:B------:R-:W1:Y:S04]  /*1fe20*/  LDSM.16.M88.4 R160, [R252+UR12+0x12000] ;  /* 0x0120000cfca0783b */ /* 0x000e680008000200 */
[----:B------:R-:W1:Y:S04]  /*1fe30*/  LDSM.16.M88.4 R156, [R252+UR12+0x12400] ;  /* 0x0124000cfc9c783b */ /* 0x000e680008000200 */
[----:B------:R-:W-:Y:S04]  /*1fe40*/  STL.64 [R1+0x2da8], R40 ;  /* 0x002da82801007387 */ /* 0x000fe80000100a00 */
[----:B------:R-:W-:Y:S04]  /*1fe50*/  STL.64 [R1+0x2da0], R38 ;  /* 0x002da02601007387 */ /* 0x000fe80000100a00 */
[----:B------:R-:W4:Y:S04]  /*1fe60*/  LDSM.16.M88.4 R152, [R252+UR12+0x12800] ;  /* 0x0128000cfc98783b */ /* 0x000f280008000200 */
[----:B------:R-:W-:Y:S04]  /*1fe70*/  STL.64 [R1+0x2d98], R36 ;  /* 0x002d982401007387 */ /* 0x000fe80000100a00 */
[----:B------:R-:W-:Y:S04]  /*1fe80*/  STL.64 [R1+0x2d90], R34 ;  /* 0x002d902201007387 */ /* 0x000fe80000100a00 */
[----:B------:R-:W4:Y:S04]  /*1fe90*/  LDSM.16.M88.4 R148, [R252+UR12+0x12c00] ;  /* 0x012c000cfc94783b */ /* 0x000f280008000200 */
[----:B------:R-:W-:Y:S04]  /*1fea0*/  STL.64 [R1+0x2d88], R32 ;  /* 0x002d882001007387 */ /* 0x000fe80000100a00 */
[----:B------:R-:W-:Y:S04]  /*1feb0*/  STL.64 [R1+0x2d80], R30 ;  /* 0x002d801e01007387 */ /* 0x000fe80000100a00 */
[----:B------:R-:W2:Y:S04]  /*1fec0*/  LDSM.16.M88.4 R144, [R252+UR12+0x13000] ;  /* 0x0130000cfc90783b */ /* 0x000ea80008000200 */
        /* <DEDUP_REMOVED lines=11> */
[----:B------:R-:W-:Y:S04]  /*1ff80*/  STL.64 [R1+0x2d38], R12 ;  /* 0x002d380c01007387 */ /* 0x000fe80000100a00 */
[----:B------:R-:W-:Y:S04]  /*1ff90*/  STL.64 [R1+0x2d30], R10 ;  /* 0x002d300a01007387 */ /* 0x000fe80000100a00 */
[----:B------:R-:W-:Y:S04]  /*1ffa0*/  STL.64 [R1+0x2d28], R8 ;  /* 0x002d280801007387 */ /* 0x000fe80000100a00 */
[----:B------:R-:W-:Y:S04]  /*1ffb0*/  STL [R1+0x24b4], R3 ;  /* 0x0024b40301007387 */ /* 0x000fe80000100800 */
[----:B------:R-:W-:Y:S04]  /*1ffc0*/  STL [R1+0x24b0], R2 ;  /* 0x0024b00201007387 */ /* 0x000fe80000100800 */
[----:B------:R-:W-:Y:S04]  /*1ffd0*/  STL [R1+0x24ac], R5 ;  /* 0x0024ac0501007387 */ /* 0x000fe80000100800 */
[----:B------:R4:W-:Y:S04]  /*1ffe0*/  STL [R1+0x24a8], R4 ;  /* 0x0024a80401007387 */ /* 0x0009e80000100800 */
[----:B-1----:R-:W-:Y:S04]  /*1fff0*/  STL [R1+0x2cb8], R194 ;  /* 0x002cb8c201007387 */ /* 0x002fe80000100800 */
[----:B------:R-:W-:Y:S04]  /*20000*/  STL [R1+0x2cb4], R195 ;  /* 0x002cb4c301007387 */ /* 0x000fe80000100800 */
        /* <DEDUP_REMOVED lines=8> */
[----:B------:R1:W-:Y:S04]  /*20090*/  STL [R1+0x2ce0], R174 ;  /* 0x002ce0ae01007387 */ /* 0x0003e80000100800 */
[----:B------:R3:W-:Y:S04]  /*200a0*/  STL [R1+0x2cdc], R175 ;  /* 0x002cdcaf01007387 */ /* 0x0007e80000100800 */
[----:B------:R-:W-:Y:S04]  /*200b0*/  STL [R1+0x2ce8], R170 ;  /* 0x002ce8aa01007387 */ /* 0x000fe80000100800 */
[----:B------:R-:W-:Y:S04]  /*200c0*/  STL [R1+0x2ce4], R171 ;  /* 0x002ce4ab01007387 */ /* 0x000fe80000100800 */
[----:B------:R-:W-:Y:S04]  /*200d0*/  STL [R1+0x2cf0], R166 ;  /* 0x002cf0a601007387 */ /* 0x000fe80000100800 */
[----:B------:R-:W-:Y:S04]  /*200e0*/  STL [R1+0x2cec], R167 ;  /* 0x002ceca701007387 */ /* 0x000fe80000100800 */
[----:B------:R-:W-:Y:S04]  /*200f0*/  STL [R1+0x2cf8], R162 ;  /* 0x002cf8a201007387 */ /* 0x000fe80000100800 */
[----:B------:R-:W-:Y:S04]  /*20100*/  STL [R1+0x2cf4], R163 ;  /* 0x002cf4a301007387 */ /* 0x000fe80000100800 */
[----:B------:R-:W-:Y:S01]  /*20110*/  STL [R1+0x2bfc], R158 ;  /* 0x002bfc9e01007387 */ /* 0x000fe20000100800 */
[C---:B----4-:R-:W-:Y:S03]  /*20120*/  HMMA.1688.F32.TF32 R4, R224.reuse, R188, R60 ;  /* 0x000000bce004723c */ /* 0x050fe6000008103c */
[----:B------:R-:W-:Y:S04]  /*20130*/  STL [R1+0x2bf8], R159 ;  /* 0x002bf89f01007387 */ /* 0x000fe80000100800 */
[----:B------:R-:W-:Y:S04]  /*20140*/  STL [R1+0x2bec], R154 ;  /* 0x002bec9a01007387 */ /* 0x000fe80000100800 */
[----:B------:R-:W-:Y:S04]  /*20150*/  STL [R1+0x2be8], R155 ;  /* 0x002be89b01007387 */ /* 0x000fe80000100800 */
[----:B------:R-:W-:Y:S04]  /*20160*/  STL [R1+0x2bf4], R150 ;  /* 0x002bf49601007387 */ /* 0x000fe80000100800 */
[----:B------:R-:W-:Y:S01]  /*20170*/  STL [R1+0x2bf0], R151 ;  /* 0x002bf09701007387 */ /* 0x000fe20000100800 */
[----:B--2---:R-:W-:Y:S03]  /*20180*/  HMMA.1688.F32.TF32 R8, R224, R192, R56 ;  /* 0x000000c0e008723c */ /* 0x004fe60000081038 */
[----:B------:R-:W-:Y:S01]  /*20190*/  STL [R1+0x2c04], R146 ;  /* 0x002c049201007387 */ /* 0x000fe20000100800 */
[----:B-1----:R-:W-:-:S02]  /*201a0*/  IMAD.MOV.U32 R174, RZ, RZ, R4 ;  /* 0x000000ffffae7224 */ /* 0x002fc400078e0004 */
[----:B---3--:R-:W-:Y:S01]  /*201b0*/  IMAD.MOV.U32 R175, RZ, RZ, R5 ;  /* 0x000000ffffaf7224 */ /* 0x008fe200078e0005 */
[----:B------:R-:W-:Y:S01]  /*201c0*/  STL [R1+0x2c00], R147 ;  /* 0x002c009301007387 */ /* 0x000fe20000100800 */
[----:B------:R-:W-:Y:S02]  /*201d0*/  IMAD.MOV.U32 R178, RZ, RZ, R6 ;  /* 0x000000ffffb27224 */ /* 0x000fe400078e0006 */
[----:B------:R-:W-:Y:S01]  /*201e0*/  IMAD.MOV.U32 R179, RZ, RZ, R7 ;  /* 0x000000ffffb37224 */ /* 0x000fe200078e0007 */
[----:B------:R-:W-:Y:S04]  /*201f0*/  STL [R1+0x2c0c], R142 ;  /* 0x002c0c8e01007387 */ /* 0x000fe80000100800 */
[----:B------:R-:W-:Y:S04]  /*20200*/  STL [R1+0x2c08], R143 ;  /* 0x002c088f01007387 */ /* 0x000fe80000100800 */
[----:B------:R-:W-:Y:S04]  /*20210*/  STL [R1+0x2c14], R138 ;  /* 0x002c148a01007387 */ /* 0x000fe80000100800 */
[----:B------:R-:W-:Y:S04]  /*20220*/  STL [R1+0x2c10], R139 ;  /* 0x002c108b01007387 */ /* 0x000fe80000100800 */
[----:B------:R-:W-:Y:S04]  /*20230*/  STL [R1+0x2c1c], R134 ;  /* 0x002c1c8601007387 */ /* 0x000fe80000100800 */
[----:B------:R-:W-:Y:S04]  /*20240*/  STL [R1+0x2c18], R135 ;  /* 0x002c188701007387 */ /* 0x000fe80000100800 */
[----:B------:R-:W-:Y:S04]  /*20250*/  STL [R1+0x20f8], R252 ;  /* 0x0020f8fc01007387 */ /* 0x000fe80000100800 */
[----:B------:R-:W-:Y:S04]  /*20260*/  STL.64 [R1+0x9f0], R8 ;  /* 0x0009f00801007387 */ /* 0x000fe80000100a00 */
[----:B------:R1:W-:Y:S04]  /*20270*/  STL.64 [R1+0x9f8], R10 ;  /* 0x0009f80a01007387 */ /* 0x0003e80000100a00 */
[----:B------:R-:W2:Y:S04]  /*20280*/  LDL.LU.64 R20, [R1+0x9a0] ;  /* 0x0009a00001147983 */ /* 0x000ea80000300a00 */
[----:B------:R-:W2:Y:S04]  /*20290*/  LDL.LU.64 R22, [R1+0x9a8] ;  /* 0x0009a80001167983 */ /* 0x000ea80000300a00 */
[----:B------:R-:W3:Y:S04]  /*202a0*/  LDL.LU.64 R16, [R1+0x980] ;  /* 0x0009800001107983 */ /* 0x000ee80000300a00 */
[----:B------:R-:W3:Y:S04]  /*202b0*/  LDL.LU.64 R18, [R1+0x988] ;  /* 0x0009880001127983 */ /* 0x000ee80000300a00 */
[----:B------:R-:W4:Y:S04]  /*202c0*/  LDL.LU.64 R12, [R1+0x960] ;  /* 0x00096000010c7983 */ /* 0x000f280000300a00 */
[----:B------:R-:W4:Y:S01]  /*202d0*/  LDL.LU.64 R14, [R1+0x968] ;  /* 0x00096800010e7983 */ /* 0x000f220000300a00 */
[C---:B------:R-:W-:Y:S03]  /*202e0*/  HMMA.1688.F32.TF32 R4, R224.reuse, R184, R64 ;  /* 0x000000b8e004723c */ /* 0x040fe60000081040 */
[----:B------:R-:W-:Y:S03]  /*202f0*/  LDS R232, [R70+UR10] ;  /* 0x0000000a46e87984 */ /* 0x000fe60008000800 */
[----:B-1----:R-:W-:Y:S01]  /*20300*/  HMMA.1688.F32.TF32 R8, R224, R180, R228 ;  /* 0x000000b4e008723c */ /* 0x002fe200000810e4 */
[----:B------:R-:W-:Y:S04]  /*20310*/  STL [R1+0x2d08], R179 ;  /* 0x002d08b301007387 */ /* 0x000fe80000100800 */
[----:B------:R-:W-:Y:S04]  /*20320*/  STL [R1+0x2d04], R178 ;  /* 0x002d04b201007387 */ /* 0x000fe80000100800 */
[----:B------:R-:W-:Y:S04]  /*20330*/  STL [R1+0x2d00], R175 ;  /* 0x002d00af01007387 */ /* 0x000fe80000100800 */
[----:B------:R-:W-:Y:S04]  /*20340*/  STL [R1+0x2cfc], R174 ;  /* 0x002cfcae01007387 */ /* 0x000fe80000100800 */
[----:B------:R-:W-:Y:S01]  /*20350*/  LDS R234, [R70+UR10+0x1000] ;  /* 0x0010000a46ea7984 */ /* 0x000fe20008000800 */
[----:B------:R-:W-:-:S02]  /*20360*/  IMAD.MOV.U32 R171, RZ, RZ, R7 ;  /* 0x000000ffffab7224 */ /* 0x000fc400078e0007 */
[----:B------:R-:W-:Y:S01]  /*20370*/  IMAD.MOV.U32 R170, RZ, RZ, R6 ;  /* 0x000000ffffaa7224 */ /* 0x000fe200078e0006 */
[----:B------:R-:W-:Y:S01]  /*20380*/  LDS R233, [R71+UR10] ;  /* 0x0000000a47e97984 */ /* 0x000fe20008000800 */
[----:B------:R-:W-:Y:S02]  /*20390*/  IMAD.MOV.U32 R166, RZ, RZ, R4 ;  /* 0x000000ffffa67224 */ /* 0x000fe400078e0004 */
[----:B------:R-:W-:Y:S01]  /*203a0*/  IMAD.MOV.U32 R167, RZ, RZ, R5 ;  /* 0x000000ffffa77224 */ /* 0x000fe200078e0005 */
[----:B------:R-:W1:Y:S04]  /*203b0*/  LDS R235, [R71+UR10+0x1000] ;  /* 0x0010000a47eb7984 */ /* 0x000e680008000800 */
[----:B------:R-:W2:Y:S04]  /*203c0*/  LDL.LU.64 R4, [R1+0x940] ;  /* 0x0009400001047983 */ /* 0x000ea80000300a00 */
[----:B------:R-:W2:Y:S01]  /*203d0*/  LDL.LU.64 R6, [R1+0x948] ;  /* 0x0009480001067983 */ /* 0x000ea20000300a00 */
[----:B------:R-:W-:-:S03]  /*203e0*/  IMAD.MOV.U32 R182, RZ, RZ, R8 ;  /* 0x000000ffffb67224 */ /* 0x000fc600078e0008 */
[----:B------:R-:W-:Y:S01]  /*203f0*/  STL [R1+0x2d18], R171 ;  /* 0x002d18ab01007387 */ /* 0x000fe20000100800 */
[----:B------:R-:W-:-:S03]  /*20400*/  IMAD.MOV.U32 R183, RZ, RZ, R9 ;  /* 0x000000ffffb77224 */ /* 0x000fc600078e0009 */
[----:B------:R-:W-:Y:S01]  /*20410*/  STL [R1+0x2d14], R170 ;  /* 0x002d14aa01007387 */ /* 0x000fe20000100800 */
[----:B------:R-:W-:-:S03]  /*20420*/  IMAD.MOV.U32 R186, RZ, RZ, R10 ;  /* 0x000000ffffba7224 */ /* 0x000fc600078e000a */
[----:B------:R1:W-:Y:S01]  /*20430*/  STL [R1+0x2d10], R167 ;  /* 0x002d10a701007387 */ /* 0x0003e20000100800 */
[----:B------:R-:W-:-:S03]  /*20440*/  IMAD.MOV.U32 R187, RZ, RZ, R11 ;  /* 0x000000ffffbb7224 */ /* 0x000fc600078e000b */
[----:B------:R1:W-:Y:S04]  /*20450*/  STL [R1+0x2d0c], R166 ;  /* 0x002d0ca601007387 */ /* 0x0003e80000100800 */
[----:B------:R-:W3:Y:S04]  /*20460*/  LDL.LU.64 R8, [R1+0x920] ;  /* 0x0009200001087983 */ /* 0x000ee80000300a00 */
[----:B------:R-:W3:Y:S04]  /*20470*/  LDL.LU.64 R10, [R1+0x928] ;  /* 0x00092800010a7983 */ /* 0x000ee80000300a00 */
[----:B------:R3:W-:Y:S04]  /*20480*/  STL [R1+0x2d20], R183 ;  /* 0x002d20b701007387 */ /* 0x0007e80000100800 */
[----:B------:R3:W-:Y:S04]  /*20490*/  STL [R1+0x2d1c], R182 ;  /* 0x002d1cb601007387 */ /* 0x0007e80000100800 */
[----:B------:R-:W-:Y:S04]  /*204a0*/  LDS R228, [R70+UR10+0x80] ;  /* 0x0000800a46e47984 */ /* 0x000fe80008000800 */
[----:B------:R-:W-:Y:S04]  /*204b0*/  LDS R230, [R70+UR10+0x1080] ;  /* 0x0010800a46e67984 */ /* 0x000fe80008000800 */
[----:B------:R-:W-:Y:S04]  /*204c0*/  LDS R229, [R71+UR10+0x80] ;  /* 0x0000800a47e57984 */ /* 0x000fe80008000800 */
[----:B------:R-:W-:Y:S01]  /*204d0*/  LDS R231, [R71+UR10+0x1080] ;  /* 0x0010800a47e77984 */ /* 0x000fe20008000800 */
[----:B----4-:R-:W-:-:S15]  /*204e0*/  HMMA.1688.F32.TF32 R12, R224, R168, R12 ;  /* 0x000000a8e00c723c */ /* 0x010fde000008100c */
[----:B------:R-:W-:-:S09]  /*204f0*/  NOP ;  /* 0x0000000000007918 */ /* 0x000fd20000000000 */
[----:B-1----:R-:W-:Y:S02]  /*20500*/  IMAD.MOV.U32 R167, RZ, RZ, R12 ;  /* 0x000000ffffa77224 */ /* 0x002fe400078e000c */
[----:B------:R-:W-:Y:S02]  /*20510*/  IMAD.MOV.U32 R166, RZ, RZ, R13 ;  /* 0x000000ffffa67224 */ /* 0x000fe400078e000d */
[----:B------:R-:W-:Y:S01]  /*20520*/  IMAD.MOV.U32 R179, RZ, RZ, R14 ;  /* 0x000000ffffb37224 */ /* 0x000fe200078e000e */
[----:B------:R-:W4:Y:S01]  /*20530*/  LDL.LU.64 R12, [R1+0x900] ;  /* 0x00090000010c7983 */ /* 0x000f220000300a00 */
[----:B------:R-:W-:-:S03]  /*20540*/  IMAD.MOV.U32 R178, RZ, RZ, R15 ;  /* 0x000000ffffb27224 */ /* 0x000fc600078e000f */
[----:B------:R-:W4:Y:S04]  /*20550*/  LDL.LU.64 R14, [R1+0x908] ;  /* 0x00090800010e7983 */ /* 0x000f280000300a00 */
[----:B------:R-:W4:Y:S04]  /*20560*/  LDL.LU.64 R48, [R1+0x8f0] ;  /* 0x0008f00001307983 */ /* 0x000f280000300a00 */
[----:B------:R-:W4:Y:S04]  /*20570*/  LDL.LU.64 R50, [R1+0x8f8] ;  /* 0x0008f80001327983 */ /* 0x000f280000300a00 */
[----:B------:R-:W4:Y:S04]  /*20580*/  LDL.LU.64 R44, [R1+0x8e0] ;  /* 0x0008e000012c7983 */ /* 0x000f280000300a00 */
[----:B------:R-:W4:Y:S04]  /*20590*/  LDL.LU.64 R46, [R1+0x8e8] ;  /* 0x0008e800012e7983 */ /* 0x000f280000300a00 */
[----:B------:R-:W4:Y:S04]  /*205a0*/  LDL.LU.64 R40, [R1+0x8d0] ;  /* 0x0008d00001287983 */ /* 0x000f280000300a00 */
[----:B------:R-:W4:Y:S04]  /*205b0*/  LDL.LU.64 R42, [R1+0x8d8] ;  /* 0x0008d800012a7983 */ /* 0x000f280000300a00 */
[----:B------:R-:W4:Y:S01]  /*205c0*/  LDL.LU.64 R36, [R1+0x8c0] ;  /* 0x0008c00001247983 */ /* 0x000f220000300a00 */
[----:B---3--:R-:W-:Y:S03]  /*205d0*/  HMMA.1688.F32.TF32 R8, R224, R160, R8 ;  /* 0x000000a0e008723c */ /* 0x008fe60000081008 */
[----:B------:R-:W3:Y:S04]  /*205e0*/  LDL.LU.64 R38, [R1+0x8c8] ;  /* 0x0008c80001267983 */ /* 0x000ee80000300a00 */
[----:B------:R-:W3:Y:S04]  /*205f0*/  LDL.LU.64 R32, [R1+0x8b0] ;  /* 0x0008b00001207983 */ /* 0x000ee80000300a00 */
[----:B------:R-:W3:Y:S04]  /*20600*/  LDL.LU.64 R34, [R1+0x8b8] ;  /* 0x0008b80001227983 */ /* 0x000ee80000300a00 */
[----:B------:R-:W3:Y:S04]  /*20610*/  LDL.LU.64 R28, [R1+0x8a0] ;  /* 0x0008a000011c7983 */ /* 0x000ee80000300a00 */
[----:B------:R-:W3:Y:S05]  /*20620*/  LDL.LU.64 R30, [R1+0x8a8] ;  /* 0x0008a800011e7983 */ /* 0x000eea0000300a00 */
[----:B------:R-:W-:-:S02]  /*20630*/  IMAD.MOV.U32 R183, RZ, RZ, R8 ;  /* 0x000000ffffb77224 */ /* 0x000fc400078e0008 */
[----:B------:R-:W-:Y:S02]  /*20640*/  IMAD.MOV.U32 R182, RZ, RZ, R9 ;  /* 0x000000ffffb67224 */ /* 0x000fe400078e0009 */
[----:B------:R-:W-:Y:S01]  /*20650*/  IMAD.MOV.U32 R171, RZ, RZ, R10 ;  /* 0x000000ffffab7224 */ /* 0x000fe200078e000a */
[----:B------:R-:W3:Y:S01]  /*20660*/  LDL.LU.64 R8, [R1+0x890] ;  /* 0x0008900001087983 */ /* 0x000ee20000300a00 */
[----:B------:R-:W-:-:S03]  /*20670*/  IMAD.MOV.U32 R170, RZ, RZ, R11 ;  /* 0x000000ffffaa7224 */ /* 0x000fc600078e000b */
[----:B------:R-:W3:Y:S01]  /*20680*/  LDL.LU.64 R10, [R1+0x898] ;  /* 0x00089800010a7983 */ /* 0x000ee20000300a00 */
[C---:B------:R-:W-:Y:S03]  /*20690*/  HMMA.1688.F32.TF32 R16, R224.reuse, R172, R16 ;  /* 0x000000ace010723c */ /* 0x040fe60000081010 */
[----:B------:R-:W3:Y:S03]  /*206a0*/  LDL.LU.64 R24, [R1+0x880] ;  /* 0x0008800001187983 */ /* 0x000ee60000300a00 */
[----:B--2---:R-:W-:Y:S01]  /*206b0*/  HMMA.1688.F32.TF32 R20, R224, R176, R20 ;  /* 0x000000b0e014723c */ /* 0x004fe20000081014 */
[----:B------:R-:W2:-:S15]  /*206c0*/  LDL.LU.64 R26, [R1+0x888] ;  /* 0x00088800011a7983 */ /* 0x000e9e0000300a00 */
[----:B------:R-:W-:-:S02]  /*206d0*/  NOP ;  /* 0x0000000000007918 */ /* 0x000fc40000000000 */
[----:B------:R-:W-:Y:S02]  /*206e0*/  IMAD.MOV.U32 R175, RZ, RZ, R16 ;  /* 0x000000ffffaf7224 */ /* 0x000fe400078e0010 */
[----:B------:R-:W-:Y:S02]  /*206f0*/  IMAD.MOV.U32 R174, RZ, RZ, R17 ;  /* 0x000000ffffae7224 */ /* 0x000fe400078e0011 */
[----:B------:R-:W-:Y:S02]  /*20700*/  IMAD.MOV.U32 R162, RZ, RZ, R18 ;  /* 0x000000ffffa27224 */ /* 0x000fe400078e0012 */
[----:B------:R-:W-:Y:S02]  /*20710*/  IMAD.MOV.U32 R163, RZ, RZ, R19 ;  /* 0x000000ffffa37224 */ /* 0x000fe400078e0013 */
[----:B------:R-:W-:Y:S01]  /*20720*/  HMMA.1688.F32.TF32 R16, R224, R164, R4 ;  /* 0x000000a4e010723c */ /* 0x000fe20000081004 */
[----:B------:R-:W-:Y:S02]  /*20730*/  IMAD.MOV.U32 R190, RZ, RZ, R20 ;  /* 0x000000ffffbe7224 */ /* 0x000fe400078e0014 */
[----:B------:R-:W-:-:S02]  /*20740*/  IMAD.MOV.U32 R191, RZ, RZ, R21 ;  /* 0x000000ffffbf7224 */ /* 0x000fc400078e0015 */
[----:B------:R-:W-:Y:S01]  /*20750*/  IMAD.MOV.U32 R194, RZ, RZ, R22 ;  /* 0x000000ffffc27224 */ /* 0x000fe200078e0016 */
[----:B------:R-:W2:Y:S01]  /*20760*/  LDL.LU.64 R20, [R1+0x870] ;  /* 0x0008700001147983 */ /* 0x000ea20000300a00 */
[----:B------:R-:W-:-:S03]  /*20770*/  IMAD.MOV.U32 R195, RZ, RZ, R23 ;  /* 0x000000ffffc37224 */ /* 0x000fc600078e0017 */
[----:B------:R-:W2:-:S14]  /*20780*/  LDL.LU.64 R22, [R1+0x878] ;  /* 0x0008780001167983 */ /* 0x000e9c0000300a00 */
[----:B------:R-:W-:Y:S02]  /*20790*/  IMAD.MOV.U32 R5, RZ, RZ, R16 ;  /* 0x000000ffff057224 */ /* 0x000fe400078e0010 */
[----:B------:R-:W-:Y:S02]  /*207a0*/  IMAD.MOV.U32 R4, RZ, RZ, R17 ;  /* 0x000000ffff047224 */ /* 0x000fe400078e0011 */
[----:B------:R-:W-:Y:S01]  /*207b0*/  IMAD.MOV.U32 R3, RZ, RZ, R18 ;  /* 0x000000ffff037224 */ /* 0x000fe200078e0012 */
[----:B------:R-:W2:Y:S01]  /*207c0*/  LDL.LU.64 R16, [R1+0x860] ;  /* 0x0008600001107983 */ /* 0x000ea20000300a00 */
[----:B------:R-:W-:-:S03]  /*207d0*/  IMAD.MOV.U32 R2, RZ, RZ, R19 ;  /* 0x000000ffff027224 */ /* 0x000fc600078e0013 */
[----:B------:R-:W2:Y:S01]  /*207e0*/  LDL.LU.64 R18, [R1+0x868] ;  /* 0x0008680001127983 */ /* 0x000ea20000300a00 */
[----:B----4-:R-:W-:Y:S03]  /*207f0*/  HMMA.1688.F32.TF32 R52, R224, R156, R12 ;  /* 0x0000009ce034723c */ /* 0x010fe6000008100c */
[----:B------:R-:W4:Y:S04]  /*20800*/  LDL.LU.64 R12, [R1+0x850] ;  /* 0x00085000010c7983 */ /* 0x000f280000300a00 */
[----:B------:R-:W4:-:S15]  /*20810*/  LDL.LU.64 R14, [R1+0x858] ;  /* 0x00085800010e7983 */ /* 0x000f1e0000300a00 */
[----:B------:R-:W-:-:S01]  /*20820*/  NOP ;  /* 0x0000000000007918 */ /* 0x000fc20000000000 */
[----:B------:R-:W-:Y:S04]  /*20830*/  STL.64 [R1+0x900], R52 ;  /* 0x0009003401007387 */ /* 0x000fe80000100a00 */
[----:B------:R1:W-:Y:S02]  /*20840*/  STL.64 [R1+0x908], R54 ;  /* 0x0009083601007387 */ /* 0x0003e40000100a00 */
[C---:B-1----:R-:W-:Y:S06]  /*20850*/  HMMA.1688.F32.TF32 R52, R224.reuse, R152, R48 ;  /* 0x00000098e034723c */ /* 0x042fec0000081030 */
[C---:B------:R-:W-:Y:S06]  /*20860*/  HMMA.1688.F32.TF32 R48, R224.reuse, R148, R44 ;  /* 0x00000094e030723c */ /* 0x040fec000008102c */
[C---:B------:R-:W-:Y:S06]  /*20870*/  HMMA.1688.F32.TF32 R44, R224.reuse, R144, R40 ;  /* 0x00000090e02c723c */ /* 0x040fec0000081028 */
[C---:B---3--:R-:W-:Y:S06]  /*20880*/  HMMA.1688.F32.TF32 R40, R224.reuse, R140, R36 ;  /* 0x0000008ce028723c */ /* 0x048fec0000081024 */
[C---:B------:R-:W-:Y:S06]  /*20890*/  HMMA.1688.F32.TF32 R36, R224.reuse, R136, R32 ;  /* 0x00000088e024723c */ /* 0x040fec0000081020 */
[----:B------:R-:W-:Y:S01]  /*208a0*/  HMMA.1688.F32.TF32 R32, R224, R132, R28 ;  /* 0x00000084e020723c */ /* 0x000fe2000008101c */
[----:B------:R-:W-:Y:S04]  /*208b0*/  STL.64 [R1+0x8f0], R52 ;  /* 0x0008f03401007387 */ /* 0x000fe80000100a00 */
[----:B------:R-:W-:Y:S04]  /*208c0*/  STL.64 [R1+0x8f8], R54 ;  /* 0x0008f83601007387 */ /* 0x000fe80000100a00 */
[----:B------:R-:W-:Y:S04]  /*208d0*/  STL.64 [R1+0x8e0], R48 ;  /* 0x0008e03001007387 */ /* 0x000fe80000100a00 */
[----:B------:R-:W-:Y:S04]  /*208e0*/  STL.64 [R1+0x8e8], R50 ;  /* 0x0008e83201007387 */ /* 0x000fe80000100a00 */
[----:B------:R-:W-:Y:S04]  /*208f0*/  STL.64 [R1+0x8d0], R44 ;  /* 0x0008d02c01007387 */ /* 0x000fe80000100a00 */
[----:B------:R-:W-:Y:S01]  /*20900*/  STL.64 [R1+0x8d8], R46 ;  /* 0x0008d82e01007387 */ /* 0x000fe20000100a00 */
[C---:B------:R-:W-:Y:S03]  /*20910*/  HMMA.1688.F32.TF32 R28, R232.reuse, R192, R8 ;  /* 0x000000c0e81c723c */ /* 0x040fe60000081008 */
[----:B------:R-:W-:Y:S04]  /*20920*/  STL.64 [R1+0x8c0], R40 ;  /* 0x0008c02801007387 */ /* 0x000fe80000100a00 */
[----:B------:R-:W-:Y:S04]  /*20930*/  STL.64 [R1+0x8c8], R42 ;  /* 0x0008c82a01007387 */ /* 0x000fe80000100a00 */
[----:B------:R-:W-:Y:S04]  /*20940*/  STL.64 [R1+0x8b0], R36 ;  /* 0x0008b02401007387 */ /* 0x000fe80000100a00 */
[----:B------:R-:W-:Y:S04]  /*20950*/  STL.64 [R1+0x8b8], R38 ;  /* 0x0008b82601007387 */ /* 0x000fe80000100a00 */
[----:B------:R-:W3:Y:S04]  /*20960*/  LDL.LU.64 R8, [R1+0x840] ;  /* 0x0008400001087983 */ /* 0x000ee80000300a00 */
[----:B------:R-:W-:Y:S04]  /*20970*/  STL.64 [R1+0x8a0], R32 ;  /* 0x0008a02001007387 */ /* 0x000fe80000100a00 */
[----:B------:R-:W-:Y:S04]  /*20980*/  STL.64 [R1+0x8a8], R34 ;  /* 0x0008a82201007387 */ /* 0x000fe80000100a00 */
[----:B------:R-:W3:Y:S01]  /*20990*/  LDL.LU.64 R10, [R1+0x848] ;  /* 0x00084800010a7983 */ /* 0x000ee20000300a00 */
[C---:B--2---:R-:W-:Y:S06]  /*209a0*/  HMMA.1688.F32.TF32 R24, R232.reuse, R188, R24 ;  /* 0x000000bce818723c */ /* 0x044fec0000081018 */
[C---:B------:R-:W-:Y:S06]  /*209b0*/  HMMA.1688.F32.TF32 R20, R232.reuse, R184, R20 ;  /* 0x000000b8e814723c */ /* 0x040fec0000081014 */
[C---:B------:R-:W-:Y:S01]  /*209c0*/  HMMA.1688.F32.TF32 R16, R232.reuse, R180, R16 ;  /* 0x000000b4e810723c */ /* 0x040fe20000081010 */
[----:B------:R-:W-:Y:S04]  /*209d0*/  STL.64 [R1+0x13a0], R28 ;  /* 0x0013a01c01007387 */ /* 0x000fe80000100a00 */
[----:B------:R-:W-:Y:S04]  /*209e0*/  STL.64 [R1+0x13a8], R30 ;  /* 0x0013a81e01007387 */ /* 0x000fe80000100a00 */
[----:B------:R-:W-:Y:S04]  /*209f0*/  LDS R224, [R0+UR10+0x80] ;  /* 0x0000800a00e07984 */ /* 0x000fe80008000800 */
[----:B------:R-:W-:Y:S04]  /*20a00*/  STL.64 [R1+0x1390], R24 ;  /* 0x0013901801007387 */ /* 0x000fe80000100a00 */
[----:B------:R-:W-:Y:S04]  /*20a10*/  STL.64 [R1+0x1398], R26 ;  /* 0x0013981a01007387 */ /* 0x000fe80000100a00 */
[----:B------:R-:W-:Y:S04]  /*20a20*/  STL.64 [R1+0x1380], R20 ;  /* 0x0013801401007387 */ /* 0x000fe80000100a00 */
[----:B------:R-:W-:Y:S04]  /*20a30*/  STL.64 [R1+0x1388], R22 ;  /* 0x0013881601007387 */ /* 0x000fe80000100a00 */
[----:B------:R-:W-:Y:S04]  /*20a40*/  STL.64 [R1+0x1370], R16 ;  /* 0x0013701001007387 */ /* 0x000fe80000100a00 */
[----:B------:R4:W-:Y:S04]  /*20a50*/  STL.64 [R1+0x1378], R18 ;  /* 0x0013781201007387 */ /* 0x0009e80000100a00 */
[----:B------:R-:W-:Y:S04]  /*20a60*/  LDS R226, [R0+UR10+0x1080] ;  /* 0x0010800a00e27984 */ /* 0x000fe80008000800 */
[----:B------:R-:W-:Y:S04]  /*20a70*/  LDS R225, [R69+UR10+0x80] ;  /* 0x0000800a45e17984 */ /* 0x000fe80008000800 */
[----:B------:R-:W1:Y:S01]  /*20a80*/  LDS R227, [R69+UR10+0x1080] ;  /* 0x0010800a45e37984 */ /* 0x000e620008000800 */
[----:B----4-:R-:W-:Y:S03]  /*20a90*/  HMMA.1688.F32.TF32 R16, R232, R176, R12 ;  /* 0x000000b0e810723c */ /* 0x010fe6000008100c */
[----:B------:R-:W2:Y:S04]  /*20aa0*/  LDL.LU.64 R12, [R1+0x830] ;  /* 0x00083000010c7983 */ /* 0x000ea80000300a00 */
[----:B------:R-:W2:-:S15]  /*20ab0*/  LDL.LU.64 R14, [R1+0x838] ;  /* 0x00083800010e7983 */ /* 0x000e9e0000300a00 */
[----:B------:R-:W-:-:S01]  /*20ac0*/  NOP ;  /* 0x0000000000007918 */ /* 0x000fc20000000000 */
[----:B------:R-:W-:Y:S04]  /*20ad0*/  STL.64 [R1+0x1360], R16 ;  /* 0x0013601001007387 */ /* 0x000fe80000100a00 */
[----:B------:R-:W-:Y:S04]  /*20ae0*/  STL.64 [R1+0x1368], R18 ;  /* 0x0013681201007387 */ /* 0x000fe80000100a00 */
        /* <DEDUP_REMOVED lines=8> */
[----:B---3--:R-:W-:-:S15]  /*20b70*/  HMMA.1688.F32.TF32 R8, R232, R172, R8 ;  /* 0x000000ace808723c */ /* 0x008fde0000081008 */
[----:B------:R-:W-:-:S08]  /*20b80*/  NOP ;  /* 0x0000000000007918 */ /* 0x000fd00000000000 */
[----:B------:R3:W-:Y:S04]  /*20b90*/  STL.64 [R1+0x1350], R8 ;  /* 0x0013500801007387 */ /* 0x0007e80000100a00 */
[----:B------:R1:W-:Y:S04]  /*20ba0*/  STL.64 [R1+0x1358], R10 ;  /* 0x0013580a01007387 */ /* 0x0003e80000100a00 */
[----:B---3--:R-:W3:Y:S04]  /*20bb0*/  LDL.LU.64 R8, [R1+0x7c0] ;  /* 0x0007c00001087983 */ /* 0x008ee80000300a00 */
[----:B-1----:R-:W3:Y:S04]  /*20bc0*/  LDL.LU.64 R10, [R1+0x7c8] ;  /* 0x0007c800010a7983 */ /* 0x002ee80000300a00 */
[----:B------:R-:W3:Y:S04]  /*20bd0*/  LDL.LU.64 R24, [R1+0x7b0] ;  /* 0x0007b00001187983 */ /* 0x000ee80000300a00 */
[----:B------:R-:W3:Y:S04]  /*20be0*/  LDL.LU.64 R26, [R1+0x7b8] ;  /* 0x0007b800011a7983 */ /* 0x000ee80000300a00 */
[----:B------:R-:W3:Y:S04]  /*20bf0*/  LDL.LU.64 R20, [R1+0x730] ;  /* 0x0007300001147983 */ /* 0x000ee80000300a00 */
[----:B------:R-:W3:Y:S04]  /*20c00*/  LDL.LU.64 R22, [R1+0x738] ;  /* 0x0007380001167983 */ /* 0x000ee80000300a00 */
[----:B------:R-:W3:Y:S04]  /*20c10*/  LDL.LU.64 R16, [R1+0x6f0] ;  /* 0x0006f00001107983 */ /* 0x000ee80000300a00 */
[----:B------:R-:W3:Y:S01]  /*20c20*/  LDL.LU.64 R18, [R1+0x6f8] ;  /* 0x0006f80001127983 */ /* 0x000ee20000300a00 */
[C---:B--2---:R-:W-:Y:S03]  /*20c30*/  HMMA.1688.F32.TF32 R44, R232.reuse, R168, R12 ;  /* 0x000000a8e82c723c */ /* 0x044fe6000008100c */
[----:B------:R-:W2:Y:S04]  /*20c40*/  LDL.LU.64 R12, [R1+0x5b0] ;  /* 0x0005b000010c7983 */ /* 0x000ea80000300a00 */
[----:B------:R-:W2:Y:S01]  /*20c50*/  LDL.LU.64 R14, [R1+0x5b8] ;  /* 0x0005b800010e7983 */ /* 0x000ea20000300a00 */
[C---:B----4-:R-:W-:Y:S06]  /*20c60*/  HMMA.1688.F32.TF32 R40, R232.reuse, R164, R40 ;  /* 0x000000a4e828723c */ /* 0x050fec0000081028 */
[C---:B------:R-:W-:Y:S06]  /*20c70*/  HMMA.1688.F32.TF32 R36, R232.reuse, R160, R36 ;  /* 0x000000a0e824723c */ /* 0x040fec0000081024 */
[C---:B------:R-:W-:Y:S03]  /*20c80*/  HMMA.1688.F32.TF32 R32, R232.reuse, R156, R32 ;  /* 0x0000009ce820723c */ /* 0x040fe60000081020 */
[----:B------:R-:W-:Y:S04]  /*20c90*/  STL.64 [R1+0x1340], R44 ;  /* 0x0013402c01007387 */ /* 0x000fe80000100a00 */
[----:B------:R-:W-:Y:S04]  /*20ca0*/  STL.64 [R1+0x1348], R46 ;  /* 0x0013482e01007387 */ /* 0x000fe80000100a00 */
[----:B------:R-:W-:Y:S04]  /*20cb0*/  STL.64 [R1+0x1330], R40 ;  /* 0x0013302801007387 */ /* 0x000fe80000100a00 */
[----:B------:R-:W-:Y:S04]  /*20cc0*/  STL.64 [R1+0x1338], R42 ;  /* 0x0013382a01007387 */ /* 0x000fe80000100a00 */
[----:B------:R-:W-:Y:S04]  /*20cd0*/  STL.64 [R1+0x1320], R36 ;  /* 0x0013202401007387 */ /* 0x000fe80000100a00 */
[----:B------:R-:W-:Y:S04]  /*20ce0*/  STL.64 [R1+0x1328], R38 ;  /* 0x0013282601007387 */ /* 0x000fe80000100a00 */
[----:B------:R-:W-:Y:S04]  /*20cf0*/  STL.64 [R1+0x1310], R32 ;  /* 0x0013102001007387 */ /* 0x000fe80000100a00 */
[----:B------:R1:W-:Y:S02]  /*20d00*/  STL.64 [R1+0x1318], R34 ;  /* 0x0013182201007387 */ /* 0x0003e40000100a00 */
[C---:B-1----:R-:W-:Y:S06]  /*20d10*/  HMMA.1688.F32.TF32 R32, R232.reuse, R152, R28 ;  /* 0x00000098e820723c */ /* 0x042fec000008101c */
[----:B---3--:R-:W-:Y:S01]  /*20d20*/  HMMA.1688.F32.TF32 R28, R232, R148, R8 ;  /* 0x00000094e81c723c */ /* 0x008fe20000081008 */
[----:B------:R-:W3:-:S15]  /*20d30*/  LDL.LU.64 R8, [R1+0x690] ;  /* 0x0006900001087983 */ /* 0x000ede0000300a00 */
[----:B------:R-:W-:-:S01]  /*20d40*/  NOP ;  /* 0x0000000000007918 */ /* 0x000fc20000000000 */
[----:B------:R-:W-:Y:S04]  /*20d50*/  STL.64 [R1+0x1300], R32 ;  /* 0x0013002001007387 */ /* 0x000fe80000100a00 */
[----:B------:R-:W-:Y:S04]  /*20d60*/  STL.64 [R1+0x1308], R34 ;  /* 0x0013082201007387 */ /* 0x000fe80000100a00 */
[----:B------:R-:W3:Y:S01]  /*20d70*/  LDL.LU.64 R10, [R1+0x698] ;  /* 0x00069800010a7983 */ /* 0x000ee20000300a00 */
[C---:B------:R-:W-:Y:S06]  /*20d80*/  HMMA.1688.F32.TF32 R24, R232.reuse, R144, R24 ;  /* 0x00000090e818723c */ /* 0x040fec0000081018 */
[C---:B------:R-:W-:Y:S06]  /*20d90*/  HMMA.1688.F32.TF32 R20, R232.reuse, R140, R20 ;  /* 0x0000008ce814723c */ /* 0x040fec0000081014 */
[C---:B------:R-:W-:Y:S01]  /*20da0*/  HMMA.1688.F32.TF32 R16, R232.reuse, R136, R16 ;  /* 0x00000088e810723c */ /* 0x040fe20000081010 */
[----:B------:R-:W-:Y:S04]  /*20db0*/  STL.64 [R1+0x12f0], R28 ;  /* 0x0012f01c01007387 */ /* 0x000fe80000100a00 */
[----:B------:R-:W-:Y:S06]  /*20dc0*/  STL.64 [R1+0x12f8], R30 ;  /* 0x0012f81e01007387 */ /* 0x000fec0000100a00 */
[----:B------:R1:W-:Y:S04]  /*20dd0*/  STL.64 [R1+0x12e0], R24 ;  /* 0x0012e01801007387 */ /* 0x0003e80000100a00 */
[----:B------:R4:W-:Y:S04]  /*20de0*/  STL.64 [R1+0x12e8], R26 ;  /* 0x0012e81a01007387 */ /* 0x0009e80000100a00 */
[----:B-1----:R-:W3:Y:S04]  /*20df0*/  LDL.LU.64 R24, [R1+0x680] ;  /* 0x0006800001187983 */ /* 0x002ee80000300a00 */
[----:B------:R-:W-:Y:S04]  /*20e00*/  STL.64 [R1+0x12d0], R20 ;  /* 0x0012d01401007387 */ /* 0x000fe80000100a00 */
[----:B------:R-:W-:Y:S04]  /*20e10*/  STL.64 [R1+0x12d8], R22 ;  /* 0x0012d81601007387 */ /* 0x000fe80000100a00 */
[----:B----4-:R-:W4:Y:S04]  /*20e20*/  LDL.LU.64 R26, [R1+0x688] ;  /* 0x00068800011a7983 */ /* 0x010f280000300a00 */
[----:B------:R1:W-:Y:S04]  /*20e30*/  STL.64 [R1+0x12c0], R16 ;  /* 0x0012c01001007387 */ /* 0x0003e80000100a00 */
[----:B------:R1:W-:Y:S04]  /*20e40*/  STL.64 [R1+0x12c8], R18 ;  /* 0x0012c81201007387 */ /* 0x0003e80000100a00 */
[----:B-1----:R-:W4:Y:S04]  /*20e50*/  LDL.LU.64 R16, [R1+0x670] ;  /* 0x0006700001107983 */ /* 0x002f280000300a00 */
[----:B------:R-:W4:Y:S01]  /*20e60*/  LDL.LU.64 R18, [R1+0x678] ;  /* 0x0006780001127983 */ /* 0x000f220000300a00 */
[----:B--2---:R-:W-:Y:S03]  /*20e70*/  HMMA.1688.F32.TF32 R12, R232, R132, R12 ;  /* 0x00000084e80c723c */ /* 0x004fe6000008100c */
[----:B------:R-:W-:Y:S04]  /*20e80*/  LDS R232, [R0+UR10+0x100] ;  /* 0x0001000a00e87984 */ /* 0x000fe80008000800 */
[----:B------:R-:W-:Y:S04]  /*20e90*/  LDS R234, [R0+UR10+0x1100] ;  /* 0x0011000a00ea7984 */ /* 0x000fe80008000800 */
[----:B------:R-:W-:Y:S04]  /*20ea0*/  LDS R233, [R69+UR10+0x100] ;  /* 0x0001000a45e97984 */ /* 0x000fe80008000800 */
[----:B------:R-:W1:Y:S08]  /*20eb0*/  LDS R235, [R69+UR10+0x1100] ;  /* 0x0011000a45eb7984 */ /* 0x000e700008000800 */
[----:B------:R2:W-:Y:S04]  /*20ec0*/  STL.64 [R1+0x12b0], R12 ;  /* 0x0012b00c01007387 */ /* 0x0005e80000100a00 */
[----:B------:R2:W-:Y:S04]  /*20ed0*/  STL.64 [R1+0x12b8], R14 ;  /* 0x0012b80e01007387 */ /* 0x0005e80000100a00 */
[----:B------:R-:W4:Y:S04]  /*20ee0*/  LDL.LU.64 R20, [R1+0x660] ;  /* 0x0006600001147983 */ /* 0x000f280000300a00 */
[----:B------:R-:W4:Y:S04]  /*20ef0*/  LDL.LU.64 R22, [R1+0x668] ;  /* 0x0006680001167983 */ /* 0x000f280000300a00 */
[----:B--2---:R-:W2:Y:S04]  /*20f00*/  LDL.LU.64 R12, [R1+0x650] ;  /* 0x00065000010c7983 */ /* 0x004ea80000300a00 */
[----:B------:R-:W2:Y:S01]  /*20f10*/  LDL.LU.64 R14, [R1+0x658] ;  /* 0x00065800010e7983 */ /* 0x000ea20000300a00 */
[----:B---3--:R-:W-:-:S15]  /*20f20*/  HMMA.1688.F32.TF32 R8, R224, R192, R8 ;  /* 0x000000c0e008723c */ /* 0x008fde0000081008 */
[----:B------:R-:W-:-:S09]  /*20f30*/  NOP ;  /* 0x0000000000007918 */ /* 0x000fd20000000000 */
[----:B------:R-:W-:Y:S02]  /*20f40*/  IMAD.MOV.U32 R135, RZ, RZ, R8 ;  /* 0x000000ffff877224 */ /* 0x000fe400078e0008 */
[----:B------:R-:W-:Y:S02]  /*20f50*/  IMAD.MOV.U32 R138, RZ, RZ, R9 ;  /* 0x000000ffff8a7224 */ /* 0x000fe400078e0009 */
[----:B------:R-:W-:Y:S01]  /*20f60*/  IMAD.MOV.U32 R139, RZ, RZ, R10 ;  /* 0x000000ffff8b7224 */ /* 0x000fe200078e000a */
[----:B------:R-:W3:Y:S01]  /*20f70*/  LDL.LU.64 R8, [R1+0x640] ;  /* 0x0006400001087983 */ /* 0x000ee20000300a00 */
[----:B------:R-:W-:-:S03]  /*20f80*/  IMAD.MOV.U32 R142, RZ, RZ, R11 ;  /* 0x000000ffff8e7224 */ /* 0x000fc600078e000b */
[----:B------:R-:W3:Y:S01]  /*20f90*/  LDL.LU.64 R10, [R1+0x648] ;  /* 0x00064800010a7983 */ /* 0x000ee20000300a00 */
[C---:B----4-:R-:W-:Y:S03]  /*20fa0*/  HMMA.1688.F32.TF32 R24, R224.reuse, R188, R24 ;  /* 0x000000bce018723c */ /* 0x050fe60000081018 */
[----:B------:R4:W-:Y:S03]  /*20fb0*/  STL [R1+0x2c2c], R142 ;  /* 0x002c2c8e01007387 */ /* 0x0009e60000100800 */
[----:B------:R-:W-:Y:S01]  /*20fc0*/  HMMA.1688.F32.TF32 R16, R224, R184, R16 ;  /* 0x000000b8e010723c */ /* 0x000fe20000081010 */
[----:B------:R1:W-:-:S15]  /*20fd0*/  STL [R1+0x2c28], R139 ;  /* 0x002c288b01007387 */ /* 0x0003de0000100800 */
[----:B------:R-:W-:-:S02]  /*20fe0*/  NOP ;  /* 0x0000000000007918 */ /* 0x000fc40000000000 */
[----:B------:R-:W-:Y:S01]  /*20ff0*/  IMAD.MOV.U32 R134, RZ, RZ, R27 ;  /* 0x000000ffff867224 */ /* 0x000fe200078e001b */
[----:B------:R1:W-:Y:S04]  /*21000*/  STL [R1+0x2c24], R138 ;  /* 0x002c248a01007387 */ /* 0x0003e80000100800 */
[----:B------:R1:W-:Y:S04]  /*21010*/  STL [R1+0x2c20], R135 ;  /* 0x002c208701007387 */ /* 0x0003e80000100800 */
[----:B------:R-:W-:Y:S04]  /*21020*/  STL.64 [R1+0x730], R24 ;  /* 0x0007301801007387 */ /* 0x000fe80000100a00 */
[----:B------:R-:W-:Y:S04]  /*21030*/  STL [R1+0x738], R26 ;  /* 0x0007381a01007387 */ /* 0x000fe80000100800 */
[----:B------:R2:W-:Y:S01]  /*21040*/  STL [R1+0x2c30], R134 ;  /* 0x002c308601007387 */ /* 0x0005e20000100800 */
[----:B----4-:R-:W-:-:S02]  /*21050*/  IMAD.MOV.U32 R142, RZ, RZ, R16 ;  /* 0x000000ffff8e7224 */ /* 0x010fc400078e0010 */
[----:B-1----:R-:W-:Y:S02]  /*21060*/  IMAD.MOV.U32 R139, RZ, RZ, R17 ;  /* 0x000000ffff8b7224 */ /* 0x002fe400078e0011 */
[----:B------:R-:W-:Y:S01]  /*21070*/  IMAD.MOV.U32 R138, RZ, RZ, R18 ;  /* 0x000000ffff8a7224 */ /* 0x000fe200078e0012 */
[----:B------:R-:W4:Y:S01]  /*21080*/  LDL.LU.64 R16, [R1+0x630] ;  /* 0x0006300001107983 */ /* 0x000f220000300a00 */
[----:B------:R-:W-:-:S03]  /*21090*/  IMAD.MOV.U32 R135, RZ, RZ, R19 ;  /* 0x000000ffff877224 */ /* 0x000fc600078e0013 */
[----:B------:R-:W4:Y:S04]  /*210a0*/  LDL.LU.64 R18, [R1+0x638] ;  /* 0x0006380001127983 */ /* 0x000f280000300a00 */
[----:B------:R1:W-:Y:S04]  /*210b0*/  STL [R1+0x2c40], R135 ;  /* 0x002c408701007387 */ /* 0x0003e80000100800 */
[----:B------:R1:W-:Y:S04]  /*210c0*/  STL [R1+0x2c3c], R138 ;  /* 0x002c3c8a01007387 */ /* 0x0003e80000100800 */
[----:B------:R1:W-:Y:S04]  /*210d0*/  STL [R1+0x2c38], R142 ;  /* 0x002c388e01007387 */ /* 0x0003e80000100800 */
[----:B------:R1:W-:Y:S01]  /*210e0*/  STL [R1+0x2c34], R139 ;  /* 0x002c348b01007387 */ /* 0x0003e20000100800 */
[C---:B------:R-:W-:Y:S06]  /*210f0*/  HMMA.1688.F32.TF32 R20, R224.reuse, R180, R20 ;  /* 0x000000b4e014723c */ /* 0x040fec0000081014 */
[----:B--2---:R-:W-:-:S15]  /*21100*/  HMMA.1688.F32.TF32 R12, R224, R176, R12 ;  /* 0x000000b0e00c723c */ /* 0x004fde000008100c */
[----:B------:R-:W-:-:S03]  /*21110*/  NOP ;  /* 0x0000000000007918 */ /* 0x000fc60000000000 */
[----:B------:R-:W-:Y:S01]  /*21120*/  IMAD.MOV.U32 R134, RZ, RZ, R23 ;  /* 0x000000ffff867224 */ /* 0x000fe200078e0017 */
[----:B------:R-:W-:Y:S04]  /*21130*/  STL.64 [R1+0x690], R20 ;  /* 0x0006901401007387 */ /* 0x000fe80000100a00 */
[----:B------:R-:W-:Y:S01]  /*21140*/  STL [R1+0x698], R22 ;  /* 0x0006981601007387 */ /* 0x000fe20000100800 */
[----:B------:R-:W-:-:S03]  /*21150*/  IMAD.MOV.U32 R143, RZ, RZ, R12 ;  /* 0x000000ffff8f7224 */ /* 0x000fc600078e000c */
[----:B------:R-:W-:Y:S01]  /*21160*/  STL [R1+0x2c44], R134 ;  /* 0x002c448601007387 */ /* 0x000fe20000100800 */
[----:B------:R-:W-:Y:S02]  /*21170*/  IMAD.MOV.U32 R146, RZ, RZ, R13 ;  /* 0x000000ffff927224 */ /* 0x000fe400078e000d */
[----:B------:R-:W-:Y:S01]  /*21180*/  IMAD.MOV.U32 R147, RZ, RZ, R14 ;  /* 0x000000ffff937224 */ /* 0x000fe200078e000e */
[----:B------:R-:W2:Y:S01]  /*21190*/  LDL.LU.64 R12, [R1+0x620] ;  /* 0x00062000010c7983 */ /* 0x000ea20000300a00 */
[----:B------:R-:W-:-:S03]  /*211a0*/  IMAD.MOV.U32 R158, RZ, RZ, R15 ;  /* 0x000000ffff9e7224 */ /* 0x000fc600078e000f */
[----:B------:R-:W2:Y:S04]  /*211b0*/  LDL.LU.64 R14, [R1+0x628] ;  /* 0x00062800010e7983 */ /* 0x000ea80000300a00 */
[----:B------:R-:W-:Y:S04]  /*211c0*/  STL [R1+0x2c54], R158 ;  /* 0x002c549e01007387 */ /* 0x000fe80000100800 */
[----:B------:R4:W-:Y:S04]  /*211d0*/  STL [R1+0x2c50], R147 ;  /* 0x002c509301007387 */ /* 0x0009e80000100800 */
[----:B------:R4:W-:Y:S04]  /*211e0*/  STL [R1+0x2c4c], R146 ;  /* 0x002c4c9201007387 */ /* 0x0009e80000100800 */
[----:B------:R4:W-:Y:S01]  /*211f0*/  STL [R1+0x2c48], R143 ;  /* 0x002c488f01007387 */ /* 0x0009e20000100800 */
[----:B---3--:R-:W-:-:S15]  /*21200*/  HMMA.1688.F32.TF32 R8, R224, R172, R8 ;  /* 0x000000ace008723c */ /* 0x008fde0000081008 */
[----:B------:R-:W-:-:S09]  /*21210*/  NOP ;  /* 0x0000000000007918 */ /* 0x000fd20000000000 */
[----:B-1----:R-:W-:Y:S02]  /*21220*/  IMAD.MOV.U32 R135, RZ, RZ, R8 ;  /* 0x000000ffff877224 */ /* 0x002fe400078e0008 */
[----:B------:R-:W-:Y:S02]  /*21230*/  IMAD.MOV.U32 R138, RZ, RZ, R9 ;  /* 0x000000ffff8a7224 */ /* 0x000fe400078e0009 */
[----:B------:R-:W-:Y:S01]  /*21240*/  IMAD.MOV.U32 R142, RZ, RZ, R10 ;  /* 0x000000ffff8e7224 */ /* 0x000fe200078e000a */
[----:B------:R-:W3:Y:S01]  /*21250*/  LDL.LU.64 R8, [R1+0x610] ;  /* 0x0006100001087983 */ /* 0x000ee20000300a00 */
[----:B------:R-:W-:-:S03]  /*21260*/  IMAD.MOV.U32 R139, RZ, RZ, R11 ;  /* 0x000000ffff8b7224 */ /* 0x000fc600078e000b */
[----:B------:R-:W3:Y:S04]  /*21270*/  LDL.LU.64 R10, [R1+0x618] ;  /* 0x00061800010a7983 */ /* 0x000ee80000300a00 */
[----:B------:R-:W-:Y:S04]  /*21280*/  STL [R1+0x2c64], R139 ;  /* 0x002c648b01007387 */ /* 0x000fe80000100800 */
[----:B------:R1:W-:Y:S04]  /*21290*/  STL [R1+0x2c60], R142 ;  /* 0x002c608e01007387 */ /* 0x0003e80000100800 */
[----:B------:R1:W-:Y:S01]  /*212a0*/  STL [R1+0x2c5c], R138 ;  /* 0x002c5c8a01007387 */ /* 0x0003e20000100800 */
[----:B----4-:R-:W-:Y:S03]  /*212b0*/  HMMA.1688.F32.TF32 R16, R224, R168, R16 ;  /* 0x000000a8e010723c */ /* 0x010fe60000081010 */
[----:B------:R4:W-:-:S15]  /*212c0*/  STL [R1+0x2c58], R135 ;  /* 0x002c588701007387 */ /* 0x0009de0000100800 */
[----:B------:R-:W-:-:S06]  /*212d0*/  NOP ;  /* 0x0000000000007918 */ /* 0x000fcc0000000000 */
[----:B------:R-:W-:Y:S02]  /*212e0*/  IMAD.MOV.U32 R147, RZ, RZ, R16 ;  /* 0x000000ffff937224 */ /* 0x000fe400078e0010 */
[----:B------:R-:W-:Y:S02]  /*212f0*/  IMAD.MOV.U32 R146, RZ, RZ, R17 ;  /* 0x000000ffff927224 */ /* 0x000fe400078e0011 */
[----:B------:R-:W-:Y:S01]  /*21300*/  IMAD.MOV.U32 R143, RZ, RZ, R18 ;  /* 0x000000ffff8f7224 */ /* 0x000fe200078e0012 */
[----:B------:R-:W3:Y:S01]  /*21310*/  LDL.LU.64 R16, [R1+0x600] ;  /* 0x0006000001107983 */ /* 0x000ee20000300a00 */
[----:B------:R-:W-:-:S03]  /*21320*/  IMAD.MOV.U32 R134, RZ, RZ, R19 ;  /* 0x000000ffff867224 */ /* 0x000fc600078e0013 */
[----:B------:R-:W3:Y:S04]  /*21330*/  LDL.LU.64 R18, [R1+0x608] ;  /* 0x0006080001127983 */ /* 0x000ee80000300a00 */
[----:B------:R-:W-:Y:S04]  /*21340*/  STL [R1+0x2c74], R134 ;  /* 0x002c748601007387 */ /* 0x000fe80000100800 */
[----:B------:R-:W-:Y:S04]  /*21350*/  STL [R1+0x2c70], R143 ;  /* 0x002c708f01007387 */ /* 0x000fe80000100800 */
[----:B------:R-:W-:Y:S04]  /*21360*/  STL [R1+0x2c6c], R146 ;  /* 0x002c6c9201007387 */ /* 0x000fe80000100800 */
[----:B------:R3:W-:Y:S01]  /*21370*/  STL [R1+0x2c68], R147 ;  /* 0x002c689301007387 */ /* 0x0007e20000100800 */
[----:B--2---:R-:W-:-:S15]  /*21380*/  HMMA.1688.F32.TF32 R12, R224, R164, R12 ;  /* 0x000000a4e00c723c */ /* 0x004fde000008100c */
[----:B------:R-:W-:-:S09]  /*21390*/  NOP ;  /* 0x0000000000007918 */ /* 0x000fd20000000000 */
[----:B-1----:R-:W-:Y:S02]  /*213a0*/  IMAD.MOV.U32 R142, RZ, RZ, R12 ;  /* 0x000000ffff8e7224 */ /* 0x002fe400078e000c */
[----:B------:R-:W-:Y:S02]  /*213b0*/  IMAD.MOV.U32 R138, RZ, RZ, R13 ;  /* 0x000000ffff8a7224 */ /* 0x000fe400078e000d */
[----:B----4-:R-:W-:Y:S01]  /*213c0*/  IMAD.MOV.U32 R135, RZ, RZ, R14 ;  /* 0x000000ffff877224 */ /* 0x010fe200078e000e */
[----:B------:R-:W2:Y:S01]  /*213d0*/  LDL.LU.64 R12, [R1+0x5f0] ;  /* 0x0005f000010c7983 */ /* 0x000ea20000300a00 */
[----:B------:R-:W-:-:S03]  /*213e0*/  IMAD.MOV.U32 R158, RZ, RZ, R15 ;  /* 0x000000ffff9e7224 */ /* 0x000fc600078e000f */
[----:B------:R-:W2:Y:S04]  /*213f0*/  LDL.LU.64 R14, [R1+0x5f8] ;  /* 0x0005f800010e7983 */ /* 0x000ea80000300a00 */
[----:B------:R-:W-:Y:S04]  /*21400*/  STL [R1+0x2c84], R158 ;  /* 0x002c849e01007387 */ /* 0x000fe80000100800 */
[----:B------:R-:W-:Y:S04]  /*21410*/  STL [R1+0x2c80], R135 ;  /* 0x002c808701007387 */ /* 0x000fe80000100800 */
[----:B------:R-:W-:Y:S04]  /*21420*/  STL [R1+0x2c7c], R138 ;  /* 0x002c7c8a01007387 */ /* 0x000fe80000100800 */
[----:B------:R1:W-:Y:S01]  /*21430*/  STL [R1+0x2c78], R142 ;  /* 0x002c788e01007387 */ /* 0x0003e20000100800 */
[----:B---3--:R-:W-:-:S15]  /*21440*/  HMMA.1688.F32.TF32 R8, R224, R160, R8 ;  /* 0x000000a0e008723c */ /* 0x008fde0000081008 */
[----:B------:R-:W-:-:S09]  /*21450*/  NOP ;  /* 0x0000000000007918 */ /* 0x000fd20000000000 */
[----:B------:R-:W-:Y:S02]  /*21460*/  IMAD.MOV.U32 R159, RZ, RZ, R8 ;  /* 0x000000ffff9f7224 */ /* 0x000fe400078e0008 */
        /* <DEDUP_REMOVED lines=8> */
[----:B------:R-:W-:Y:S03]  /*214f0*/  HMMA.1688.F32.TF32 R16, R224, R156, R16 ;  /* 0x0000009ce010723c */ /* 0x000fe60000081010 */
[----:B------:R4:W-:Y:S04]  /*21500*/  STL [R1+0x2c88], R159 ;  /* 0x002c889f01007387 */ /* 0x0009e80000100800 */
[----:B------:R-:W4:Y:S04]  /*21510*/  LDL.LU.64 R36, [R1+0x5d0] ;  /* 0x0005d00001247983 */ /* 0x000f280000300a00 */
[----:B------:R-:W4:Y:S04]  /*21520*/  LDL.LU.64 R38, [R1+0x5d8] ;  /* 0x0005d80001267983 */ /* 0x000f280000300a00 */
[----:B------:R-:W4:Y:S04]  /*21530*/  LDL.LU.64 R32, [R1+0x5c0] ;  /* 0x0005c00001207983 */ /* 0x000f280000300a00 */
[----:B------:R-:W4:Y:S05]  /*21540*/  LDL.LU.64 R34, [R1+0x5c8] ;  /* 0x0005c80001227983 */ /* 0x000f2a0000300a00 */
[----:B------:R-:W-:-:S02]  /*21550*/  IMAD.MOV.U32 R139, RZ, RZ, R19 ;  /* 0x000000ffff8b7224 */ /* 0x000fc400078e0013 */
[----:B------:R-:W-:Y:S02]  /*21560*/  IMAD.MOV.U32 R147, RZ, RZ, R18 ;  /* 0x000000ffff937224 */ /* 0x000fe400078e0012 */
[----:B------:R-:W-:Y:S02]  /*21570*/  IMAD.MOV.U32 R146, RZ, RZ, R17 ;  /* 0x000000ffff927224 */ /* 0x000fe400078e0011 */
[----:B------:R-:W-:Y:S01]  /*21580*/  IMAD.MOV.U32 R143, RZ, RZ, R16 ;  /* 0x000000ffff8f7224 */ /* 0x000fe200078e0010 */
[----:B------:R-:W-:Y:S04]  /*21590*/  STL [R1+0x2ca4], R139 ;  /* 0x002ca48b01007387 */ /* 0x000fe80000100800 */
[----:B------:R-:W-:Y:S04]  /*215a0*/  STL [R1+0x2ca0], R147 ;  /* 0x002ca09301007387 */ /* 0x000fe80000100800 */
[----:B------:R-:W-:Y:S04]  /*215b0*/  STL [R1+0x2c9c], R146 ;  /* 0x002c9c9201007387 */ /* 0x000fe80000100800 */
[----:B------:R-:W-:Y:S04]  /*215c0*/  STL [R1+0x2c98], R143 ;  /* 0x002c988f01007387 */ /* 0x000fe80000100800 */
        /* <DEDUP_REMOVED lines=8> */
[----:B--2---:R-:W-:-:S15]  /*21650*/  HMMA.1688.F32.TF32 R12, R224, R152, R12 ;  /* 0x00000098e00c723c */ /* 0x004fde000008100c */
[----:B------:R-:W-:-:S09]  /*21660*/  NOP ;  /* 0x0000000000007918 */ /* 0x000fd20000000000 */
[----:B-1----:R-:W-:Y:S02]  /*21670*/  IMAD.MOV.U32 R142, RZ, RZ, R14 ;  /* 0x000000ffff8e7224 */ /* 0x002fe400078e000e */
[----:B------:R-:W-:Y:S02]  /*21680*/  IMAD.MOV.U32 R138, RZ, RZ, R13 ;  /* 0x000000ffff8a7224 */ /* 0x000fe400078e000d */
[----:B------:R-:W-:Y:S01]  /*21690*/  IMAD.MOV.U32 R135, RZ, RZ, R12 ;  /* 0x000000ffff877224 */ /* 0x000fe200078e000c */
[----:B------:R1:W-:Y:S01]  /*216a0*/  STL [R1+0x2cb0], R142 ;  /* 0x002cb08e01007387 */ /* 0x0003e20000100800 */
[----:B------:R-:W-:-:S03]  /*216b0*/  IMAD.MOV.U32 R134, RZ, RZ, R15 ;  /* 0x000000ffff867224 */ /* 0x000fc600078e000f */
[----:B------:R2:W-:Y:S04]  /*216c0*/  STL [R1+0x2cac], R138 ;  /* 0x002cac8a01007387 */ /* 0x0005e80000100800 */
[----:B------:R2:W-:Y:S04]  /*216d0*/  STL [R1+0x2ca8], R135 ;  /* 0x002ca88701007387 */ /* 0x0005e80000100800 */
[----:B------:R-:W2:Y:S04]  /*216e0*/  LDL.LU.64 R12, [R1+0x580] ;  /* 0x00058000010c7983 */ /* 0x000ea80000300a00 */
[----:B------:R-:W2:Y:S01]  /*216f0*/  LDL.LU.64 R14, [R1+0x588] ;  /* 0x00058800010e7983 */ /* 0x000ea20000300a00 */
[----:B---3--:R-:W-:-:S15]  /*21700*/  HMMA.1688.F32.TF32 R8, R224, R148, R8 ;  /* 0x00000094e008723c */ /* 0x008fde0000081008 */
[----:B------:R-:W-:-:S09]  /*21710*/  NOP ;  /* 0x0000000000007918 */ /* 0x000fd20000000000 */
[----:B----4-:R-:W-:Y:S02]  /*21720*/  IMAD.MOV.U32 R151, RZ, RZ, R8 ;  /* 0x000000ffff977224 */ /* 0x010fe400078e0008 */
[----:B------:R-:W-:Y:S02]  /*21730*/  IMAD.MOV.U32 R150, RZ, RZ, R9 ;  /* 0x000000ffff967224 */ /* 0x000fe400078e0009 */
[----:B------:R-:W-:Y:S01]  /*21740*/  IMAD.MOV.U32 R159, RZ, RZ, R10 ;  /* 0x000000ffff9f7224 */ /* 0x000fe200078e000a */
[----:B------:R-:W3:Y:S01]  /*21750*/  LDL.LU.64 R8, [R1+0x570] ;  /* 0x0005700001087983 */ /* 0x000ee20000300a00 */
[----:B------:R-:W-:-:S03]  /*21760*/  IMAD.MOV.U32 R158, RZ, RZ, R11 ;  /* 0x000000ffff9e7224 */ /* 0x000fc600078e000b */
[----:B------:R-:W3:Y:S01]  /*21770*/  LDL.LU.64 R10, [R1+0x578] ;  /* 0x00057800010a7983 */ /* 0x000ee20000300a00 */
[----:B------:R-:W-:-:S15]  /*21780*/  HMMA.1688.F32.TF32 R28, R224, R136, R28 ;  /* 0x00000088e01c723c */ /* 0x000fde000008101c */
[----:B------:R-:W-:-:S09]  /*21790*/  NOP ;  /* 0x0000000000007918 */ /* 0x000fd20000000000 */
[----:B-1----:R-:W-:Y:S02]  /*217a0*/  IMAD.MOV.U32 R142, RZ, RZ, R28 ;  /* 0x000000ffff8e7224 */ /* 0x002fe400078e001c */
[----:B--2---:R-:W-:Y:S02]  /*217b0*/  IMAD.MOV.U32 R138, RZ, RZ, R29 ;  /* 0x000000ffff8a7224 */ /* 0x004fe400078e001d */
[----:B------:R-:W-:Y:S02]  /*217c0*/  IMAD.MOV.U32 R135, RZ, RZ, R30 ;  /* 0x000000ffff877224 */ /* 0x000fe400078e001e */
[----:B------:R-:W-:Y:S02]  /*217d0*/  IMAD.MOV.U32 R139, RZ, RZ, R31 ;  /* 0x000000ffff8b7224 */ /* 0x000fe400078e001f */
[----:B------:R-:W-:Y:S06]  /*217e0*/  HMMA.1688.F32.TF32 R28, R224, R132, R24 ;  /* 0x00000084e01c723c */ /* 0x000fec0000081018 */
[C---:B------:R-:W-:Y:S06]  /*217f0*/  HMMA.1688.F32.TF32 R24, R228.reuse, R192, R20 ;  /* 0x000000c0e418723c */ /* 0x040fec0000081014 */
[C---:B------:R-:W-:Y:S11]  /*21800*/  HMMA.1688.F32.TF32 R20, R228.reuse, R188, R16 ;  /* 0x000000bce414723c */ /* 0x040ff60000081010 */
[----:B------:R1:W-:Y:S04]  /*21810*/  STL.64 [R1+0x5d0], R28 ;  /* 0x0005d01c01007387 */ /* 0x0003e80000100a00 */
[----:B------:R2:W-:Y:S04]  /*21820*/  STL.64 [R1+0x5d8], R30 ;  /* 0x0005d81e01007387 */ /* 0x0005e80000100a00 */
[----:B------:R4:W-:Y:S04]  /*21830*/  STL.64 [R1+0x11e0], R24 ;  /* 0x0011e01801007387 */ /* 0x0009e80000100a00 */
[----:B------:R4:W-:Y:S04]  /*21840*/  STL.64 [R1+0x11e8], R26 ;  /* 0x0011e81a01007387 */ /* 0x0009e80000100a00 */
[----:B------:R4:W-:Y:S04]  /*21850*/  STL.64 [R1+0x11d0], R20 ;  /* 0x0011d01401007387 */ /* 0x0009e80000100a00 */
[----:B------:R4:W-:Y:S01]  /*21860*/  STL.64 [R1+0x11d8], R22 ;  /* 0x0011d81601007387 */ /* 0x0009e20000100a00 */
[C---:B------:R-:W-:Y:S06]  /*21870*/  HMMA.1688.F32.TF32 R16, R228.reuse, R184, R12 ;  /* 0x000000b8e410723c */ /* 0x040fec000008100c */
[----:B---3--:R-:W-:Y:S01]  /*21880*/  HMMA.1688.F32.TF32 R12, R228, R180, R8 ;  /* 0x000000b4e40c723c */ /* 0x008fe20000081008 */
[----:B------:R-:W3:-:S15]  /*21890*/  LDL.LU.64 R8, [R1+0x560] ;  /* 0x0005600001087983 */ /* 0x000ede0000300a00 */
[----:B------:R-:W-:-:S01]  /*218a0*/  NOP ;  /* 0x0000000000007918 */ /* 0x000fc20000000000 */
[----:B------:R4:W-:Y:S04]  /*218b0*/  STL.64 [R1+0x11c0], R16 ;  /* 0x0011c01001007387 */ /* 0x0009e80000100a00 */
[----:B------:R4:W-:Y:S04]  /*218c0*/  STL.64 [R1+0x11c8], R18 ;  /* 0x0011c81201007387 */ /* 0x0009e80000100a00 */
[----:B------:R-:W3:Y:S01]  /*218d0*/  LDL.LU.64 R10, [R1+0x568] ;  /* 0x00056800010a7983 */ /* 0x000ee20000300a00 */
[C---:B------:R-:W-:Y:S06]  /*218e0*/  HMMA.1688.F32.TF32 R36, R224.reuse, R144, R36 ;  /* 0x00000090e024723c */ /* 0x040fec0000081024 */
[----:B------:R-:W-:Y:S01]  /*218f0*/  HMMA.1688.F32.TF32 R32, R224, R140, R32 ;  /* 0x0000008ce020723c */ /* 0x000fe20000081020 */
[----:B------:R4:W-:Y:S04]  /*21900*/  STL.64 [R1+0x11b0], R12 ;  /* 0x0011b00c01007387 */ /* 0x0009e80000100a00 */
[----:B------:R4:W-:Y:S04]  /*21910*/  STL.64 [R1+0x11b8], R14 ;  /* 0x0011b80e01007387 */ /* 0x0009e80000100a00 */
[----:B------:R-:W3:Y:S04]  /*21920*/  LDL.LU.64 R64, [R1+0x550] ;  /* 0x0005500001407983 */ /* 0x000ee80000300a00 */
        /* <DEDUP_REMOVED lines=8> */
[----:B------:R-:W3:Y:S01]  /*219b0*/  LDL.LU.64 R50, [R1+0x518] ;  /* 0x0005180001327983 */ /* 0x000ee20000300a00 */
[----:B------:R-:W-:-:S03]  /*219c0*/  IMAD.MOV.U32 R155, RZ, RZ, R36 ;  /* 0x000000ffff9b7224 */ /* 0x000fc600078e0024 */
[----:B------:R-:W3:Y:S01]  /*219d0*/  LDL.LU.64 R44, [R1+0x500] ;  /* 0x00050000012c7983 */ /* 0x000ee20000300a00 */
[----:B------:R-:W-:-:S03]  /*219e0*/  IMAD.MOV.U32 R252, RZ, RZ, R37 ;  /* 0x000000fffffc7224 */ /* 0x000fc600078e0025 */
[----:B------:R-:W3:Y:S01]  /*219f0*/  LDL.LU.64 R46, [R1+0x508] ;  /* 0x00050800012e7983 */ /* 0x000ee20000300a00 */
[----:B------:R-:W-:-:S03]  /*21a00*/  IMAD.MOV.U32 R7, RZ, RZ, R38 ;  /* 0x000000ffff077224 */ /* 0x000fc600078e0026 */
[----:B------:R-:W3:Y:S01]  /*21a10*/  LDL.LU.64 R40, [R1+0x4f0] ;  /* 0x0004f00001287983 */ /* 0x000ee20000300a00 */
[----:B------:R-:W-:-:S03]  /*21a20*/  IMAD.MOV.U32 R6, RZ, RZ, R39 ;  /* 0x000000ffff067224 */ /* 0x000fc600078e0027 */
[----:B------:R-:W3:Y:S01]  /*21a30*/  LDL.LU.64 R42, [R1+0x4f8] ;  /* 0x0004f800012a7983 */ /* 0x000ee20000300a00 */
[----:B------:R-:W-:Y:S02]  /*21a40*/  IMAD.MOV.U32 R147, RZ, RZ, R32 ;  /* 0x000000ffff937224 */ /* 0x000fe400078e0020 */
[----:B------:R-:W-:Y:S01]  /*21a50*/  IMAD.MOV.U32 R146, RZ, RZ, R33 ;  /* 0x000000ffff927224 */ /* 0x000fe200078e0021 */
[----:B------:R-:W3:Y:S01]  /*21a60*/  LDL.LU.64 R36, [R1+0x4e0] ;  /* 0x0004e00001247983 */ /* 0x000ee20000300a00 */
[----:B------:R-:W-:Y:S02]  /*21a70*/  IMAD.MOV.U32 R143, RZ, RZ, R34 ;  /* 0x000000ffff8f7224 */ /* 0x000fe400078e0022 */
[----:B------:R-:W-:Y:S01]  /*21a80*/  IMAD.MOV.U32 R154, RZ, RZ, R35 ;  /* 0x000000ffff9a7224 */ /* 0x000fe200078e0023 */
[----:B------:R-:W3:Y:S04]  /*21a90*/  LDL.LU.64 R38, [R1+0x4e8] ;  /* 0x0004e80001267983 */ /* 0x000ee80000300a00 */
[----:B------:R-:W3:Y:S04]  /*21aa0*/  LDL.LU.64 R32, [R1+0x4d0] ;  /* 0x0004d00001207983 */ /* 0x000ee80000300a00 */
[----:B------:R-:W3:Y:S04]  /*21ab0*/  LDL.LU.64 R34, [R1+0x4d8] ;  /* 0x0004d80001227983 */ /* 0x000ee80000300a00 */
[----:B-1----:R-:W3:Y:S04]  /*21ac0*/  LDL.LU.64 R28, [R1+0x4c0] ;  /* 0x0004c000011c7983 */ /* 0x002ee80000300a00 */
[----:B--2---:R-:W2:Y:S04]  /*21ad0*/  LDL.LU.64 R30, [R1+0x4c8] ;  /* 0x0004c800011e7983 */ /* 0x004ea80000300a00 */
[----:B----4-:R-:W4:Y:S04]  /*21ae0*/  LDL.LU.64 R24, [R1+0x3c0] ;  /* 0x0003c00001187983 */ /* 0x010f280000300a00 */
[----:B------:R-:W4:Y:S04]  /*21af0*/  LDL.LU.64 R26, [R1+0x3c8] ;  /* 0x0003c800011a7983 */ /* 0x000f280000300a00 */
[----:B------:R-:W4:Y:S04]  /*21b00*/  LDL.LU.64 R20, [R1+0x3b0] ;  /* 0x0003b00001147983 */ /* 0x000f280000300a00 */
[----:B------:R-:W4:Y:S04]  /*21b10*/  LDL.LU.64 R22, [R1+0x3b8] ;  /* 0x0003b80001167983 */ /* 0x000f280000300a00 */
[----:B------:R-:W4:Y:S04]  /*21b20*/  LDL.LU.64 R16, [R1+0x3a0] ;  /* 0x0003a00001107983 */ /* 0x000f280000300a00 */
[----:B------:R-:W4:Y:S04]  /*21b30*/  LDL.LU.64 R18, [R1+0x3a8] ;  /* 0x0003a80001127983 */ /* 0x000f280000300a00 */
[----:B------:R-:W4:Y:S04]  /*21b40*/  LDL.LU.64 R12, [R1+0x390] ;  /* 0x00039000010c7983 */ /* 0x000f280000300a00 */
[----:B------:R-:W4:Y:S01]  /*21b50*/  LDL.LU.64 R14, [R1+0x398] ;  /* 0x00039800010e7983 */ /* 0x000f220000300a00 */
[C---:B---3--:R-:W-:Y:S03]  /*21b60*/  HMMA.1688.F32.TF32 R224, R228.reuse, R176, R8 ;  /* 0x000000b0e4e0723c */ /* 0x048fe60000081008 */
[----:B------:R-:W3:Y:S04]  /*21b70*/  LDL.LU.64 R8, [R1+0x380] ;  /* 0x0003800001087983 */ /* 0x000ee80000300a00 */
[----:B------:R-:W3:Y:S01]  /*21b80*/  LDL.LU.64 R10, [R1+0x388] ;  /* 0x00038800010a7983 */ /* 0x000ee20000300a00 */
[C---:B------:R-:W-:Y:S06]  /*21b90*/  HMMA.1688.F32.TF32 R64, R228.reuse, R172, R64 ;  /* 0x000000ace440723c */ /* 0x040fec0000081040 */
[C---:B------:R-:W-:Y:S06]  /*21ba0*/  HMMA.1688.F32.TF32 R60, R228.reuse, R168, R60 ;  /* 0x000000a8e43c723c */ /* 0x040fec000008103c */
[C---:B------:R-:W-:Y:S06]  /*21bb0*/  HMMA.1688.F32.TF32 R56, R228.reuse, R164, R56 ;  /* 0x000000a4e438723c */ /* 0x040fec0000081038 */
[C---:B------:R-:W-:Y:S06]  /*21bc0*/  HMMA.1688.F32.TF32 R52, R228.reuse, R160, R52 ;  /* 0x000000a0e434723c */ /* 0x040fec0000081034 */
[C---:B------:R-:W-:Y:S06]  /*21bd0*/  HMMA.1688.F32.TF32 R48, R228.reuse, R156, R48 ;  /* 0x0000009ce430723c */ /* 0x040fec0000081030 */
[C---:B------:R-:W-:Y:S06]  /*21be0*/  HMMA.1688.F32.TF32 R44, R228.reuse, R152, R44 ;  /* 0x00000098e42c723c */ /* 0x040fec000008102c */
[C---:B------:R-:W-:Y:S01]  /*21bf0*/  HMMA.1688.F32.TF32 R40, R228.reuse, R148, R40 ;  /* 0x00000094e428723c */ /* 0x040fe20000081028 */
[----:B------:R-:W-:Y:S05]  /*21c00*/  STL.64 [R1+0x1250], R224 ;  /* 0x001250e001007387 */ /* 0x000fea0000100a00 */
[C---:B------:R-:W-:Y:S01]  /*21c10*/  HMMA.1688.F32.TF32 R36, R228.reuse, R144, R36 ;  /* 0x00000090e424723c */ /* 0x040fe20000081024 */
[----:B------:R-:W-:Y:S05]  /*21c20*/  STL.64 [R1+0x1258], R226 ;  /* 0x001258e201007387 */ /* 0x000fea0000100a00 */
[C---:B------:R-:W-:Y:S01]  /*21c30*/  HMMA.1688.F32.TF32 R32, R228.reuse, R140, R32 ;  /* 0x0000008ce420723c */ /* 0x040fe20000081020 */
[----:B------:R-:W-:Y:S05]  /*21c40*/  STL.64 [R1+0x1240], R64 ;  /* 0x0012404001007387 */ /* 0x000fea0000100a00 */
[C---:B--2---:R-:W-:Y:S01]  /*21c50*/  HMMA.1688.F32.TF32 R28, R228.reuse, R136, R28 ;  /* 0x00000088e41c723c */ /* 0x044fe2000008101c */
[----:B------:R-:W-:Y:S05]  /*21c60*/  STL.64 [R1+0x1248], R66 ;  /* 0x0012484201007387 */ /* 0x000fea0000100a00 */
[----:B----4-:R-:W-:Y:S01]  /*21c70*/  HMMA.1688.F32.TF32 R24, R228, R132, R24 ;  /* 0x00000084e418723c */ /* 0x010fe20000081018 */
[----:B------:R-:W-:Y:S05]  /*21c80*/  STL.64 [R1+0x1230], R60 ;  /* 0x0012303c01007387 */ /* 0x000fea0000100a00 */
[C---:B------:R-:W-:Y:S01]  /*21c90*/  HMMA.1688.F32.TF32 R20, R232.reuse, R192, R20 ;  /* 0x000000c0e814723c */ /* 0x040fe20000081014 */
[----:B------:R-:W-:Y:S04]  /*21ca0*/  STL.64 [R1+0x1238], R62 ;  /* 0x0012383e01007387 */ /* 0x000fe80000100a00 */
[----:B------:R-:W-:Y:S01]  /*21cb0*/  STL.64 [R1+0x1220], R56 ;  /* 0x0012203801007387 */ /* 0x000fe20000100a00 */
[C---:B------:R-:W-:Y:S03]  /*21cc0*/  HMMA.1688.F32.TF32 R16, R232.reuse, R188, R16 ;  /* 0x000000bce810723c */ /* 0x040fe60000081010 */
[----:B------:R-:W-:Y:S04]  /*21cd0*/  STL.64 [R1+0x1228], R58 ;  /* 0x0012283a01007387 */ /* 0x000fe80000100a00 */
[----:B------:R-:W-:Y:S01]  /*21ce0*/  STL.64 [R1+0x1210], R52 ;  /* 0x0012103401007387 */ /* 0x000fe20000100a00 */
[C---:B------:R-:W-:Y:S03]  /*21cf0*/  HMMA.1688.F32.TF32 R12, R232.reuse, R184, R12 ;  /* 0x000000b8e80c723c */ /* 0x040fe6000008100c */
[----:B------:R-:W-:Y:S04]  /*21d00*/  STL.64 [R1+0x1218], R54 ;  /* 0x0012183601007387 */ /* 0x000fe80000100a00 */
[----:B------:R-:W-:Y:S04]  /*21d10*/  STL.64 [R1+0x1200], R48 ;  /* 0x0012003001007387 */ /* 0x000fe80000100a00 */
        /* <DEDUP_REMOVED lines=15> */
[----:B-1----:R-:W3:Y:S04]  /*21e10*/  LDL.LU.64 R44, [R1+0x450] ;  /* 0x00045000012c7983 */ /* 0x002ee80000300a00 */
[----:B------:R1:W-:Y:S04]  /*21e20*/  STL.64 [R1+0x5b0], R16 ;  /* 0x0005b01001007387 */ /* 0x0003e80000100a00 */
[----:B------:R1:W-:Y:S04]  /*21e30*/  STL.64 [R1+0x5b8], R18 ;  /* 0x0005b81201007387 */ /* 0x0003e80000100a00 */
[----:B--2---:R-:W2:Y:S04]  /*21e40*/  LDL.LU.64 R46, [R1+0x458] ;  /* 0x00045800012e7983 */ /* 0x004ea80000300a00 */
[----:B------:R1:W-:Y:S04]  /*21e50*/  STL.64 [R1+0x5a0], R12 ;  /* 0x0005a00c01007387 */ /* 0x0003e80000100a00 */
[----:B------:R1:W-:Y:S04]  /*21e60*/  STL.64 [R1+0x5a8], R14 ;  /* 0x0005a80e01007387 */ /* 0x0003e80000100a00 */
[----:B----4-:R-:W4:Y:S04]  /*21e70*/  LDL.LU.64 R40, [R1+0x440] ;  /* 0x0004400001287983 */ /* 0x010f280000300a00 */
[----:B------:R-:W4:Y:S04]  /*21e80*/  LDL.LU.64 R42, [R1+0x448] ;  /* 0x00044800012a7983 */ /* 0x000f280000300a00 */
[----:B------:R-:W-:Y:S04]  /*21e90*/  LDS R228, [R70+UR10+0x100] ;  /* 0x0001000a46e47984 */ /* 0x000fe80008000800 */
[----:B------:R-:W-:Y:S04]  /*21ea0*/  LDS R230, [R70+UR10+0x1100] ;  /* 0x0011000a46e67984 */ /* 0x000fe80008000800 */
[----:B------:R-:W-:Y:S04]  /*21eb0*/  LDS R229, [R71+UR10+0x100] ;  /* 0x0001000a47e57984 */ /* 0x000fe80008000800 */
[----:B------:R-:W4:Y:S04]  /*21ec0*/  LDS R231, [R71+UR10+0x1100] ;  /* 0x0011000a47e77984 */ /* 0x000f280008000800 */
[----:B------:R-:W-:Y:S04]  /*21ed0*/  LDS R225, [R69+UR10+0x180] ;  /* 0x0001800a45e17984 */ /* 0x000fe80008000800 */
[----:B------:R-:W-:Y:S04]  /*21ee0*/  LDS R227, [R69+UR10+0x1180] ;  /* 0x0011800a45e37984 */ /* 0x000fe80008000800 */
[----:B------:R-:W-:Y:S04]  /*21ef0*/  LDS R224, [R0+UR10+0x180] ;  /* 0x0001800a00e07984 */ /* 0x000fe80008000800 */
[----:B------:R-:W4:Y:S01]  /*21f00*/  LDS R226, [R0+UR10+0x1180] ;  /* 0x0011800a00e27984 */ /* 0x000f220008000800 */
[----:B---3--:R-:W-:-:S15]  /*21f10*/  HMMA.1688.F32.TF32 R8, R232, R180, R8 ;  /* 0x000000b4e808723c */ /* 0x008fde0000081008 */
[----:B------:R-:W-:-:S08]  /*21f20*/  NOP ;  /* 0x0000000000007918 */ /* 0x000fd00000000000 */
[----:B------:R3:W-:Y:S04]  /*21f30*/  STL.64 [R1+0x590], R8 ;  /* 0x0005900801007387 */ /* 0x0007e80000100a00 */
[----:B------:R3:W-:Y:S04]  /*21f40*/  STL.64 [R1+0x598], R10 ;  /* 0x0005980a01007387 */ /* 0x0007e80000100a00 */
[----:B------:R-:W4:Y:S04]  /*21f50*/  LDL.LU.64 R36, [R1+0x430] ;  /* 0x0004300001247983 */ /* 0x000f280000300a00 */
        /* <DEDUP_REMOVED lines=9> */
[----:B-1----:R-:W4:Y:S04]  /*21ff0*/  LDL.LU.64 R16, [R1+0x4a0] ;  /* 0x0004a00001107983 */ /* 0x002f280000300a00 */
[----:B------:R-:W4:Y:S04]  /*22000*/  LDL.LU.64 R18, [R1+0x4a8] ;  /* 0x0004a80001127983 */ /* 0x000f280000300a00 */
[----:B------:R-:W4:Y:S04]  /*22010*/  LDL.LU.64 R12, [R1+0x490] ;  /* 0x00049000010c7983 */ /* 0x000f280000300a00 */
[----:B------:R-:W4:Y:S04]  /*22020*/  LDL.LU.64 R14, [R1+0x498] ;  /* 0x00049800010e7983 */ /* 0x000f280000300a00 */
[----:B---3--:R-:W3:Y:S04]  /*22030*/  LDL.LU.64 R8, [R1+0x480] ;  /* 0x0004800001087983 */ /* 0x008ee80000300a00 */
[----:B------:R-:W3:Y:S01]  /*22040*/  LDL.LU.64 R10, [R1+0x488] ;  /* 0x00048800010a7983 */ /* 0x000ee20000300a00 */
[C---:B--2---:R-:W-:Y:S06]  /*22050*/  HMMA.1688.F32.TF32 R44, R232.reuse, R176, R44 ;  /* 0x000000b0e82c723c */ /* 0x044fec000008102c */
[----:B----4-:R-:W-:-:S15]  /*22060*/  HMMA.1688.F32.TF32 R40, R232, R172, R40 ;  /* 0x000000ace828723c */ /* 0x010fde0000081028 */
[----:B------:R-:W-:-:S02]  /*22070*/  NOP ;  /* 0x0000000000007918 */ /* 0x000fc40000000000 */
[----:B------:R1:W-:Y:S04]  /*22080*/  STL.64 [R1+0x580], R44 ;  /* 0x0005802c01007387 */ /* 0x0003e80000100a00 */
[----:B------:R2:W-:Y:S04]  /*22090*/  STL.64 [R1+0x588], R46 ;  /* 0x0005882e01007387 */ /* 0x0005e80000100a00 */
[----:B------:R4:W-:Y:S04]  /*220a0*/  STL.64 [R1+0x570], R40 ;  /* 0x0005702801007387 */ /* 0x0009e80000100a00 */
[----:B------:R4:W-:Y:S01]  /*220b0*/  STL.64 [R1+0x578], R42 ;  /* 0x0005782a01007387 */ /* 0x0009e20000100a00 */
[C---:B------:R-:W-:Y:S06]  /*220c0*/  HMMA.1688.F32.TF32 R36, R232.reuse, R168, R36 ;  /* 0x000000a8e824723c */ /* 0x040fec0000081024 */
[C---:B------:R-:W-:Y:S06]  /*220d0*/  HMMA.1688.F32.TF32 R32, R232.reuse, R164, R32 ;  /* 0x000000a4e820723c */ /* 0x040fec0000081020 */
[C---:B------:R-:W-:Y:S06]  /*220e0*/  HMMA.1688.F32.TF32 R28, R232.reuse, R160, R28 ;  /* 0x000000a0e81c723c */ /* 0x040fec000008101c */
[C---:B------:R-:W-:Y:S06]  /*220f0*/  HMMA.1688.F32.TF32 R24, R232.reuse, R156, R24 ;  /* 0x0000009ce818723c */ /* 0x040fec0000081018 */
[C---:B------:R-:W-:Y:S06]  /*22100*/  HMMA.1688.F32.TF32 R20, R232.reuse, R152, R20 ;  /* 0x00000098e814723c */ /* 0x040fec0000081014 */
[C---:B------:R-:W-:Y:S06]  /*22110*/  HMMA.1688.F32.TF32 R16, R232.reuse, R148, R16 ;  /* 0x00000094e810723c */ /* 0x040fec0000081010 */
[C---:B------:R-:W-:Y:S01]  /*22120*/  HMMA.1688.F32.TF32 R12, R232.reuse, R144, R12 ;  /* 0x00000090e80c723c */ /* 0x040fe2000008100c */
[----:B------:R4:W-:Y:S05]  /*22130*/  STL.64 [R1+0x560], R36 ;  /* 0x0005602401007387 */ /* 0x0009ea0000100a00 */
[C---:B---3--:R-:W-:Y:S01]  /*22140*/  HMMA.1688.F32.TF32 R8, R232.reuse, R140, R8 ;  /* 0x0000008ce808723c */ /* 0x048fe20000081008 */
        /* <DEDUP_REMOVED lines=11> */
[----:B------:R-:W3:Y:S04]  /*22200*/  LDL.LU.64 R56, [R1+0x470] ;  /* 0x0004700001387983 */ /* 0x000ee80000300a00 */
[----:B------:R3:W-:Y:S04]  /*22210*/  STL.64 [R1+0x500], R12 ;  /* 0x0005000c01007387 */ /* 0x0007e80000100a00 */
[----:B------:R3:W-:Y:S04]  /*22220*/  STL.64 [R1+0x508], R14 ;  /* 0x0005080e01007387 */ /* 0x0007e80000100a00 */
[----:B------:R-:W3:Y:S04]  /*22230*/  LDL.LU.64 R58, [R1+0x478] ;  /* 0x00047800013a7983 */ /* 0x000ee80000300a00 */
[----:B------:R3:W-:Y:S04]  /*22240*/  STL.64 [R1+0x4e0], R8 ;  /* 0x0004e00801007387 */ /* 0x0007e80000100a00 */
[----:B------:R3:W-:Y:S04]  /*22250*/  STL.64 [R1+0x4e8], R10 ;  /* 0x0004e80a01007387 */ /* 0x0007e80000100a00 */
[----:B------:R-:W3:Y:S04]  /*22260*/  LDL.LU.64 R52, [R1+0x3f0] ;  /* 0x0003f00001347983 */ /* 0x000ee80000300a00 */
        /* <DEDUP_REMOVED lines=8> */
[----:B---3--:R-:W3:Y:S04]  /*222f0*/  LDL.LU.64 R38, [R1+0x328] ;  /* 0x0003280001267983 */ /* 0x008ee80000300a00 */
        /* <DEDUP_REMOVED lines=14> */
[C---:B------:R-:W-:Y:S06]  /*223e0*/  HMMA.1688.F32.TF32 R56, R232.reuse, R136, R56 ;  /* 0x00000088e838723c */ /* 0x040fec0000081038 */
[----:B------:R-:W-:Y:S01]  /*223f0*/  HMMA.1688.F32.TF32 R52, R232, R132, R52 ;  /* 0x00000084e834723c */ /* 0x000fe20000081034 */
[----:B------:R-:W-:Y:S04]  /*22400*/  LDS R232, [R70+UR10+0x180] ;  /* 0x0001800a46e87984 */ /* 0x000fe80008000800 */
[----:B------:R-:W-:Y:S01]  /*22410*/  LDS R234, [R70+UR10+0x1180] ;  /* 0x0011800a46ea7984 */ /* 0x000fe20008000800 */
[C---:B------:R-:W-:Y:S06]  /*22420*/  HMMA.1688.F32.TF32 R48, R228.reuse, R192, R48 ;  /* 0x000000c0e430723c */ /* 0x040fec0000081030 */
[C---:B--2---:R-:W-:Y:S06]  /*22430*/  HMMA.1688.F32.TF32 R44, R228.reuse, R188, R44 ;  /* 0x000000bce42c723c */ /* 0x044fec000008102c */
[C---:B----4-:R-:W-:Y:S06]  /*22440*/  HMMA.1688.F32.TF32 R40, R228.reuse, R184, R40 ;  /* 0x000000b8e428723c */ /* 0x050fec0000081028 */
[C---:B---3--:R-:W-:Y:S06]  /*22450*/  HMMA.1688.F32.TF32 R36, R228.reuse, R180, R36 ;  /* 0x000000b4e424723c */ /* 0x048fec0000081024 */
[C---:B------:R-:W-:Y:S06]  /*22460*/  HMMA.1688.F32.TF32 R32, R228.reuse, R176, R32 ;  /* 0x000000b0e420723c */ /* 0x040fec0000081020 */
[C---:B------:R-:W-:Y:S01]  /*22470*/  HMMA.1688.F32.TF32 R28, R228.reuse, R172, R28 ;  /* 0x000000ace41c723c */ /* 0x040fe2000008101c */
[----:B------:R-:W-:Y:S05]  /*22480*/  STL.64 [R1+0x4d0], R56 ;  /* 0x0004d03801007387 */ /* 0x000fea0000100a00 */
[C---:B------:R-:W-:Y:S01]  /*22490*/  HMMA.1688.F32.TF32 R24, R228.reuse, R168, R24 ;  /* 0x000000a8e418723c */ /* 0x040fe20000081018 */
[----:B------:R-:W-:Y:S05]  /*224a0*/  STL.64 [R1+0x4d8], R58 ;  /* 0x0004d83a01007387 */ /* 0x000fea0000100a00 */
[C---:B------:R-:W-:Y:S01]  /*224b0*/  HMMA.1688.F32.TF32 R20, R228.reuse, R164, R20 ;  /* 0x000000a4e414723c */ /* 0x040fe20000081014 */
[----:B------:R-:W-:Y:S05]  /*224c0*/  STL.64 [R1+0x4b0], R52 ;  /* 0x0004b03401007387 */ /* 0x000fea0000100a00 */
[C---:B------:R-:W-:Y:S01]  /*224d0*/  HMMA.1688.F32.TF32 R16, R228.reuse, R160, R16 ;  /* 0x000000a0e410723c */ /* 0x040fe20000081010 */
[----:B------:R-:W-:Y:S05]  /*224e0*/  STL.64 [R1+0x4b8], R54 ;  /* 0x0004b83601007387 */ /* 0x000fea0000100a00 */
[C---:B------:R-:W-:Y:S01]  /*224f0*/  HMMA.1688.F32.TF32 R12, R228.reuse, R156, R12 ;  /* 0x0000009ce40c723c */ /* 0x040fe2000008100c */
[----:B------:R-:W-:Y:S04]  /*22500*/  STL.64 [R1+0x11a0], R48 ;  /* 0x0011a03001007387 */ /* 0x000fe80000100a00 */
[----:B------:R-:W-:Y:S01]  /*22510*/  STL.64 [R1+0x11a8], R50 ;  /* 0x0011a83201007387 */ /* 0x000fe20000100a00 */
        /* <DEDUP_REMOVED lines=17> */
[----:B------:R-:W2:Y:S04]  /*22630*/  LDL.LU.64 R68, [R1+0x230] ;  /* 0x0002300001447983 */ /* 0x000ea80000300a00 */
[----:B------:R-:W-:Y:S04]  /*22640*/  STL.64 [R1+0x1110], R12 ;  /* 0x0011100c01007387 */ /* 0x000fe80000100a00 */
[----:B------:R-:W-:Y:S04]  /*22650*/  LDS R233, [R71+UR10+0x180] ;  /* 0x0001800a47e97984 */ /* 0x000fe80008000800 */
[----:B------:R1:W3:Y:S04]  /*22660*/  LDS R235, [R71+UR10+0x1180] ;  /* 0x0011800a47eb7984 */ /* 0x0002e80008000800 */
[----:B------:R4:W-:Y:S04]  /*22670*/  STL.64 [R1+0x1118], R14 ;  /* 0x0011180e01007387 */ /* 0x0009e80000100a00 */
[----:B-1----:R-:W2:Y:S04]  /*22680*/  LDL.LU.64 R70, [R1+0x238] ;  /* 0x0002380001467983 */ /* 0x002ea80000300a00 */
        /* <DEDUP_REMOVED lines=29> */
[----:B----4-:R-:W4:Y:S04]  /*22860*/  LDL.LU.64 R14, [R1+0xd8] ;  /* 0x0000d800010e7983 */ /* 0x010f280000300a00 */
[----:B-1----:R-:W4:Y:S04]  /*22870*/  LDL.LU.64 R8, [R1+0xc0] ;  /* 0x0000c00001087983 */ /* 0x002f280000300a00 */
[----:B------:R-:W4:Y:S01]  /*22880*/  LDL.LU.64 R10, [R1+0xc8] ;  /* 0x0000c800010a7983 */ /* 0x000f220000300a00 */
[C---:B--2---:R-:W-:Y:S06]  /*22890*/  HMMA.1688.F32.TF32 R68, R228.reuse, R148, R68 ;  /* 0x00000094e444723c */ /* 0x044fec0000081044 */
[C---:B---3--:R-:W-:Y:S06]  /*228a0*/  HMMA.1688.F32.TF32 R64, R228.reuse, R144, R64 ;  /* 0x00000090e440723c */ /* 0x048fec0000081040 */
[C---:B------:R-:W-:Y:S06]  /*228b0*/  HMMA.1688.F32.TF32 R60, R228.reuse, R140, R60 ;  /* 0x0000008ce43c723c */ /* 0x040fec000008103c */
[C---:B------:R-:W-:Y:S05]  /*228c0*/  HMMA.1688.F32.TF32 R56, R228.reuse, R136, R56 ;  /* 0x00000088e438723c */ /* 0x040fea0000081038 */
[----:B------:R-:W-:Y:S01]  /*228d0*/  STL.64 [R1+0x10f0], R68 ;  /* 0x0010f04401007387 */ /* 0x000fe20000100a00 */
[----:B------:R-:W-:Y:S03]  /*228e0*/  HMMA.1688.F32.TF32 R228, R228, R132, R52 ;  /* 0x00000084e4e4723c */ /* 0x000fe60000081034 */
[----:B------:R1:W-:Y:S04]  /*228f0*/  STL.64 [R1+0x10f8], R70 ;  /* 0x0010f84601007387 */ /* 0x0003e80000100a00 */
[----:B-1----:R-:W2:Y:S04]  /*22900*/  LDL.LU.64 R70, [R1+0x2e20] ;  /* 0x002e200001467983 */ /* 0x002ea80000300a00 */
[----:B------:R-:W2:Y:S04]  /*22910*/  LDL.LU.64 R68, [R1+0x2e18] ;  /* 0x002e180001447983 */ /* 0x000ea80000300a00 */
[----:B------:R-:W-:Y:S04]  /*22920*/  STL.64 [R1+0x10e0], R64 ;  /* 0x0010e04001007387 */ /* 0x000fe80000100a00 */
[----:B------:R1:W-:Y:S04]  /*22930*/  STL.64 [R1+0x10e8], R66 ;  /* 0x0010e84201007387 */ /* 0x0003e80000100a00 */
[----:B-1----:R-:W3:Y:S04]  /*22940*/  LDL.LU.64 R66, [R1+0x2e10] ;  /* 0x002e100001427983 */ /* 0x002ee80000300a00 */
[----:B------:R-:W3:Y:S04]  /*22950*/  LDL.LU.64 R64, [R1+0x2e08] ;  /* 0x002e080001407983 */ /* 0x000ee80000300a00 */
        /* <DEDUP_REMOVED lines=8> */
[----:B------:R-:W3:Y:S04]  /*229e0*/  LDL.LU.64 R54, [R1+0x2de0] ;  /* 0x002de00001367983 */ /* 0x000ee80000300a00 */
[----:B------:R-:W3:Y:S04]  /*229f0*/  LDL.LU.64 R52, [R1+0x2dd8] ;  /* 0x002dd80001347983 */ /* 0x000ee80000300a00 */
[----:B------:R1:W-:Y:S04]  /*22a00*/  STL.64 [R1+0x10b0], R228 ;  /* 0x0010b0e401007387 */ /* 0x0003e80000100a00 */
[----:B------:R4:W-:Y:S04]  /*22a10*/  STL.64 [R1+0x10b8], R230 ;  /* 0x0010b8e601007387 */ /* 0x0009e80000100a00 */
[----:B-1----:R-:W2:Y:S04]  /*22a20*/  LDL.LU.64 R228, [R1+0x1b0] ;  /* 0x0001b00001e47983 */ /* 0x002ea80000300a00 */
[----:B----4-:R-:W2:Y:S01]  /*22a30*/  LDL.LU.64 R230, [R1+0x1b8] ;  /* 0x0001b80001e67983 */ /* 0x010ea20000300a00 */
        /* <DEDUP_REMOVED lines=9> */
[----:B------:R1:W-:Y:S05]  /*22ad0*/  STL.64 [R1+0x498], R50 ;  /* 0x0004983201007387 */ /* 0x0003ea0000100a00 */
[C---:B------:R-:W-:Y:S06]  /*22ae0*/  HMMA.1688.F32.TF32 R16, R224.reuse, R156, R16 ;  /* 0x0000009ce010723c */ /* 0x040fec0000081010 */
[C---:B------:R-:W-:Y:S01]  /*22af0*/  HMMA.1688.F32.TF32 R12, R224.reuse, R152, R12 ;  /* 0x00000098e00c723c */ /* 0x040fe2000008100c */
[----:B-1----:R-:W4:Y:S04]  /*22b00*/  LDL.LU.64 R50, [R1+0x2dd0] ;  /* 0x002dd00001327983 */ /* 0x002f280000300a00 */
[----:B------:R-:W4:Y:S01]  /*22b10*/  LDL.LU.64 R48, [R1+0x2dc8] ;  /* 0x002dc80001307983 */ /* 0x000f220000300a00 */
[C---:B------:R-:W-:Y:S06]  /*22b20*/  HMMA.1688.F32.TF32 R8, R224.reuse, R148, R8 ;  /* 0x00000094e008723c */ /* 0x040fec0000081008 */
[----:B--2---:R-:W-:-:S15]  /*22b30*/  HMMA.1688.F32.TF32 R228, R224, R188, R228 ;  /* 0x000000bce0e4723c */ /* 0x004fde00000810e4 */
[----:B------:R-:W-:-:S08]  /*22b40*/  NOP ;  /* 0x0000000000007918 */ /* 0x000fd00000000000 */
        /* <DEDUP_REMOVED lines=18> */
[----:B-1----:R-:W4:Y:S04]  /*22c70*/  LDL.LU.64 R44, [R1+0xb0] ;  /* 0x0000b000012c7983 */ /* 0x002f280000300a00 */
[----:B------:R1:W-:Y:S04]  /*22c80*/  STL.64 [R1+0x3e0], R12 ;  /* 0x0003e00c01007387 */ /* 0x0003e80000100a00 */
[----:B------:R1:W-:Y:S04]  /*22c90*/  STL.64 [R1+0x3e8], R14 ;  /* 0x0003e80e01007387 */ /* 0x0003e80000100a00 */
[----:B--2---:R-:W2:Y:S04]  /*22ca0*/  LDL.LU.64 R46, [R1+0xb8] ;  /* 0x0000b800012e7983 */ /* 0x004ea80000300a00 */
[----:B------:R1:W-:Y:S04]  /*22cb0*/  STL.64 [R1+0x3c0], R8 ;  /* 0x0003c00801007387 */ /* 0x0003e80000100a00 */
[----:B------:R1:W-:Y:S04]  /*22cc0*/  STL.64 [R1+0x3c8], R10 ;  /* 0x0003c80a01007387 */ /* 0x0003e80000100a00 */
[----:B---3--:R-:W3:Y:S04]  /*22cd0*/  LDL.LU.64 R40, [R1+0xa0] ;  /* 0x0000a00001287983 */ /* 0x008ee80000300a00 */
[----:B------:R-:W3:Y:S04]  /*22ce0*/  LDL.LU.64 R42, [R1+0xa8] ;  /* 0x0000a800012a7983 */ /* 0x000ee80000300a00 */
[----:B----4-:R-:W4:Y:S04]  /*22cf0*/  LDL.LU.64 R36, [R1+0x90] ;  /* 0x0000900001247983 */ /* 0x010f280000300a00 */
        /* <DEDUP_REMOVED lines=15> */
[----:B------:R-:W4:Y:S04]  /*22df0*/  LDL.LU.64 R8, [R1] ;  /* 0x0000000001087983 */ /* 0x000f280000300a00 */
[----:B------:R-:W4:Y:S01]  /*22e00*/  LDL.LU.64 R10, [R1+0x8] ;  /* 0x00000800010a7983 */ /* 0x000f220000300a00 */
[C---:B--2---:R-:W-:Y:S06]  /*22e10*/  HMMA.1688.F32.TF32 R44, R224.reuse, R144, R44 ;  /* 0x00000090e02c723c */ /* 0x044fec000008102c */
[C---:B---3--:R-:W-:Y:S06]  /*22e20*/  HMMA.1688.F32.TF32 R40, R224.reuse, R140, R40 ;  /* 0x0000008ce028723c */ /* 0x048fec0000081028 */
[C---:B----4-:R-:W-:Y:S06]  /*22e30*/  HMMA.1688.F32.TF32 R36, R224.reuse, R136, R36 ;  /* 0x00000088e024723c */ /* 0x050fec0000081024 */
[----:B------:R-:W-:Y:S05]  /*22e40*/  HMMA.1688.F32.TF32 R224, R224, R132, R32 ;  /* 0x00000084e0e0723c */ /* 0x000fea0000081020 */
[----:B------:R-:W-:Y:S04]  /*22e50*/  STL.64 [R1+0x3b0], R44 ;  /* 0x0003b02c01007387 */ /* 0x000fe80000100a00 */
        /* <DEDUP_REMOVED lines=11> */
[----:B------:R-:W2:Y:S04]  /*22f10*/  LDL.LU.64 R34, [R1+0x2d90] ;  /* 0x002d900001227983 */ /* 0x000ea80000300a00 */
[----:B------:R-:W2:Y:S04]  /*22f20*/  LDL.LU.64 R32, [R1+0x2d88] ;  /* 0x002d880001207983 */ /* 0x000ea80000300a00 */
[----:B------:R1:W-:Y:S04]  /*22f30*/  STL.64 [R1+0x380], R224 ;  /* 0x000380e001007387 */ /* 0x0003e80000100a00 */
[----:B------:R1:W-:Y:S04]  /*22f40*/  STL.64 [R1+0x388], R226 ;  /* 0x000388e201007387 */ /* 0x0003e80000100a00 */
[----:B-1----:R-:W3:Y:S04]  /*22f50*/  LDL.LU.64 R224, [R1+0x40] ;  /* 0x0000400001e07983 */ /* 0x002ee80000300a00 */
[----:B------:R-:W3:Y:S01]  /*22f60*/  LDL.LU.64 R226, [R1+0x48] ;  /* 0x0000480001e27983 */ /* 0x000ee20000300a00 */
        /* <DEDUP_REMOVED lines=8> */
[C---:B------:R-:W-:Y:S01]  /*22ff0*/  HMMA.1688.F32.TF32 R8, R232.reuse, R164, R8 ;  /* 0x000000a4e808723c */ /* 0x040fe20000081008 */
[----:B-1----:R-:W4:Y:S05]  /*23000*/  LDL.LU.64 R30, [R1+0x2d80] ;  /* 0x002d8000011e7983 */ /* 0x002f2a0000300a00 */
[----:B------:R-:W-:Y:S01]  /*23010*/  HMMA.1688.F32.TF32 R248, R232, R160, R248 ;  /* 0x000000a0e8f8723c */ /* 0x000fe200000810f8 */
[----:B------:R-:W4:Y:S04]  /*23020*/  LDL.LU.64 R28, [R1+0x2d78] ;  /* 0x002d7800011c7983 */ /* 0x000f280000300a00 */
[----:B------:R-:W-:Y:S04]  /*23030*/  STL.64 [R1+0x1090], R24 ;  /* 0x0010901801007387 */ /* 0x000fe80000100a00 */
[----:B------:R1:W-:Y:S04]  /*23040*/  STL.64 [R1+0x1098], R26 ;  /* 0x0010981a01007387 */ /* 0x0003e80000100a00 */
[----:B-1----:R-:W4:Y:S04]  /*23050*/  LDL.LU.64 R26, [R1+0x2d70] ;  /* 0x002d7000011a7983 */ /* 0x002f280000300a00 */
[----:B------:R-:W4:Y:S04]  /*23060*/  LDL.LU.64 R24, [R1+0x2d68] ;  /* 0x002d680001187983 */ /* 0x000f280000300a00 */
[----:B------:R-:W-:Y:S04]  /*23070*/  STL.64 [R1+0x1080], R228 ;  /* 0x001080e401007387 */ /* 0x000fe80000100a00 */
[----:B------:R1:W-:Y:S04]  /*23080*/  STL.64 [R1+0x1088], R230 ;  /* 0x001088e601007387 */ /* 0x0003e80000100a00 */
[----:B------:R-:W-:Y:S01]  /*23090*/  LDS R228, [R0+UR10+0x380] ;  /* 0x0003800a00e47984 */ /* 0x000fe20008000800 */
[----:B-1----:R-:W-:-:S02]  /*230a0*/  LOP3.LUT R231, R0, 0x20, RZ, 0x3c, !PT ;  /* 0x0000002000e77812 */ /* 0x002fc400078e3cff */
[C---:B------:R-:W-:Y:S02]  /*230b0*/  LOP3.LUT R229, R0.reuse, 0x40, RZ, 0x3c, !PT ;  /* 0x0000004000e57812 */ /* 0x040fe400078e3cff */
[----:B------:R-:W-:Y:S01]  /*230c0*/  LOP3.LUT R230, R0, 0x60, RZ, 0x3c, !PT ;  /* 0x0000006000e67812 */ /* 0x000fe200078e3cff */
[----:B---3--:R-:W-:-:S15]  /*230d0*/  HMMA.1688.F32.TF32 R224, R232, R180, R224 ;  /* 0x000000b4e8e0723c */ /* 0x008fde00000810e0 */
[----:B------:R-:W-:-:S08]  /*230e0*/  NOP ;  /* 0x0000000000007918 */ /* 0x000fd00000000000 */
[----:B------:R-:W-:Y:S04]  /*230f0*/  STL.64 [R1+0x1070], R224 ;  /* 0x001070e001007387 */ /* 0x000fe80000100a00 */
[----:B------:R-:W-:Y:S04]  /*23100*/  STL.64 [R1+0x1078], R226 ;  /* 0x001078e201007387 */ /* 0x000fe80000100a00 */
[----:B------:R-:W-:Y:S04]  /*23110*/  STL.64 [R1+0x1060], R20 ;  /* 0x0010601401007387 */ /* 0x000fe80000100a00 */
[----:B------:R1:W-:Y:S04]  /*23120*/  STL.64 [R1+0x1068], R22 ;  /* 0x0010681601007387 */ /* 0x0003e80000100a00 */
[----:B------:R-:W-:Y:S04]  /*23130*/  LDS R224, [R0+UR10+0x200] ;  /* 0x0002000a00e07984 */ /* 0x000fe80008000800 */
[----:B------:R-:W-:Y:S04]  /*23140*/  LDS R226, [R0+UR10+0x1200] ;  /* 0x0012000a00e27984 */ /* 0x000fe80008000800 */
[----:B-1----:R-:W3:Y:S04]  /*23150*/  LDL.LU.64 R22, [R1+0x2d60] ;  /* 0x002d600001167983 */ /* 0x002ee80000300a00 */
[----:B------:R-:W3:Y:S04]  /*23160*/  LDL.LU.64 R20, [R1+0x2d58] ;  /* 0x002d580001147983 */ /* 0x000ee80000300a00 */
        /* <DEDUP_REMOVED lines=15> */
[----:B------:R1:W-:Y:S02]  /*23260*/  STL.64 [R1+0x1028], R250 ;  /* 0x001028fa01007387 */ /* 0x0003e40000100a00 */
[C---:B-1----:R-:W-:Y:S02]  /*23270*/  HMMA.1688.F32.TF32 R248, R232.reuse, R156, R220 ;  /* 0x0000009ce8f8723c */ /* 0x042fe400000810dc */
[----:B------:R-:W-:Y:S04]  /*23280*/  LDS R220, [R229+UR10+0x200] ;  /* 0x0002000ae5dc7984 */ /* 0x000fe80008000800 */
[----:B------:R-:W-:Y:S04]  /*23290*/  LDS R222, [R229+UR10+0x1200] ;  /* 0x0012000ae5de7984 */ /* 0x000fe80008000800 */
[----:B------:R-:W-:Y:S04]  /*232a0*/  LDS R221, [R230+UR10+0x200] ;  /* 0x0002000ae6dd7984 */ /* 0x000fe80008000800 */
[----:B------:R-:W1:Y:S04]  /*232b0*/  LDS R223, [R230+UR10+0x1200] ;  /* 0x0012000ae6df7984 */ /* 0x000e680008000800 */
[----:B------:R-:W-:Y:S04]  /*232c0*/  LDS R229, [R231+UR10+0x380] ;  /* 0x0003800ae7e57984 */ /* 0x000fe80008000800 */
[----:B------:R-:W-:Y:S04]  /*232d0*/  LDS R230, [R0+UR10+0x1380] ;  /* 0x0013800a00e67984 */ /* 0x000fe80008000800 */
[----:B------:R-:W-:Y:S04]  /*232e0*/  STL.64 [R1+0x1010], R248 ;  /* 0x001010f801007387 */ /* 0x000fe80000100a00 */
[----:B------:R2:W-:Y:S02]  /*232f0*/  STL.64 [R1+0x1018], R250 ;  /* 0x001018fa01007387 */ /* 0x0005e40000100a00 */
[C---:B--2---:R-:W-:Y:S06]  /*23300*/  HMMA.1688.F32.TF32 R248, R232.reuse, R152, R216 ;  /* 0x00000098e8f8723c */ /* 0x044fec00000810d8 */
[C---:B------:R-:W-:Y:S06]  /*23310*/  HMMA.1688.F32.TF32 R216, R232.reuse, R148, R212 ;  /* 0x00000094e8d8723c */ /* 0x040fec00000810d4 */
[C---:B------:R-:W-:Y:S06]  /*23320*/  HMMA.1688.F32.TF32 R212, R232.reuse, R144, R208 ;  /* 0x00000090e8d4723c */ /* 0x040fec00000810d0 */
[C---:B------:R-:W-:Y:S06]  /*23330*/  HMMA.1688.F32.TF32 R208, R232.reuse, R140, R204 ;  /* 0x0000008ce8d0723c */ /* 0x040fec00000810cc */
[C---:B------:R-:W-:Y:S06]  /*23340*/  HMMA.1688.F32.TF32 R204, R232.reuse, R136, R200 ;  /* 0x00000088e8cc723c */ /* 0x040fec00000810c8 */
[----:B------:R-:W-:Y:S01]  /*23350*/  HMMA.1688.F32.TF32 R200, R232, R132, R196 ;  /* 0x00000084e8c8723c */ /* 0x000fe200000810c4 */
        /* <DEDUP_REMOVED lines=11> */
[----:B------:R2:W-:Y:S01]  /*23410*/  STL.64 [R1+0x888], R202 ;  /* 0x000888ca01007387 */ /* 0x0005e20000100a00 */
[C---:B-1----:R-:W-:Y:S03]  /*23420*/  HMMA.1688.F32.TF32 R72, R220.reuse, R188, R72 ;  /* 0x000000bcdc48723c */ /* 0x042fe60000081048 */
[----:B------:R-:W-:Y:S03]  /*23430*/  LDS R196, [R0+UR10+0x280] ;  /* 0x0002800a00c47984 */ /* 0x000fe60008000800 */
[----:B------:R-:W-:Y:S01]  /*23440*/  HMMA.1688.F32.TF32 R68, R220, R184, R68 ;  /* 0x000000b8dc44723c */ /* 0x000fe20000081044 */
[----:B------:R-:W-:Y:S04]  /*23450*/  LDS R198, [R0+UR10+0x1280] ;  /* 0x0012800a00c67984 */ /* 0x000fe80008000800 */
[----:B------:R-:W-:Y:S01]  /*23460*/  LDS R197, [R231+UR10+0x280] ;  /* 0x0002800ae7c57984 */ /* 0x000fe20008000800 */
[C---:B--2---:R-:W-:Y:S03]  /*23470*/  HMMA.1688.F32.TF32 R200, R224.reuse, R192, R244 ;  /* 0x000000c0e0c8723c */ /* 0x044fe600000810f4 */
[----:B------:R-:W1:Y:S03]  /*23480*/  LDS R199, [R231+UR10+0x1280] ;  /* 0x0012800ae7c77984 */ /* 0x000e660008000800 */
[C---:B------:R-:W-:Y:S06]  /*23490*/  HMMA.1688.F32.TF32 R208, R224.reuse, R188, R240 ;  /* 0x000000bce0d0723c */ /* 0x040fec00000810f0 */
[C---:B------:R-:W-:Y:S11]  /*234a0*/  HMMA.1688.F32.TF32 R204, R224.reuse, R184, R236 ;  /* 0x000000b8e0cc723c */ /* 0x040ff600000810ec */
[----:B------:R-:W-:Y:S04]  /*234b0*/  STL.64 [R1+0x150], R200 ;  /* 0x000150c801007387 */ /* 0x000fe80000100a00 */
[----:B------:R2:W-:Y:S02]  /*234c0*/  STL.64 [R1+0x158], R202 ;  /* 0x000158ca01007387 */ /* 0x0005e40000100a00 */
[C---:B--2---:R-:W-:Y:S06]  /*234d0*/  HMMA.1688.F32.TF32 R200, R224.reuse, R180, R128 ;  /* 0x000000b4e0c8723c */ /* 0x044fec0000081080 */
        /* <DEDUP_REMOVED lines=18> */
[----:B------:R-:W-:Y:S03]  /*23600*/  HMMA.1688.F32.TF32 R84, R224, R132, R80 ;  /* 0x00000084e054723c */ /* 0x000fe60000081050 */
[----:B------:R-:W-:Y:S03]  /*23610*/  STL.64 [R1+0x118], R130 ;  /* 0x0001188201007387 */ /* 0x000fe60000100a00 */
[C---:B------:R-:W-:Y:S01]  /*23620*/  HMMA.1688.F32.TF32 R80, R220.reuse, R192, R76 ;  /* 0x000000c0dc50723c */ /* 0x040fe2000008104c */
        /* <DEDUP_REMOVED lines=24> */
[----:B------:R-:W-:Y:S04]  /*237b0*/  STL.64 [R1+0x848], R82 ;  /* 0x0008485201007387 */ /* 0x000fe80000100a00 */
[----:B------:R-:W2:Y:S04]  /*237c0*/  LDL.LU.64 R78, [R1+0x168] ;  /* 0x00016800014e7983 */ /* 0x000ea80000300a00 */
[----:B------:R4:W-:Y:S04]  /*237d0*/  STL.64 [R1+0x810], R72 ;  /* 0x0008104801007387 */ /* 0x0009e80000100a00 */
[----:B------:R1:W-:Y:S01]  /*237e0*/  STL.64 [R1+0x818], R74 ;  /* 0x0008184a01007387 */ /* 0x0003e20000100a00 */
[C---:B------:R-:W-:Y:S03]  /*237f0*/  HMMA.1688.F32.TF32 R32, R220.reuse, R148, R32 ;  /* 0x00000094dc20723c */ /* 0x040fe60000081020 */
[----:B------:R-:W-:Y:S04]  /*23800*/  LDS R108, [R0+UR10+0x300] ;  /* 0x0003000a006c7984 */ /* 0x000fe80008000800 */
[----:B----4-:R-:W4:Y:S04]  /*23810*/  LDL.LU.64 R72, [R1+0x170] ;  /* 0x0001700001487983 */ /* 0x010f280000300a00 */
[----:B-1----:R-:W4:Y:S04]  /*23820*/  LDL.LU.64 R74, [R1+0x178] ;  /* 0x00017800014a7983 */ /* 0x002f280000300a00 */
[----:B------:R-:W-:Y:S04]  /*23830*/  STL.64 [R1+0x7e0], R68 ;  /* 0x0007e04401007387 */ /* 0x000fe80000100a00 */
[----:B------:R1:W-:Y:S01]  /*23840*/  STL.64 [R1+0x7e8], R70 ;  /* 0x0007e84601007387 */ /* 0x0003e20000100a00 */
[C---:B------:R-:W-:Y:S03]  /*23850*/  HMMA.1688.F32.TF32 R28, R220.reuse, R144, R28 ;  /* 0x00000090dc1c723c */ /* 0x040fe6000008101c */
[----:B------:R-:W-:Y:S03]  /*23860*/  LDS R110, [R0+UR10+0x1300] ;  /* 0x0013000a006e7984 */ /* 0x000fe60008000800 */
[C---:B------:R-:W-:Y:S01]  /*23870*/  HMMA.1688.F32.TF32 R24, R220.reuse, R140, R24 ;  /* 0x0000008cdc18723c */ /* 0x040fe20000081018 */
[----:B------:R-:W-:Y:S04]  /*23880*/  LDS R109, [R231+UR10+0x300] ;  /* 0x0003000ae76d7984 */ /* 0x000fe80008000800 */
[----:B------:R-:W4:Y:S01]  /*23890*/  LDS R111, [R231+UR10+0x1300] ;  /* 0x0013000ae76f7984 */ /* 0x000f220008000800 */
[C---:B-1----:R-:W-:Y:S03]  /*238a0*/  HMMA.1688.F32.TF32 R68, R220.reuse, R180, R64 ;  /* 0x000000b4dc44723c */ /* 0x042fe60000081040 */
[----:B------:R-:W1:Y:S03]  /*238b0*/  LDS R231, [R231+UR10+0x1380] ;  /* 0x0013800ae7e77984 */ /* 0x000e660008000800 */
[C---:B------:R-:W-:Y:S06]  /*238c0*/  HMMA.1688.F32.TF32 R64, R220.reuse, R176, R60 ;  /* 0x000000b0dc40723c */ /* 0x040fec000008103c */
[C---:B------:R-:W-:Y:S06]  /*238d0*/  HMMA.1688.F32.TF32 R60, R220.reuse, R172, R56 ;  /* 0x000000acdc3c723c */ /* 0x040fec0000081038 */
[C---:B------:R-:W-:Y:S06]  /*238e0*/  HMMA.1688.F32.TF32 R56, R220.reuse, R168, R52 ;  /* 0x000000a8dc38723c */ /* 0x040fec0000081034 */
[C---:B------:R-:W-:Y:S06]  /*238f0*/  HMMA.1688.F32.TF32 R52, R220.reuse, R164, R48 ;  /* 0x000000a4dc34723c */ /* 0x040fec0000081030 */
[C---:B------:R-:W-:Y:S06]  /*23900*/  HMMA.1688.F32.TF32 R48, R220.reuse, R160, R44 ;  /* 0x000000a0dc30723c */ /* 0x040fec000008102c */
[C---:B------:R-:W-:Y:S06]  /*23910*/  HMMA.1688.F32.TF32 R44, R220.reuse, R156, R40 ;  /* 0x0000009cdc2c723c */ /* 0x040fec0000081028 */
[C---:B------:R-:W-:Y:S01]  /*23920*/  HMMA.1688.F32.TF32 R40, R220.reuse, R152, R36 ;  /* 0x00000098dc28723c */ /* 0x040fe20000081024 */
[----:B------:R-:W-:Y:S04]  /*23930*/  STL.64 [R1+0x7c0], R68 ;  /* 0x0007c04401007387 */ /* 0x000fe80000100a00 */
[----:B------:R-:W-:Y:S01]  /*23940*/  STL.64 [R1+0x7c8], R70 ;  /* 0x0007c84601007387 */ /* 0x000fe20000100a00 */
[C---:B---3--:R-:W-:Y:S03]  /*23950*/  HMMA.1688.F32.TF32 R20, R220.reuse, R136, R20 ;  /* 0x00000088dc14723c */ /* 0x048fe60000081014 */
        /* <DEDUP_REMOVED lines=12> */
[----:B------:R-:W3:Y:S04]  /*23a20*/  LDL.LU.64 R36, [R1+0x200] ;  /* 0x0002000001247983 */ /* 0x000ee80000300a00 */
[----:B------:R1:W-:Y:S04]  /*23a30*/  STL.64 [R1+0xff0], R40 ;  /* 0x000ff02801007387 */ /* 0x0003e80000100a00 */
[----:B------:R1:W-:Y:S04]  /*23a40*/  STL.64 [R1+0xff8], R42 ;  /* 0x000ff82a01007387 */ /* 0x0003e80000100a00 */
[----:B------:R-:W3:Y:S04]  /*23a50*/  LDL.LU.64 R38, [R1+0x208] ;  /* 0x0002080001267983 */ /* 0x000ee80000300a00 */
[----:B------:R-:W-:Y:S04]  /*23a60*/  STL.64 [R1+0xfe0], R32 ;  /* 0x000fe02001007387 */ /* 0x000fe80000100a00 */
[----:B------:R-:W-:Y:S04]  /*23a70*/  STL.64 [R1+0xfe8], R34 ;  /* 0x000fe82201007387 */ /* 0x000fe80000100a00 */
[----:B-1----:R-:W3:Y:S04]  /*23a80*/  LDL.LU.64 R40, [R1+0x220] ;  /* 0x0002200001287983 */ /* 0x002ee80000300a00 */
[----:B------:R-:W3:Y:S01]  /*23a90*/  LDL.LU.64 R42, [R1+0x228] ;  /* 0x00022800012a7983 */ /* 0x000ee20000300a00 */
[----:B------:R-:W-:Y:S03]  /*23aa0*/  HMMA.1688.F32.TF32 R16, R220, R132, R16 ;  /* 0x00000084dc10723c */ /* 0x000fe60000081010 */
[----:B------:R1:W-:Y:S04]  /*23ab0*/  STL.64 [R1+0xfd0], R28 ;  /* 0x000fd01c01007387 */ /* 0x0003e80000100a00 */
[----:B------:R1:W-:Y:S04]  /*23ac0*/  STL.64 [R1+0xfd8], R30 ;  /* 0x000fd81e01007387 */ /* 0x0003e80000100a00 */
[----:B------:R-:W-:Y:S04]  /*23ad0*/  STL.64 [R1+0xfc0], R24 ;  /* 0x000fc01801007387 */ /* 0x000fe80000100a00 */
[----:B------:R-:W-:Y:S04]  /*23ae0*/  STL.64 [R1+0xfc8], R26 ;  /* 0x000fc81a01007387 */ /* 0x000fe80000100a00 */
[----:B-1----:R-:W3:Y:S04]  /*23af0*/  LDL.LU.64 R28, [R1+0x240] ;  /* 0x00024000011c7983 */ /* 0x002ee80000300a00 */
[----:B------:R-:W-:Y:S01]  /*23b00*/  STL.64 [R1+0xfb0], R20 ;  /* 0x000fb01401007387 */ /* 0x000fe20000100a00 */
[C---:B------:R-:W-:Y:S03]  /*23b10*/  HMMA.1688.F32.TF32 R112, R196.reuse, R188, R8 ;  /* 0x000000bcc470723c */ /* 0x040fe60000081008 */
[----:B------:R1:W-:Y:S04]  /*23b20*/  STL.64 [R1+0xfb8], R22 ;  /* 0x000fb81601007387 */ /* 0x0003e80000100a00 */
[----:B------:R-:W3:Y:S01]  /*23b30*/  LDL.LU.64 R30, [R1+0x248] ;  /* 0x00024800011e7983 */ /* 0x000ee20000300a00 */
[C---:B-1----:R-:W-:Y:S03]  /*23b40*/  HMMA.1688.F32.TF32 R20, R196.reuse, R192, R12 ;  /* 0x000000c0c414723c */ /* 0x042fe6000008100c */
[----:B------:R1:W-:Y:S04]  /*23b50*/  STL.64 [R1+0x870], R16 ;  /* 0x0008701001007387 */ /* 0x0003e80000100a00 */
[----:B------:R1:W-:Y:S04]  /*23b60*/  STL.64 [R1+0x878], R18 ;  /* 0x0008781201007387 */ /* 0x0003e80000100a00 */
[----:B------:R-:W3:Y:S04]  /*23b70*/  LDL.LU.64 R24, [R1+0x260] ;  /* 0x0002600001187983 */ /* 0x000ee80000300a00 */
[----:B------:R-:W3:Y:S08]  /*23b80*/  LDL.LU.64 R26, [R1+0x268] ;  /* 0x00026800011a7983 */ /* 0x000ef00000300a00 */
[----:B------:R-:W-:Y:S04]  /*23b90*/  STL.64 [R1+0x2a60], R22 ;  /* 0x002a601601007387 */ /* 0x000fe80000100a00 */
[----:B------:R-:W-:Y:S04]  /*23ba0*/  STL.64 [R1+0x2a58], R20 ;  /* 0x002a581401007387 */ /* 0x000fe80000100a00 */
[----:B------:R-:W-:Y:S04]  /*23bb0*/  STL.64 [R1+0x2a70], R114 ;  /* 0x002a707201007387 */ /* 0x000fe80000100a00 */
[----:B------:R-:W-:Y:S01]  /*23bc0*/  STL.64 [R1+0x2a68], R112 ;  /* 0x002a687001007387 */ /* 0x000fe20000100a00 */
[----:B--2---:R-:W-:-:S15]  /*23bd0*/  HMMA.1688.F32.TF32 R92, R196, R184, R76 ;  /* 0x000000b8c45c723c */ /* 0x004fde000008104c */
[----:B------:R-:W-:-:S08]  /*23be0*/  NOP ;  /* 0x0000000000007918 */ /* 0x000fd00000000000 */
[----:B------:R-:W-:Y:S04]  /*23bf0*/  STL.64 [R1+0x2a80], R94 ;  /* 0x002a805e01007387 */ /* 0x000fe80000100a00 */
[----:B------:R-:W-:Y:S04]  /*23c00*/  STL.64 [R1+0x2a78], R92 ;  /* 0x002a785c01007387 */ /* 0x000fe80000100a00 */
[----:B-1----:R-:W2:Y:S04]  /*23c10*/  LDL.LU.64 R16, [R1+0x280] ;  /* 0x0002800001107983 */ /* 0x002ea80000300a00 */
[----:B------:R-:W2:Y:S01]  /*23c20*/  LDL.LU.64 R18, [R1+0x288] ;  /* 0x0002880001127983 */ /* 0x000ea20000300a00 */
[----:B----4-:R-:W-:Y:S03]  /*23c30*/  HMMA.1688.F32.TF32 R32, R196, R180, R72 ;  /* 0x000000b4c420723c */ /* 0x010fe60000081048 */
[----:B------:R-:W4:Y:S04]  /*23c40*/  LDL.LU.64 R12, [R1+0x2a0] ;  /* 0x0002a000010c7983 */ /* 0x000f280000300a00 */
[----:B------:R-:W4:-:S15]  /*23c50*/  LDL.LU.64 R14, [R1+0x2a8] ;  /* 0x0002a800010e7983 */ /* 0x000f1e0000300a00 */
[----:B------:R-:W-:-:S01]  /*23c60*/  NOP ;  /* 0x0000000000007918 */ /* 0x000fc20000000000 */
[----:B------:R-:W-:Y:S04]  /*23c70*/  STL.64 [R1+0x2a90], R34 ;  /* 0x002a902201007387 */ /* 0x000fe80000100a00 */
[----:B------:R-:W-:Y:S01]  /*23c80*/  STL.64 [R1+0x2a88], R32 ;  /* 0x002a882001007387 */ /* 0x000fe20000100a00 */
[C---:B---3--:R-:W-:Y:S06]  /*23c90*/  HMMA.1688.F32.TF32 R36, R196.reuse, R176, R36 ;  /* 0x000000b0c424723c */ /* 0x048fec0000081024 */
[----:B------:R-:W-:-:S15]  /*23ca0*/  HMMA.1688.F32.TF32 R40, R196, R172, R40 ;  /* 0x000000acc428723c */ /* 0x000fde0000081028 */
[----:B------:R-:W-:-:S02]  /*23cb0*/  NOP ;  /* 0x0000000000007918 */ /* 0x000fc40000000000 */
[----:B------:R-:W-:Y:S04]  /*23cc0*/  STL.64 [R1+0x2aa0], R38 ;  /* 0x002aa02601007387 */ /* 0x000fe80000100a00 */
[----:B------:R1:W-:Y:S04]  /*23cd0*/  STL.64 [R1+0x2a98], R36 ;  /* 0x002a982401007387 */ /* 0x0003e80000100a00 */
[----:B-1----:R-:W3:Y:S04]  /*23ce0*/  LDL.LU.64 R36, [R1+0x2d0] ;  /* 0x0002d00001247983 */ /* 0x002ee80000300a00 */
[----:B------:R-:W3:Y:S01]  /*23cf0*/  LDL.LU.64 R38, [R1+0x2d8] ;  /* 0x0002d80001267983 */ /* 0x000ee20000300a00 */
[C---:B------:R-:W-:Y:S03]  /*23d00*/  HMMA.1688.F32.TF32 R44, R196.reuse, R168, R28 ;  /* 0x000000a8c42c723c */ /* 0x040fe6000008101c */
[----:B------:R-:W-:Y:S04]  /*23d10*/  STL.64 [R1+0x2ab0], R42 ;  /* 0x002ab02a01007387 */ /* 0x000fe80000100a00 */
[----:B------:R-:W-:Y:S04]  /*23d20*/  STL.64 [R1+0x2aa8], R40 ;  /* 0x002aa82801007387 */ /* 0x000fe80000100a00 */
[----:B------:R-:W3:Y:S04]  /*23d30*/  LDL.LU.64 R8, [R1+0x2f0] ;  /* 0x0002f00001087983 */ /* 0x000ee80000300a00 */
[----:B------:R-:W3:Y:S01]  /*23d40*/  LDL.LU.64 R10, [R1+0x2f8] ;  /* 0x0002f800010a7983 */ /* 0x000ee20000300a00 */
[C---:B------:R-:W-:Y:S07]  /*23d50*/  HMMA.1688.F32.TF32 R48, R196.reuse, R164, R24 ;  /* 0x000000a4c430723c */ /* 0x040fee0000081018 */
[----:B------:R-:W-:Y:S04]  /*23d60*/  STL.64 [R1+0x2ac0], R46 ;  /* 0x002ac02e01007387 */ /* 0x000fe80000100a00 */
[----:B------:R-:W-:Y:S04]  /*23d70*/  STL.64 [R1+0x2ab8], R44 ;  /* 0x002ab82c01007387 */ /* 0x000fe80000100a00 */
[----:B------:R-:W3:Y:S04]  /*23d80*/  LDL.LU.64 R32, [R1+0x310] ;  /* 0x0003100001207983 */ /* 0x000ee80000300a00 */
[----:B------:R-:W3:Y:S04]  /*23d90*/  LDL.LU.64 R34, [R1+0x318] ;  /* 0x0003180001227983 */ /* 0x000ee80000300a00 */
[----:B------:R-:W3:Y:S04]  /*23da0*/  LDL.LU.64 R28, [R1+0x330] ;  /* 0x00033000011c7983 */ /* 0x000ee80000300a00 */
[----:B------:R-:W3:Y:S04]  /*23db0*/  LDL.LU.64 R30, [R1+0x338] ;  /* 0x00033800011e7983 */ /* 0x000ee80000300a00 */
[----:B------:R-:W3:Y:S04]  /*23dc0*/  LDL.LU.64 R24, [R1+0x360] ;  /* 0x0003600001187983 */ /* 0x000ee80000300a00 */
[----:B------:R-:W3:Y:S04]  /*23dd0*/  LDL.LU.64 R26, [R1+0x368] ;  /* 0x00036800011a7983 */ /* 0x000ee80000300a00 */
[----:B------:R-:W-:Y:S04]  /*23de0*/  STL.64 [R1+0x2ad0], R50 ;  /* 0x002ad03201007387 */ /* 0x000fe80000100a00 */
[----:B------:R-:W-:Y:S04]  /*23df0*/  STL.64 [R1+0x2ac8], R48 ;  /* 0x002ac83001007387 */ /* 0x000fe80000100a00 */
[----:B------:R-:W3:Y:S04]  /*23e00*/  LDL.LU.64 R20, [R1+0x350] ;  /* 0x0003500001147983 */ /* 0x000ee80000300a00 */
[----:B------:R-:W3:Y:S01]  /*23e10*/  LDL.LU.64 R22, [R1+0x358] ;  /* 0x0003580001167983 */ /* 0x000ee20000300a00 */
[----:B--2---:R-:W-:-:S15]  /*23e20*/  HMMA.1688.F32.TF32 R52, R196, R160, R16 ;  /* 0x000000a0c434723c */ /* 0x004fde0000081010 */
[----:B------:R-:W-:-:S08]  /*23e30*/  NOP ;  /* 0x0000000000007918 */ /* 0x000fd00000000000 */
[----:B------:R-:W-:Y:S04]  /*23e40*/  STL.64 [R1+0x2ae0], R54 ;  /* 0x002ae03601007387 */ /* 0x000fe80000100a00 */
[----:B------:R-:W-:Y:S04]  /*23e50*/  STL.64 [R1+0x2ad8], R52 ;  /* 0x002ad83401007387 */ /* 0x000fe80000100a00 */
[----:B------:R-:W2:Y:S04]  /*23e60*/  LDL.LU.64 R16, [R1+0x3d0] ;  /* 0x0003d00001107983 */ /* 0x000ea80000300a00 */
        /* <DEDUP_REMOVED lines=10> */
[----:B------:R-:W-:Y:S01]  /*23f10*/  STL.64 [R1+0x2b00], R62 ;  /* 0x002b003e01007387 */ /* 0x000fe20000100a00 */
[C---:B------:R-:W-:Y:S06]  /*23f20*/  HMMA.1688.F32.TF32 R72, R196.reuse, R144, R32 ;  /* 0x00000090c448723c */ /* 0x040fec0000081020 */
[C---:B------:R-:W-:Y:S06]  /*23f30*/  HMMA.1688.F32.TF32 R76, R196.reuse, R140, R28 ;  /* 0x0000008cc44c723c */ /* 0x040fec000008101c */
[C---:B------:R-:W-:Y:S01]  /*23f40*/  HMMA.1688.F32.TF32 R80, R196.reuse, R136, R24 ;  /* 0x00000088c450723c */ /* 0x040fe20000081018 */
[----:B------:R1:W-:Y:S04]  /*23f50*/  STL.64 [R1+0x2af8], R60 ;  /* 0x002af83c01007387 */ /* 0x0003e80000100a00 */
[----:B------:R-:W3:Y:S04]  /*23f60*/  LDL.LU.64 R8, [R1+0x6a0] ;  /* 0x0006a00001087983 */ /* 0x000ee80000300a00 */
[----:B------:R-:W3:Y:S01]  /*23f70*/  LDL.LU.64 R10, [R1+0x6a8] ;  /* 0x0006a800010a7983 */ /* 0x000ee20000300a00 */
[----:B------:R-:W-:Y:S03]  /*23f80*/  HMMA.1688.F32.TF32 R196, R196, R132, R20 ;  /* 0x00000084c4c4723c */ /* 0x000fe60000081014 */
        /* <DEDUP_REMOVED lines=15> */
[----:B------:R-:W2:Y:S04]  /*24080*/  LDL.LU.64 R62, [R1+0x6b8] ;  /* 0x0006b800013e7983 */ /* 0x000ea80000300a00 */
[----:B------:R-:W2:Y:S04]  /*24090*/  LDL.LU.64 R20, [R1+0x6c0] ;  /* 0x0006c00001147983 */ /* 0x000ea80000300a00 */
[----:B------:R-:W2:Y:S01]  /*240a0*/  LDL.LU.64 R22, [R1+0x6c8] ;  /* 0x0006c80001167983 */ /* 0x000ea20000300a00 */
[----:B----4-:R-:W-:-:S15]  /*240b0*/  HMMA.1688.F32.TF32 R124, R108, R188, R12 ;  /* 0x000000bc6c7c723c */ /* 0x010fde000008100c */
[----:B------:R-:W-:-:S08]  /*240c0*/  NOP ;  /* 0x0000000000007918 */ /* 0x000fd00000000000 */
        /* <DEDUP_REMOVED lines=26> */
[----:B------:R-:W3:-:S15]  /*24270*/  LDL.LU.64 R10, [R1+0x788] ;  /* 0x00078800010a7983 */ /* 0x000ede0000300a00 */
[----:B------:R-:W-:-:S01]  /*24280*/  NOP ;  /* 0x0000000000007918 */ /* 0x000fc20000000000 */
[----:B------:R-:W-:Y:S04]  /*24290*/  STL.64 [R1+0x2b80], R130 ;  /* 0x002b808201007387 */ /* 0x000fe80000100a00 */
[----:B------:R-:W-:Y:S01]  /*242a0*/  STL.64 [R1+0x2b78], R128 ;  /* 0x002b788001007387 */ /* 0x000fe20000100a00 */
[C---:B--2---:R-:W-:Y:S06]  /*242b0*/  HMMA.1688.F32.TF32 R200, R108.reuse, R180, R60 ;  /* 0x000000b46cc8723c */ /* 0x044fec000008103c */
[----:B------:R-:W-:-:S15]  /*242c0*/  HMMA.1688.F32.TF32 R220, R108, R176, R20 ;  /* 0x000000b06cdc723c */ /* 0x000fde0000081014 */
[----:B------:R-:W-:-:S02]  /*242d0*/  NOP ;  /* 0x0000000000007918 */ /* 0x000fc40000000000 */
[----:B------:R-:W-:Y:S04]  /*242e0*/  STL.64 [R1+0x2b90], R202 ;  /* 0x002b90ca01007387 */ /* 0x000fe80000100a00 */
[----:B------:R-:W-:Y:S04]  /*242f0*/  STL.64 [R1+0x2b88], R200 ;  /* 0x002b88c801007387 */ /* 0x000fe80000100a00 */
[----:B------:R-:W2:Y:S04]  /*24300*/  LDL.LU.64 R20, [R1+0x7f0] ;  /* 0x0007f00001147983 */ /* 0x000ea80000300a00 */
[----:B------:R-:W2:Y:S01]  /*24310*/  LDL.LU.64 R22, [R1+0x7f8] ;  /* 0x0007f80001167983 */ /* 0x000ea20000300a00 */
[C---:B----4-:R-:W-:Y:S06]  /*24320*/  HMMA.1688.F32.TF32 R204, R108.reuse, R172, R56 ;  /* 0x000000ac6ccc723c */ /* 0x050fec0000081038 */
[C---:B------:R-:W-:Y:S06]  /*24330*/  HMMA.1688.F32.TF32 R224, R108.reuse, R168, R52 ;  /* 0x000000a86ce0723c */ /* 0x040fec0000081034 */
[C---:B------:R-:W-:Y:S06]  /*24340*/  HMMA.1688.F32.TF32 R208, R108.reuse, R164, R48 ;  /* 0x000000a46cd0723c */ /* 0x040fec0000081030 */
[C---:B------:R-:W-:Y:S01]  /*24350*/  HMMA.1688.F32.TF32 R212, R108.reuse, R160, R44 ;  /* 0x000000a06cd4723c */ /* 0x040fe2000008102c */
[----:B------:R-:W-:Y:S04]  /*24360*/  STL.64 [R1+0x2ba0], R222 ;  /* 0x002ba0de01007387 */ /* 0x000fe80000100a00 */
        /* <DEDUP_REMOVED lines=8> */
[----:B------:R-:W-:Y:S01]  /*243f0*/  STL.64 [R1+0x2be0], R214 ;  /* 0x002be0d601007387 */ /* 0x000fe20000100a00 */
[C---:B------:R-:W-:Y:S03]  /*24400*/  HMMA.1688.F32.TF32 R216, R108.reuse, R156, R40 ;  /* 0x0000009c6cd8723c */ /* 0x040fe60000081028 */
[----:B------:R-:W-:Y:S04]  /*24410*/  STL.64 [R1+0x2bd8], R212 ;  /* 0x002bd8d401007387 */ /* 0x000fe80000100a00 */
[----:B------:R-:W4:Y:S01]  /*24420*/  LDL.LU.64 R12, [R1+0x800] ;  /* 0x00080000010c7983 */ /* 0x000f220000300a00 */
[C---:B------:R-:W-:Y:S03]  /*24430*/  HMMA.1688.F32.TF32 R84, R108.reuse, R152, R36 ;  /* 0x000000986c54723c */ /* 0x040fe60000081024 */
[----:B------:R-:W4:Y:S03]  /*24440*/  LDL.LU.64 R14, [R1+0x808] ;  /* 0x00080800010e7983 */ /* 0x000f260000300a00 */
[C---:B------:R-:W-:Y:S06]  /*24450*/  HMMA.1688.F32.TF32 R88, R108.reuse, R144, R32 ;  /* 0x000000906c58723c */ /* 0x040fec0000081020 */
[C---:B------:R-:W-:Y:S06]  /*24460*/  HMMA.1688.F32.TF32 R100, R108.reuse, R140, R28 ;  /* 0x0000008c6c64723c */ /* 0x040fec000008101c */
[C---:B------:R-:W-:Y:S06]  /*24470*/  HMMA.1688.F32.TF32 R104, R108.reuse, R136, R24 ;  /* 0x000000886c68723c */ /* 0x040fec0000081018 */
[----:B------:R-:W-:Y:S01]  /*24480*/  HMMA.1688.F32.TF32 R108, R108, R132, R16 ;  /* 0x000000846c6c723c */ /* 0x000fe20000081010 */
[----:B------:R-:W4:Y:S04]  /*24490*/  LDL.LU.64 R16, [R1+0x910] ;  /* 0x0009100001107983 */ /* 0x000f280000300a00 */
[----:B------:R-:W4:Y:S04]  /*244a0*/  LDL.LU.64 R18, [R1+0x918] ;  /* 0x0009180001127983 */ /* 0x000f280000300a00 */
[----:B------:R-:W4:Y:S04]  /*244b0*/  LDL.LU.64 R24, [R1+0x930] ;  /* 0x0009300001187983 */ /* 0x000f280000300a00 */
[----:B------:R-:W4:Y:S01]  /*244c0*/  LDL.LU.64 R26, [R1+0x938] ;  /* 0x00093800011a7983 */ /* 0x000f220000300a00 */
[----:B---3--:R-:W-:-:S15]  /*244d0*/  HMMA.1688.F32.TF32 R8, R228, R192, R8 ;  /* 0x000000c0e408723c */ /* 0x008fde0000081008 */
[----:B------:R-:W-:-:S08]  /*244e0*/  NOP ;  /* 0x0000000000007918 */ /* 0x000fd00000000000 */
[----:B------:R-:W-:Y:S04]  /*244f0*/  STL [R1+0x2a18], R8 ;  /* 0x002a180801007387 */ /* 0x000fe80000100800 */
[----:B------:R1:W-:Y:S04]  /*24500*/  STL [R1+0x2a14], R9 ;  /* 0x002a140901007387 */ /* 0x0003e80000100800 */
[----:B------:R-:W-:Y:S04]  /*24510*/  STL [R1+0x2a10], R10 ;  /* 0x002a100a01007387 */ /* 0x000fe80000100800 */
[----:B------:R3:W-:Y:S01]  /*24520*/  STL [R1+0x2a0c], R11 ;  /* 0x002a0c0b01007387 */ /* 0x0007e20000100800 */
[C---:B--2---:R-:W-:Y:S03]  /*24530*/  HMMA.1688.F32.TF32 R28, R228.reuse, R188, R20 ;  /* 0x000000bce41c723c */ /* 0x044fe60000081014 */
[----:B------:R-:W2:Y:S04]  /*24540*/  LDL.LU.64 R20, [R1+0x950] ;  /* 0x0009500001147983 */ /* 0x000ea80000300a00 */
        /* <DEDUP_REMOVED lines=11> */
[----:B------:R-:W-:Y:S04]  /*24600*/  STL [R1+0x2a24], R28 ;  /* 0x002a241c01007387 */ /* 0x000fe80000100800 */
[----:B------:R-:W-:Y:S04]  /*24610*/  STL [R1+0x2a20], R29 ;  /* 0x002a201d01007387 */ /* 0x000fe80000100800 */
[----:B------:R-:W-:Y:S04]  /*24620*/  STL [R1+0x2a1c], R30 ;  /* 0x002a1c1e01007387 */ /* 0x000fe80000100800 */
[----:B------:R-:W-:Y:S04]  /*24630*/  STL [R1+0x2a08], R31 ;  /* 0x002a081f01007387 */ /* 0x000fe80000100800 */
[----:B-1----:R-:W2:Y:S04]  /*24640*/  LDL.LU.64 R8, [R1+0xa60] ;  /* 0x000a600001087983 */ /* 0x002ea80000300a00 */
[----:B---3--:R-:W3:Y:S01]  /*24650*/  LDL.LU.64 R10, [R1+0xa68] ;  /* 0x000a6800010a7983 */ /* 0x008ee20000300a00 */
[C---:B----4-:R-:W-:Y:S06]  /*24660*/  HMMA.1688.F32.TF32 R12, R228.reuse, R184, R12 ;  /* 0x000000b8e40c723c */ /* 0x050fec000008100c */
[C---:B------:R-:W-:Y:S06]  /*24670*/  HMMA.1688.F32.TF32 R16, R228.reuse, R180, R16 ;  /* 0x000000b4e410723c */ /* 0x040fec0000081010 */
[C---:B------:R-:W-:Y:S11]  /*24680*/  HMMA.1688.F32.TF32 R64, R228.reuse, R176, R24 ;  /* 0x000000b0e440723c */ /* 0x040ff60000081018 */
        /* <DEDUP_REMOVED lines=11> */
[----:B------:R-:W-:Y:S01]  /*24740*/  STL [R1+0x29f8], R67 ;  /* 0x0029f84301007387 */ /* 0x000fe20000100800 */
[----:B--2---:R-:W-:Y:S03]  /*24750*/  HMMA.1688.F32.TF32 R24, R228, R172, R20 ;  /* 0x000000ace418723c */ /* 0x004fe60000081014 */
[----:B------:R-:W2:Y:S04]  /*24760*/  LDL.LU.64 R20, [R1+0xa70] ;  /* 0x000a700001147983 */ /* 0x000ea80000300a00 */
[----:B------:R-:W2:-:S15]  /*24770*/  LDL.LU.64 R22, [R1+0xa78] ;  /* 0x000a780001167983 */ /* 0x000e9e0000300a00 */
[----:B------:R-:W-:-:S01]  /*24780*/  NOP ;  /* 0x0000000000007918 */ /* 0x000fc20000000000 */
[----:B------:R-:W-:Y:S04]  /*24790*/  STL [R1+0x2a54], R24 ;  /* 0x002a541801007387 */ /* 0x000fe80000100800 */
[----:B------:R-:W-:Y:S04]  /*247a0*/  STL [R1+0x2a50], R25 ;  /* 0x002a501901007387 */ /* 0x000fe80000100800 */
[----:B------:R-:W-:Y:S04]  /*247b0*/  STL [R1+0x2a4c], R26 ;  /* 0x002a4c1a01007387 */ /* 0x000fe80000100800 */
[----:B------:R1:W-:Y:S02]  /*247c0*/  STL [R1+0x2a48], R27 ;  /* 0x002a481b01007387 */ /* 0x0003e40000100800 */
[C---:B-1----:R-:W-:Y:S06]  /*247d0*/  HMMA.1688.F32.TF32 R24, R228.reuse, R152, R32 ;  /* 0x00000098e418723c */ /* 0x042fec0000081020 */
[----:B------:R-:W-:Y:S01]  /*247e0*/  HMMA.1688.F32.TF32 R236, R228, R168, R44 ;  /* 0x000000a8e4ec723c */ /* 0x000fe2000008102c */
[----:B------:R-:W4:Y:S04]  /*247f0*/  LDL.LU.64 R44, [R1+0xa80] ;  /* 0x000a8000012c7983 */ /* 0x000f280000300a00 */
[----:B------:R-:W4:Y:S04]  /*24800*/  LDL.LU.64 R46, [R1+0xa88] ;  /* 0x000a8800012e7983 */ /* 0x000f280000300a00 */
[----:B------:R-:W4:Y:S04]  /*24810*/  LDL.LU.64 R52, [R1+0xae0] ;  /* 0x000ae00001347983 */ /* 0x000f280000300a00 */
[----:B------:R-:W4:Y:S05]  /*24820*/  LDL.LU.64 R54, [R1+0xae8] ;  /* 0x000ae80001367983 */ /* 0x000f2a0000300a00 */
[----:B------:R-:W-:-:S02]  /*24830*/  IMAD.MOV.U32 R14, RZ, RZ, R24 ;  /* 0x000000ffff0e7224 */ /* 0x000fc400078e0018 */
[----:B------:R-:W-:Y:S02]  /*24840*/  IMAD.MOV.U32 R15, RZ, RZ, R25 ;  /* 0x000000ffff0f7224 */ /* 0x000fe400078e0019 */
[----:B------:R-:W-:Y:S02]  /*24850*/  IMAD.MOV.U32 R19, RZ, RZ, R26 ;  /* 0x000000ffff137224 */ /* 0x000fe400078e001a */
[----:B------:R-:W-:Y:S02]  /*24860*/  IMAD.MOV.U32 R67, RZ, RZ, R27 ;  /* 0x000000ffff437224 */ /* 0x000fe400078e001b */
        /* <DEDUP_REMOVED lines=8> */
[C---:B------:R-:W-:Y:S03]  /*248f0*/  HMMA.1688.F32.TF32 R244, R228.reuse, R160, R40 ;  /* 0x000000a0e4f4723c */ /* 0x040fe60000081028 */
[----:B------:R-:W3:Y:S04]  /*24900*/  LDL.LU.64 R40, [R1+0xc40] ;  /* 0x000c400001287983 */ /* 0x000ee80000300a00 */
[----:B------:R-:W3:Y:S01]  /*24910*/  LDL.LU.64 R42, [R1+0xc48] ;  /* 0x000c4800012a7983 */ /* 0x000ee20000300a00 */
[C---:B------:R-:W-:Y:S03]  /*24920*/  HMMA.1688.F32.TF32 R248, R228.reuse, R156, R36 ;  /* 0x0000009ce4f8723c */ /* 0x040fe60000081024 */
[----:B------:R-:W3:Y:S04]  /*24930*/  LDL.LU.64 R36, [R1+0xc10] ;  /* 0x000c100001247983 */ /* 0x000ee80000300a00 */
[----:B------:R-:W3:Y:S04]  /*24940*/  LDL.LU.64 R38, [R1+0xc18] ;  /* 0x000c180001267983 */ /* 0x000ee80000300a00 */
[----:B------:R-:W3:Y:S04]  /*24950*/  LDL.LU.64 R32, [R1+0xbe0] ;  /* 0x000be00001207983 */ /* 0x000ee80000300a00 */
[----:B------:R-:W3:Y:S01]  /*24960*/  LDL.LU.64 R34, [R1+0xbe8] ;  /* 0x000be80001227983 */ /* 0x000ee20000300a00 */
[----:B--2---:R-:W-:-:S15]  /*24970*/  HMMA.1688.F32.TF32 R20, R228, R144, R20 ;  /* 0x00000090e414723c */ /* 0x004fde0000081014 */
[----:B------:R-:W-:-:S09]  /*24980*/  NOP ;  /* 0x0000000000007918 */ /* 0x000fd20000000000 */
[----:B------:R-:W-:Y:S02]  /*24990*/  IMAD.MOV.U32 R28, RZ, RZ, R20 ;  /* 0x000000ffff1c7224 */ /* 0x000fe400078e0014 */
[----:B------:R-:W-:Y:S02]  /*249a0*/  IMAD.MOV.U32 R29, RZ, RZ, R21 ;  /* 0x000000ffff1d7224 */ /* 0x000fe400078e0015 */
[----:B------:R-:W-:Y:S01]  /*249b0*/  IMAD.MOV.U32 R30, RZ, RZ, R22 ;  /* 0x000000ffff1e7224 */ /* 0x000fe200078e0016 */
[----:B------:R-:W2:Y:S01]  /*249c0*/  LDL.LU.64 R20, [R1+0xbb0] ;  /* 0x000bb00001147983 */ /* 0x000ea20000300a00 */
[----:B------:R-:W-:-:S03]  /*249d0*/  IMAD.MOV.U32 R8, RZ, RZ, R23 ;  /* 0x000000ffff087224 */ /* 0x000fc600078e0017 */
[----:B------:R-:W2:Y:S01]  /*249e0*/  LDL.LU.64 R22, [R1+0xbb8] ;  /* 0x000bb80001167983 */ /* 0x000ea20000300a00 */
[C---:B------:R-:W-:Y:S02]  /*249f0*/  LOP3.LUT R234, R0.reuse, 0x40, RZ, 0x3c, !PT ;  /* 0x0000004000ea7812 */ /* 0x040fe400078e3cff */
[----:B------:R-:W-:-:S03]  /*24a00*/  LOP3.LUT R235, R0, 0x60, RZ, 0x3c, !PT ;  /* 0x0000006000eb7812 */ /* 0x000fc600078e3cff */
[----:B------:R-:W-:Y:S04]  /*24a10*/  LDS R116, [R234+UR10+0x280] ;  /* 0x0002800aea747984 */ /* 0x000fe80008000800 */
[----:B------:R-:W-:Y:S04]  /*24a20*/  LDS R118, [R234+UR10+0x1280] ;  /* 0x0012800aea767984 */ /* 0x000fe80008000800 */
[----:B------:R-:W-:Y:S04]  /*24a30*/  LDS R117, [R235+UR10+0x280] ;  /* 0x0002800aeb757984 */ /* 0x000fe80008000800 */
[----:B------:R-:W1:Y:S01]  /*24a40*/  LDS R119, [R235+UR10+0x1280] ;  /* 0x0012800aeb777984 */ /* 0x000e620008000800 */
[C---:B----4-:R-:W-:Y:S03]  /*24a50*/  HMMA.1688.F32.TF32 R44, R228.reuse, R140, R44 ;  /* 0x0000008ce42c723c */ /* 0x050fe6000008102c */
[----:B------:R-:W-:Y:S03]  /*24a60*/  LDS R232, [R234+UR10+0x380] ;  /* 0x0003800aeae87984 */ /* 0x000fe60008000800 */
[C---:B------:R-:W-:Y:S01]  /*24a70*/  HMMA.1688.F32.TF32 R52, R228.reuse, R136, R52 ;  /* 0x00000088e434723c */ /* 0x040fe20000081034 */
[----:B------:R-:W-:Y:S05]  /*24a80*/  LDS R233, [R235+UR10+0x380] ;  /* 0x0003800aebe97984 */ /* 0x000fea0008000800 */
[----:B------:R-:W-:Y:S01]  /*24a90*/  HMMA.1688.F32.TF32 R240, R228, R164, R48 ;  /* 0x000000a4e4f0723c */ /* 0x000fe20000081030 */
[----:B------:R-:W4:Y:S04]  /*24aa0*/  LDL.LU.64 R48, [R1+0xd50] ;  /* 0x000d500001307983 */ /* 0x000f280000300a00 */
[----:B------:R-:W4:-:S13]  /*24ab0*/  LDL.LU.64 R50, [R1+0xd58] ;  /* 0x000d580001327983 */ /* 0x000f1a0000300a00 */
[----:B------:R-:W-:Y:S02]  /*24ac0*/  IMAD.MOV.U32 R64, RZ, RZ, R52 ;  /* 0x000000ffff407224 */ /* 0x000fe400078e0034 */
[----:B------:R-:W-:Y:S02]  /*24ad0*/  IMAD.MOV.U32 R65, RZ, RZ, R53 ;  /* 0x000000ffff417224 */ /* 0x000fe400078e0035 */
[----:B------:R-:W-:Y:S02]  /*24ae0*/  IMAD.MOV.U32 R66, RZ, RZ, R54 ;  /* 0x000000ffff427224 */ /* 0x000fe400078e0036 */
[----:B------:R-:W-:Y:S02]  /*24af0*/  IMAD.MOV.U32 R16, RZ, RZ, R55 ;  /* 0x000000ffff107224 */ /* 0x000fe400078e0037 */
[----:B---3--:R-:W-:Y:S01]  /*24b00*/  HMMA.1688.F32.TF32 R52, R228, R132, R24 ;  /* 0x00000084e434723c */ /* 0x008fe20000081018 */
[----:B------:R-:W-:Y:S01]  /*24b10*/  IMAD.MOV.U32 R17, RZ, RZ, R44 ;  /* 0x000000ffff117224 */ /* 0x000fe200078e002c */
[----:B------:R-:W-:Y:S01]  /*24b20*/  LDS R228, [R234+UR10+0x300] ;  /* 0x0003000aeae47984 */ /* 0x000fe20008000800 */
[----:B------:R-:W-:-:S02]  /*24b30*/  IMAD.MOV.U32 R18, RZ, RZ, R45 ;  /* 0x000000ffff127224 */ /* 0x000fc400078e002d */
[----:B------:R-:W-:Y:S01]  /*24b40*/  IMAD.MOV.U32 R12, RZ, RZ, R46 ;  /* 0x000000ffff0c7224 */ /* 0x000fe200078e002e */
[----:B------:R-:W3:Y:S01]  /*24b50*/  LDL.LU.64 R44, [R1+0xd40] ;  /* 0x000d4000012c7983 */ /* 0x000ee20000300a00 */
[----:B------:R-:W-:-:S03]  /*24b60*/  IMAD.MOV.U32 R13, RZ, RZ, R47 ;  /* 0x000000ffff0d7224 */ /* 0x000fc600078e002f */
[----:B------:R-:W3:Y:S04]  /*24b70*/  LDL.LU.64 R46, [R1+0xd48] ;  /* 0x000d4800012e7983 */ /* 0x000ee80000300a00 */
[----:B------:R-:W-:Y:S01]  /*24b80*/  LDS R230, [R234+UR10+0x1300] ;  /* 0x0013000aeae67984 */ /* 0x000fe20008000800 */
[----:B-1----:R-:W-:Y:S03]  /*24b90*/  HMMA.1688.F32.TF32 R36, R116, R188, R36 ;  /* 0x000000bc7424723c */ /* 0x002fe60000081024 */
[----:B------:R-:W-:Y:S04]  /*24ba0*/  LDS R229, [R235+UR10+0x300] ;  /* 0x0003000aebe57984 */ /* 0x000fe80008000800 */
[----:B------:R-:W1:Y:S02]  /*24bb0*/  LDS R231, [R235+UR10+0x1300] ;  /* 0x0013000aebe77984 */ /* 0x000e640008000800 */
[----:B------:R-:W-:-:S02]  /*24bc0*/  IMAD.MOV.U32 R24, RZ, RZ, R52 ;  /* 0x000000ffff187224 */ /* 0x000fc400078e0034 */
[----:B------:R-:W-:Y:S01]  /*24bd0*/  IMAD.MOV.U32 R25, RZ, RZ, R53 ;  /* 0x000000ffff197224 */ /* 0x000fe200078e0035 */
[----:B------:R-:W-:Y:S01]  /*24be0*/  HMMA.1688.F32.TF32 R32, R116, R184, R32 ;  /* 0x000000b87420723c */ /* 0x000fe20000081020 */
[----:B------:R-:W-:Y:S01]  /*24bf0*/  IMAD.MOV.U32 R26, RZ, RZ, R54 ;  /* 0x000000ffff1a7224 */ /* 0x000fe200078e0036 */
[----:B------:R-:W-:Y:S01]  /*24c00*/  LDS R234, [R234+UR10+0x1380] ;  /* 0x0013800aeaea7984 */ /* 0x000fe20008000800 */
[----:B------:R-:W-:-:S03]  /*24c10*/  IMAD.MOV.U32 R27, RZ, RZ, R55 ;  /* 0x000000ffff1b7224 */ /* 0x000fc600078e0037 */
[----:B------:R-:W-:Y:S01]  /*24c20*/  HMMA.1688.F32.TF32 R52, R116, R192, R40 ;  /* 0x000000c07434723c */ /* 0x000fe20000081028 */
[----:B------:R-:W3:Y:S04]  /*24c30*/  LDL.LU.64 R40, [R1+0xd30] ;  /* 0x000d300001287983 */ /* 0x000ee80000300a00 */
[----:B------:R-:W1:-:S15]  /*24c40*/  LDS R235, [R235+UR10+0x1380] ;  /* 0x0013800aebeb7984 */ /* 0x000e5e0008000800 */
[----:B------:R-:W-:-:S03]  /*24c50*/  NOP ;  /* 0x0000000000007918 */ /* 0x000fc60000000000 */
[----:B------:R-:W-:Y:S04]  /*24c60*/  STL.64 [R1+0x370], R52 ;  /* 0x0003703401007387 */ /* 0x000fe80000100a00 */
[----:B------:R-:W-:Y:S04]  /*24c70*/  STL.64 [R1+0x378], R54 ;  /* 0x0003783601007387 */ /* 0x000fe80000100a00 */
[----:B------:R-:W3:Y:S04]  /*24c80*/  LDL.LU.64 R42, [R1+0xd38] ;  /* 0x000d3800012a7983 */ /* 0x000ee80000300a00 */
[----:B------:R1:W-:Y:S04]  /*24c90*/  STL.64 [R1+0x360], R36 ;  /* 0x0003602401007387 */ /* 0x0003e80000100a00 */
[----:B------:R1:W-:Y:S04]  /*24ca0*/  STL.64 [R1+0x368], R38 ;  /* 0x0003682601007387 */ /* 0x0003e80000100a00 */
[----:B-1----:R-:W3:Y:S04]  /*24cb0*/  LDL.LU.64 R36, [R1+0xd20] ;  /* 0x000d200001247983 */ /* 0x002ee80000300a00 */
[----:B------:R-:W3:Y:S04]  /*24cc0*/  LDL.LU.64 R38, [R1+0xd28] ;  /* 0x000d280001267983 */ /* 0x000ee80000300a00 */
[----:B------:R1:W-:Y:S04]  /*24cd0*/  STL.64 [R1+0x350], R32 ;  /* 0x0003502001007387 */ /* 0x0003e80000100a00 */
[----:B------:R1:W-:Y:S04]  /*24ce0*/  STL.64 [R1+0x358], R34 ;  /* 0x0003582201007387 */ /* 0x0003e80000100a00 */
[----:B-1----:R-:W3:Y:S04]  /*24cf0*/  LDL.LU.64 R32, [R1+0xd10] ;  /* 0x000d100001207983 */ /* 0x002ee80000300a00 */
[----:B------:R-:W3:Y:S01]  /*24d00*/  LDL.LU.64 R34, [R1+0xd18] ;  /* 0x000d180001227983 */ /* 0x000ee20000300a00 */
[----:B--2---:R-:W-:-:S15]  /*24d10*/  HMMA.1688.F32.TF32 R20, R116, R180, R20 ;  /* 0x000000b47414723c */ /* 0x004fde0000081014 */
[----:B------:R-:W-:-:S08]  /*24d20*/  NOP ;  /* 0x0000000000007918 */ /* 0x000fd00000000000 */
[----:B------:R1:W-:Y:S04]  /*24d30*/  STL.64 [R1+0x340], R20 ;  /* 0x0003401401007387 */ /* 0x0003e80000100a00 */
[----:B------:R2:W-:Y:S04]  /*24d40*/  STL.64 [R1+0x348], R22 ;  /* 0x0003481601007387 */ /* 0x0005e80000100a00 */
[----:B-1----:R-:W3:Y:S04]  /*24d50*/  LDL.LU.64 R20, [R1+0xd00] ;  /* 0x000d000001147983 */ /* 0x002ee80000300a00 */
[----:B--2---:R-:W2:Y:S01]  /*24d60*/  LDL.LU.64 R22, [R1+0xd08] ;  /* 0x000d080001167983 */ /* 0x004ea20000300a00 */
[C---:B----4-:R-:W-:Y:S03]  /*24d70*/  HMMA.1688.F32.TF32 R52, R116.reuse, R176, R48 ;  /* 0x000000b07434723c */ /* 0x050fe60000081030 */
[----:B------:R-:W4:Y:S03]  /*24d80*/  LDL.LU.64 R48, [R1+0xd60] ;  /* 0x000d600001307983 */ /* 0x000f260000300a00 */
[----:B---3--:R-:W-:-:S15]  /*24d90*/  HMMA.1688.F32.TF32 R44, R116, R172, R44 ;  /* 0x000000ac742c723c */ /* 0x008fde000008102c */
[----:B------:R-:W-:-:S02]  /*24da0*/  NOP ;  /* 0x0000000000007918 */ /* 0x000fc40000000000 */
[----:B------:R-:W-:Y:S04]  /*24db0*/  STL.64 [R1+0x330], R52 ;  /* 0x0003303401007387 */ /* 0x000fe80000100a00 */
[----:B------:R-:W-:Y:S04]  /*24dc0*/  STL.64 [R1+0x338], R54 ;  /* 0x0003383601007387 */ /* 0x000fe80000100a00 */
[----:B------:R-:W4:Y:S04]  /*24dd0*/  LDL.LU.64 R50, [R1+0xd68] ;  /* 0x000d680001327983 */ /* 0x000f280000300a00 */
[----:B------:R1:W-:Y:S04]  /*24de0*/  STL.64 [R1+0x320], R44 ;  /* 0x0003202c01007387 */ /* 0x0003e80000100a00 */
[----:B------:R3:W-:Y:S04]  /*24df0*/  STL.64 [R1+0x328], R46 ;  /* 0x0003282e01007387 */ /* 0x0007e80000100a00 */
[----:B-1----:R-:W4:Y:S04]  /*24e00*/  LDL.LU.64 R44, [R1+0xe00] ;  /* 0x000e0000012c7983 */ /* 0x002f280000300a00 */
[----:B---3--:R-:W3:Y:S01]  /*24e10*/  LDL.LU.64 R46, [R1+0xe08] ;  /* 0x000e0800012e7983 */ /* 0x008ee20000300a00 */
[----:B------:R-:W-:Y:S03]  /*24e20*/  HMMA.1688.F32.TF32 R52, R116, R168, R40 ;  /* 0x000000a87434723c */ /* 0x000fe60000081028 */
[----:B------:R-:W3:Y:S04]  /*24e30*/  LDL.LU.64 R40, [R1+0xdf0] ;  /* 0x000df00001287983 */ /* 0x000ee80000300a00 */
[----:B------:R-:W3:-:S15]  /*24e40*/  LDL.LU.64 R42, [R1+0xdf8] ;  /* 0x000df800012a7983 */ /* 0x000ede0000300a00 */
[----:B------:R-:W-:-:S01]  /*24e50*/  NOP ;  /* 0x0000000000007918 */ /* 0x000fc20000000000 */
[----:B------:R-:W-:Y:S04]  /*24e60*/  STL.64 [R1+0x310], R52 ;  /* 0x0003103401007387 */ /* 0x000fe80000100a00 */
[----:B------:R1:W-:Y:S02]  /*24e70*/  STL.64 [R1+0x318], R54 ;  /* 0x0003183601007387 */ /* 0x0003e40000100a00 */
[----:B-1----:R-:W-:Y:S02]  /*24e80*/  HMMA.1688.F32.TF32 R52, R116, R164, R36 ;  /* 0x000000a47434723c */ /* 0x002fe40000081024 */
[----:B------:R-:W3:Y:S04]  /*24e90*/  LDL.LU.64 R36, [R1+0xde0] ;  /* 0x000de00001247983 */ /* 0x000ee80000300a00 */
[----:B------:R-:W3:-:S15]  /*24ea0*/  LDL.LU.64 R38, [R1+0xde8] ;  /* 0x000de80001267983 */ /* 0x000ede0000300a00 */
[----:B------:R-:W-:-:S02]  /*24eb0*/  NOP ;  /* 0x0000000000007918 */ /* 0x000fc40000000000 */
        /* <DEDUP_REMOVED lines=8> */
[----:B--2---:R-:W-:Y:S02]  /*24f40*/  HMMA.1688.F32.TF32 R52, R116, R156, R20 ;  /* 0x0000009c7434723c */ /* 0x004fe40000081014 */
[----:B------:R-:W2:Y:S04]  /*24f50*/  LDL.LU.64 R20, [R1+0xdc0] ;  /* 0x000dc00001147983 */ /* 0x000ea80000300a00 */
[----:B------:R-:W2:-:S15]  /*24f60*/  LDL.LU.64 R22, [R1+0xdc8] ;  /* 0x000dc80001167983 */ /* 0x000e9e0000300a00 */
[----:B------:R-:W-:-:S02]  /*24f70*/  NOP ;  /* 0x0000000000007918 */ /* 0x000fc40000000000 */
[----:B------:R-:W-:Y:S04]  /*24f80*/  STL.64 [R1+0x2e0], R52 ;  /* 0x0002e03401007387 */ /* 0x000fe80000100a00 */
[----:B------:R4:W-:Y:S02]  /*24f90*/  STL.64 [R1+0x2e8], R54 ;  /* 0x0002e83601007387 */ /* 0x0009e40000100a00 */
[C---:B----4-:R-:W-:Y:S02]  /*24fa0*/  HMMA.1688.F32.TF32 R52, R116.reuse, R152, R48 ;  /* 0x000000987434723c */ /* 0x050fe40000081030 */
[----:B------:R-:W4:Y:S04]  /*24fb0*/  LDL.LU.64 R48, [R1+0xcf0] ;  /* 0x000cf00001307983 */ /* 0x000f280000300a00 */
[----:B---3--:R-:W-:-:S15]  /*24fc0*/  HMMA.1688.F32.TF32 R44, R116, R148, R44 ;  /* 0x00000094742c723c */ /* 0x008fde000008102c */
[----:B------:R-:W-:-:S02]  /*24fd0*/  NOP ;  /* 0x0000000000007918 */ /* 0x000fc40000000000 */
[----:B------:R-:W-:Y:S04]  /*24fe0*/  STL.64 [R1+0x2d0], R52 ;  /* 0x0002d03401007387 */ /* 0x000fe80000100a00 */
[----:B------:R-:W-:Y:S04]  /*24ff0*/  STL.64 [R1+0x2d8], R54 ;  /* 0x0002d83601007387 */ /* 0x000fe80000100a00 */
[----:B------:R-:W4:Y:S04]  /*25000*/  LDL.LU.64 R50, [R1+0xcf8] ;  /* 0x000cf80001327983 */ /* 0x000f280000300a00 */
        /* <DEDUP_REMOVED lines=8> */
[C---:B-1----:R-:W-:Y:S02]  /*25090*/  HMMA.1688.F32.TF32 R44, R116.reuse, R140, R36 ;  /* 0x0000008c742c723c */ /* 0x042fe40000081024 */
[----:B------:R-:W3:Y:S04]  /*250a0*/  LDL.LU.64 R36, [R1+0xcd0] ;  /* 0x000cd00001247983 */ /* 0x000ee80000300a00 */
[----:B------:R-:W3:Y:S01]  /*250b0*/  LDL.LU.64 R38, [R1+0xcd8] ;  /* 0x000cd80001267983 */ /* 0x000ee20000300a00 */
[----:B------:R-:W-:-:S15]  /*250c0*/  HMMA.1688.F32.TF32 R32, R116, R136, R32 ;  /* 0x000000887420723c */ /* 0x000fde0000081020 */
[----:B------:R-:W-:-:S01]  /*250d0*/  NOP ;  /* 0x0000000000007918 */ /* 0x000fc20000000000 */
        /* <DEDUP_REMOVED lines=8> */
[----:B--2---:R-:W-:Y:S03]  /*25160*/  HMMA.1688.F32.TF32 R52, R116, R132, R20 ;  /* 0x000000847434723c */ /* 0x004fe60000081014 */
[----:B------:R-:W2:Y:S04]  /*25170*/  LDL.LU.64 R20, [R1+0xca0] ;  /* 0x000ca00001147983 */ /* 0x000ea80000300a00 */
[----:B------:R-:W2:Y:S01]  /*25180*/  LDL.LU.64 R22, [R1+0xca8] ;  /* 0x000ca80001167983 */ /* 0x000ea20000300a00 */
[----:B------:R-:W-:-:S02]  /*25190*/  IMAD.MOV.U32 R92, RZ, RZ, R167 ;  /* 0x000000ffff5c7224 */ /* 0x000fc400078e00a7 */
[----:B------:R-:W-:Y:S02]  /*251a0*/  IMAD.MOV.U32 R93, RZ, RZ, R166 ;  /* 0x000000ffff5d7224 */ /* 0x000fe400078e00a6 */
[----:B------:R-:W-:Y:S02]  /*251b0*/  IMAD.MOV.U32 R94, RZ, RZ, R179 ;  /* 0x000000ffff5e7224 */ /* 0x000fe400078e00b3 */
[----:B------:R-:W-:Y:S01]  /*251c0*/  IMAD.MOV.U32 R95, RZ, RZ, R178 ;  /* 0x000000ffff5f7224 */ /* 0x000fe200078e00b2 */
[----:B------:R-:W-:Y:S01]  /*251d0*/  LOP3.LUT R199, R0, 0x20, RZ, 0x3c, !PT ;  /* 0x0000002000c77812 */ /* 0x000fe200078e3cff */
[----:B------:R-:W-:Y:S04]  /*251e0*/  LDS R116, [R0+UR10+0x2000] ;  /* 0x0020000a00747984 */ /* 0x000fe80008000800 */
[----:B------:R-:W-:Y:S04]  /*251f0*/  LDS R118, [R0+UR10+0x3000] ;  /* 0x0030000a00767984 */ /* 0x000fe80008000800 */
[----:B------:R-:W-:Y:S04]  /*25200*/  LDS R117, [R199+UR10+0x2000] ;  /* 0x0020000ac7757984 */ /* 0x000fe80008000800 */
[----:B------:R-:W-:Y:S04]  /*25210*/  STL.64 [R1+0x280], R52 ;  /* 0x0002803401007387 */ /* 0x000fe80000100a00 */
[----:B------:R4:W-:Y:S04]  /*25220*/  STL.64 [R1+0x288], R54 ;  /* 0x0002883601007387 */ /* 0x0009e80000100a00 */
[----:B------:R-:W1:Y:S01]  /*25230*/  LDS R119, [R199+UR10+0x3000] ;  /* 0x0030000ac7777984 */ /* 0x000e620008000800 */
[C---:B----4-:R-:W-:Y:S06]  /*25240*/  HMMA.1688.F32.TF32 R52, R228.reuse, R192, R48 ;  /* 0x000000c0e434723c */ /* 0x050fec0000081030 */
[----:B---3--:R-:W-:Y:S01]  /*25250*/  HMMA.1688.F32.TF32 R48, R228, R188, R40 ;  /* 0x000000bce430723c */ /* 0x008fe20000081028 */
[----:B------:R-:W3:-:S15]  /*25260*/  LDL.LU.64 R40, [R1+0xc90] ;  /* 0x000c900001287983 */ /* 0x000ede0000300a00 */
[----:B------:R-:W-:-:S01]  /*25270*/  NOP ;  /* 0x0000000000007918 */ /* 0x000fc20000000000 */
[----:B------:R-:W-:Y:S04]  /*25280*/  STL.64 [R1+0x270], R52 ;  /* 0x0002703401007387 */ /* 0x000fe80000100a00 */
[----:B------:R-:W-:Y:S04]  /*25290*/  STL.64 [R1+0x278], R54 ;  /* 0x0002783601007387 */ /* 0x000fe80000100a00 */
[----:B------:R-:W3:Y:S04]  /*252a0*/  LDL.LU.64 R42, [R1+0xc98] ;  /* 0x000c9800012a7983 */ /* 0x000ee80000300a00 */
[----:B------:R-:W-:Y:S04]  /*252b0*/  STL.64 [R1+0x260], R48 ;  /* 0x0002603001007387 */ /* 0x000fe80000100a00 */
[----:B------:R4:W-:Y:S02]  /*252c0*/  STL.64 [R1+0x268], R50 ;  /* 0x0002683201007387 */ /* 0x0009e40000100a00 */
[C---:B----4-:R-:W-:Y:S02]  /*252d0*/  HMMA.1688.F32.TF32 R48, R228.reuse, R184, R36 ;  /* 0x000000b8e430723c */ /* 0x050fe40000081024 */
[----:B------:R-:W4:Y:S04]  /*252e0*/  LDL.LU.64 R36, [R1+0xc60] ;  /* 0x000c600001247983 */ /* 0x000f280000300a00 */
[----:B------:R-:W4:Y:S01]  /*252f0*/  LDL.LU.64 R38, [R1+0xc68] ;  /* 0x000c680001267983 */ /* 0x000f220000300a00 */
[----:B------:R-:W-:-:S15]  /*25300*/  HMMA.1688.F32.TF32 R44, R228, R180, R44 ;  /* 0x000000b4e42c723c */ /* 0x000fde000008102c */
[----:B------:R-:W-:-:S01]  /*25310*/  NOP ;  /* 0x0000000000007918 */ /* 0x000fc20000000000 */
[----:B------:R-:W-:Y:S01]  /*25320*/  STL.64 [R1+0x250], R48 ;  /* 0x0002503001007387 */ /* 0x000fe20000100a00 */
[C---:B------:R-:W-:Y:S03]  /*25330*/  HMMA.1688.F32.TF32 R32, R228.reuse, R176, R32 ;  /* 0x000000b0e420723c */ /* 0x040fe60000081020 */
[----:B------:R-:W-:Y:S04]  /*25340*/  STL.64 [R1+0x258], R50 ;  /* 0x0002583201007387 */ /* 0x000fe80000100a00 */
[----:B------:R-:W4:Y:S04]  /*25350*/  LDL.LU.64 R60, [R1+0xc30] ;  /* 0x000c3000013c7983 */ /* 0x000f280000300a00 */
[----:B------:R-:W-:Y:S04]  /*25360*/  STL.64 [R1+0x240], R44 ;  /* 0x0002402c01007387 */ /* 0x000fe80000100a00 */
[----:B------:R-:W-:Y:S04]  /*25370*/  STL.64 [R1+0x248], R46 ;  /* 0x0002482e01007387 */ /* 0x000fe80000100a00 */
[----:B------:R-:W4:Y:S04]  /*25380*/  LDL.LU.64 R62, [R1+0xc38] ;  /* 0x000c3800013e7983 */ /* 0x000f280000300a00 */
[----:B------:R1:W-:Y:S04]  /*25390*/  STL.64 [R1+0x230], R32 ;  /* 0x0002302001007387 */ /* 0x0003e80000100a00 */
[----:B------:R1:W-:Y:S04]  /*253a0*/  STL.64 [R1+0x238], R34 ;  /* 0x0002382201007387 */ /* 0x0003e80000100a00 */
[----:B------:R-:W4:Y:S04]  /*253b0*/  LDL.LU.64 R56, [R1+0xc00] ;  /* 0x000c000001387983 */ /* 0x000f280000300a00 */
[----:B------:R-:W4:Y:S04]  /*253c0*/  LDL.LU.64 R58, [R1+0xc08] ;  /* 0x000c0800013a7983 */ /* 0x000f280000300a00 */
[----:B-1----:R-:W4:Y:S04]  /*253d0*/  LDL.LU.64 R32, [R1+0xbd0] ;  /* 0x000bd00001207983 */ /* 0x002f280000300a00 */
[----:B------:R-:W4:Y:S01]  /*253e0*/  LDL.LU.64 R34, [R1+0xbd8] ;  /* 0x000bd80001227983 */ /* 0x000f220000300a00 */
[----:B--2---:R-:W-:-:S15]  /*253f0*/  HMMA.1688.F32.TF32 R20, R228, R172, R20 ;  /* 0x000000ace414723c */ /* 0x004fde0000081014 */
[----:B------:R-:W-:-:S08]  /*25400*/  NOP ;  /* 0x0000000000007918 */ /* 0x000fd00000000000 */
[----:B------:R1:W-:Y:S04]  /*25410*/  STL.64 [R1+0x220], R20 ;  /* 0x0002201401007387 */ /* 0x0003e80000100a00 */
[----:B------:R2:W-:Y:S04]  /*25420*/  STL.64 [R1+0x228], R22 ;  /* 0x0002281601007387 */ /* 0x0005e80000100a00 */
[----:B------:R-:W4:Y:S04]  /*25430*/  LDL.LU.64 R52, [R1+0xdb0] ;  /* 0x000db00001347983 */ /* 0x000f280000300a00 */
[----:B------:R-:W4:Y:S04]  /*25440*/  LDL.LU.64 R54, [R1+0xdb8] ;  /* 0x000db80001367983 */ /* 0x000f280000300a00 */
[----:B-1----:R-:W4:Y:S04]  /*25450*/  LDL.LU.64 R20, [R1+0xda0] ;  /* 0x000da00001147983 */ /* 0x002f280000300a00 */
[----:B--2---:R-:W2:Y:S01]  /*25460*/  LDL.LU.64 R22, [R1+0xda8] ;  /* 0x000da80001167983 */ /* 0x004ea20000300a00 */
[----:B---3--:R-:W-:Y:S03]  /*25470*/  HMMA.1688.F32.TF32 R44, R228, R168, R40 ;  /* 0x000000a8e42c723c */ /* 0x008fe60000081028 */
[----:B------:R-:W3:Y:S04]  /*25480*/  LDL.LU.64 R40, [R1+0xd90] ;  /* 0x000d900001287983 */ /* 0x000ee80000300a00 */
[----:B------:R-:W3:-:S15]  /*25490*/  LDL.LU.64 R42, [R1+0xd98] ;  /* 0x000d9800012a7983 */ /* 0x000ede0000300a00 */
[----:B------:R-:W-:-:S01]  /*254a0*/  NOP ;  /* 0x0000000000007918 */ /* 0x000fc20000000000 */
[----:B------:R-:W-:Y:S04]  /*254b0*/  STL.64 [R1+0x210], R44 ;  /* 0x0002102c01007387 */ /* 0x000fe80000100a00 */
[----:B------:R4:W-:Y:S02]  /*254c0*/  STL.64 [R1+0x218], R46 ;  /* 0x0002182e01007387 */ /* 0x0009e40000100a00 */
[----:B----4-:R-:W-:Y:S02]  /*254d0*/  HMMA.1688.F32.TF32 R44, R228, R164, R36 ;  /* 0x000000a4e42c723c */ /* 0x010fe40000081024 */
[----:B------:R-:W4:Y:S04]  /*254e0*/  LDL.LU.64 R36, [R1+0xd80] ;  /* 0x000d800001247983 */ /* 0x000f280000300a00 */
[----:B------:R-:W4:-:S15]  /*254f0*/  LDL.LU.64 R38, [R1+0xd88] ;  /* 0x000d880001267983 */ /* 0x000f1e0000300a00 */
[----:B------:R-:W-:-:S02]  /*25500*/  NOP ;  /* 0x0000000000007918 */ /* 0x000fc40000000000 */
[----:B------:R1:W-:Y:S04]  /*25510*/  STL.64 [R1+0x200], R44 ;  /* 0x0002002c01007387 */ /* 0x0003e80000100a00 */
[----:B------:R1:W-:Y:S04]  /*25520*/  STL.64 [R1+0x208], R46 ;  /* 0x0002082e01007387 */ /* 0x0003e80000100a00 */
[----:B------:R-:W4:Y:S04]  /*25530*/  LDL.LU.64 R48, [R1+0xd70] ;  /* 0x000d700001307983 */ /* 0x000f280000300a00 */
[----:B------:R-:W4:Y:S04]  /*25540*/  LDL.LU.64 R50, [R1+0xd78] ;  /* 0x000d780001327983 */ /* 0x000f280000300a00 */
[----:B-1----:R-:W4:Y:S04]  /*25550*/  LDL.LU.64 R44, [R1+0xba0] ;  /* 0x000ba000012c7983 */ /* 0x002f280000300a00 */
[----:B------:R-:W4:Y:S01]  /*25560*/  LDL.LU.64 R46, [R1+0xba8] ;  /* 0x000ba800012e7983 */ /* 0x000f220000300a00 */
[C---:B------:R-:W-:Y:S06]  /*25570*/  HMMA.1688.F32.TF32 R68, R228.reuse, R160, R60 ;  /* 0x000000a0e444723c */ /* 0x040fec000008103c */
[C---:B------:R-:W-:Y:S06]  /*25580*/  HMMA.1688.F32.TF32 R60, R228.reuse, R156, R56 ;  /* 0x0000009ce43c723c */ /* 0x040fec0000081038 */
[C---:B------:R-:W-:Y:S11]  /*25590*/  HMMA.1688.F32.TF32 R56, R228.reuse, R152, R32 ;  /* 0x00000098e438723c */ /* 0x040ff60000081020 */
[----:B------:R-:W-:Y:S04]  /*255a0*/  STL.64 [R1+0x1f0], R68 ;  /* 0x0001f04401007387 */ /* 0x000fe80000100a00 */
[----:B------:R-:W-:Y:S04]  /*255b0*/  STL.64 [R1+0x1f8], R70 ;  /* 0x0001f84601007387 */ /* 0x000fe80000100a00 */
[----:B------:R-:W4:Y:S04]  /*255c0*/  LDL.LU.64 R32, [R1+0xb80] ;  /* 0x000b800001207983 */ /* 0x000f280000300a00 */
[----:B------:R-:W-:Y:S04]  /*255d0*/  STL.64 [R1+0x1e0], R60 ;  /* 0x0001e03c01007387 */ /* 0x000fe80000100a00 */
[----:B------:R-:W-:Y:S04]  /*255e0*/  STL.64 [R1+0x1e8], R62 ;  /* 0x0001e83e01007387 */ /* 0x000fe80000100a00 */
[----:B------:R-:W4:Y:S04]  /*255f0*/  LDL.LU.64 R34, [R1+0xb88] ;  /* 0x000b880001227983 */ /* 0x000f280000300a00 */
[----:B------:R-:W-:Y:S04]  /*25600*/  STL.64 [R1+0x1d0], R56 ;  /* 0x0001d03801007387 */ /* 0x000fe80000100a00 */
[----:B------:R1:W-:Y:S02]  /*25610*/  STL.64 [R1+0x1d8], R58 ;  /* 0x0001d83a01007387 */ /* 0x0003e40000100a00 */
[C---:B-1----:R-:W-:Y:S06]  /*25620*/  HMMA.1688.F32.TF32 R56, R228.reuse, R148, R52 ;  /* 0x00000094e438723c */ /* 0x042fec0000081034 */
[----:B--2---:R-:W-:Y:S01]  /*25630*/  HMMA.1688.F32.TF32 R52, R228, R144, R20 ;  /* 0x00000090e434723c */ /* 0x004fe20000081014 */
[----:B------:R-:W2:-:S15]  /*25640*/  LDL.LU.64 R20, [R1+0xb70] ;  /* 0x000b700001147983 */ /* 0x000e9e0000300a00 */
[----:B------:R-:W-:-:S01]  /*25650*/  NOP ;  /* 0x0000000000007918 */ /* 0x000fc20000000000 */
[----:B------:R-:W-:Y:S04]  /*25660*/  STL.64 [R1+0x1c0], R56 ;  /* 0x0001c03801007387 */ /* 0x000fe80000100a00 */
[----:B------:R-:W-:Y:S04]  /*25670*/  STL.64 [R1+0x1c8], R58 ;  /* 0x0001c83a01007387 */ /* 0x000fe80000100a00 */
[----:B------:R-:W2:Y:S04]  /*25680*/  LDL.LU.64 R22, [R1+0xb78] ;  /* 0x000b780001167983 */ /* 0x000ea80000300a00 */
[----:B------:R-:W-:Y:S04]  /*25690*/  STL.64 [R1+0x1b0], R52 ;  /* 0x0001b03401007387 */ /* 0x000fe80000100a00 */
[----:B------:R3:W-:Y:S02]  /*256a0*/  STL.64 [R1+0x1b8], R54 ;  /* 0x0001b83601007387 */ /* 0x0007e40000100a00 */
[----:B---3--:R-:W-:Y:S02]  /*256b0*/  HMMA.1688.F32.TF32 R52, R228, R140, R40 ;  /* 0x0000008ce434723c */ /* 0x008fe40000081028 */
[----:B------:R-:W3:Y:S04]  /*256c0*/  LDL.LU.64 R40, [R1+0xb50] ;  /* 0x000b500001287983 */ /* 0x000ee80000300a00 */
[----:B------:R-:W3:-:S15]  /*256d0*/  LDL.LU.64 R42, [R1+0xb58] ;  /* 0x000b5800012a7983 */ /* 0x000ede0000300a00 */
[----:B------:R-:W-:-:S02]  /*256e0*/  NOP ;  /* 0x0000000000007918 */ /* 0x000fc40000000000 */
[----:B------:R-:W-:Y:S04]  /*256f0*/  STL.64 [R1+0x1a0], R52 ;  /* 0x0001a03401007387 */ /* 0x000fe80000100a00 */
[----:B------:R4:W-:Y:S02]  /*25700*/  STL.64 [R1+0x1a8], R54 ;  /* 0x0001a83601007387 */ /* 0x0009e40000100a00 */
[C---:B----4-:R-:W-:Y:S02]  /*25710*/  HMMA.1688.F32.TF32 R52, R228.reuse, R136, R36 ;  /* 0x00000088e434723c */ /* 0x050fe40000081024 */
[----:B------:R-:W4:Y:S04]  /*25720*/  LDL.LU.64 R36, [R1+0xb40] ;  /* 0x000b400001247983 */ /* 0x000f280000300a00 */
[----:B------:R-:W4:Y:S01]  /*25730*/  LDL.LU.64 R38, [R1+0xb48] ;  /* 0x000b480001267983 */ /* 0x000f220000300a00 */
[----:B------:R-:W-:Y:S06]  /*25740*/  HMMA.1688.F32.TF32 R48, R228, R132, R48 ;  /* 0x00000084e430723c */ /* 0x000fec0000081030 */
[----:B------:R-:W-:Y:S10]  /*25750*/  HMMA.1688.F32.TF32 R44, R232, R192, R44 ;  /* 0x000000c0e82c723c */ /* 0x000ff4000008102c */
[----:B------:R-:W-:Y:S04]  /*25760*/  STL.64 [R1+0x190], R52 ;  /* 0x0001903401007387 */ /* 0x000fe80000100a00 */
[----:B------:R-:W-:Y:S01]  /*25770*/  STL.64 [R1+0x198], R54 ;  /* 0x0001983601007387 */ /* 0x000fe20000100a00 */
[----:B------:R-:W-:-:S02]  /*25780*/  IMAD.MOV.U32 R112, RZ, RZ, R5 ;  /* 0x000000ffff707224 */ /* 0x000fc400078e0005 */
[----:B------:R-:W-:Y:S01]  /*25790*/  IMAD.MOV.U32 R113, RZ, RZ, R4 ;  /* 0x000000ffff717224 */ /* 0x000fe200078e0004 */
[----:B------:R-:W-:Y:S01]  /*257a0*/  LDS R228, [R0+UR10+0x2080] ;  /* 0x0020800a00e47984 */ /* 0x000fe20008000800 */
[----:B------:R-:W-:Y:S02]  /*257b0*/  IMAD.MOV.U32 R114, RZ, RZ, R3 ;  /* 0x000000ffff727224 */ /* 0x000fe400078e0003 */
[----:B------:R-:W-:Y:S01]  /*257c0*/  IMAD.MOV.U32 R115, RZ, RZ, R2 ;  /* 0x000000ffff737224 */ /* 0x000fe200078e0002 */
[----:B------:R-:W-:Y:S04]  /*257d0*/  LDS R230, [R0+UR10+0x3080] ;  /* 0x0030800a00e67984 */ /* 0x000fe80008000800 */
[----:B------:R-:W-:Y:S04]  /*257e0*/  STL.64 [R1+0x180], R48 ;  /* 0x0001803001007387 */ /* 0x000fe80000100a00 */
[----:B------:R-:W-:Y:S01]  /*257f0*/  STL.64 [R1+0x188], R50 ;  /* 0x0001883201007387 */ /* 0x000fe20000100a00 */
[----:B------:R-:W-:-:S03]  /*25800*/  IMAD.MOV.U32 R192, RZ, RZ, R47 ;  /* 0x000000ffffc07224 */ /* 0x000fc600078e002f */
[----:B------:R-:W-:Y:S01]  /*25810*/  LDS R229, [R199+UR10+0x2080] ;  /* 0x0020800ac7e57984 */ /* 0x000fe20008000800 */
[----:B------:R-:W-:-:S03]  /*25820*/  IMAD.MOV.U32 R193, RZ, RZ, R46 ;  /* 0x000000ffffc17224 */ /* 0x000fc600078e002e */
[----:B------:R-:W-:Y:S04]  /*25830*/  STL.64 [R1+0x4a0], R44 ;  /* 0x0004a02c01007387 */ /* 0x000fe80000100a00 */
[----:B------:R-:W-:Y:S04]  /*25840*/  STL [R1+0x2994], R192 ;  /* 0x002994c001007387 */ /* 0x000fe80000100800 */
[----:B------:R-:W-:Y:S04]  /*25850*/  STL [R1+0x2990], R193 ;  /* 0x002990c101007387 */ /* 0x000fe80000100800 */
[----:B------:R-:W1:Y:S01]  /*25860*/  LDS R231, [R199+UR10+0x3080] ;  /* 0x0030800ac7e77984 */ /* 0x000e620008000800 */
[----:B------:R-:W-:-:S15]  /*25870*/  HMMA.1688.F32.TF32 R32, R232, R188, R32 ;  /* 0x000000bce820723c */ /* 0x000fde0000081020 */
[----:B------:R-:W-:-:S08]  /*25880*/  NOP ;  /* 0x0000000000007918 */ /* 0x000fd00000000000 */
[----:B------:R1:W-:Y:S01]  /*25890*/  STL.64 [R1+0x4c0], R32 ;  /* 0x0004c02001007387 */ /* 0x0003e20000100a00 */
[----:B------:R-:W-:Y:S02]  /*258a0*/  IMAD.MOV.U32 R189, RZ, RZ, R34 ;  /* 0x000000ffffbd7224 */ /* 0x000fe400078e0022 */
[----:B------:R-:W-:Y:S01]  /*258b0*/  IMAD.MOV.U32 R188, RZ, RZ, R35 ;  /* 0x000000ffffbc7224 */ /* 0x000fe200078e0023 */
[----:B-1----:R-:W4:Y:S04]  /*258c0*/  LDL.LU.64 R32, [R1+0xb20] ;  /* 0x000b200001207983 */ /* 0x002f280000300a00 */
[----:B------:R-:W4:Y:S04]  /*258d0*/  LDL.LU.64 R34, [R1+0xb28] ;  /* 0x000b280001227983 */ /* 0x000f280000300a00 */
[----:B------:R-:W-:Y:S04]  /*258e0*/  STL [R1+0x299c], R188 ;  /* 0x00299cbc01007387 */ /* 0x000fe80000100800 */
[----:B------:R1:W-:Y:S01]  /*258f0*/  STL [R1+0x2998], R189 ;  /* 0x002998bd01007387 */ /* 0x0003e20000100800 */
[----:B--2---:R-:W-:-:S15]  /*25900*/  HMMA.1688.F32.TF32 R20, R232, R184, R20 ;  /* 0x000000b8e814723c */ /* 0x004fde0000081014 */
[----:B------:R-:W-:-:S09]  /*25910*/  NOP ;  /* 0x0000000000007918 */ /* 0x000fd20000000000 */
[----:B------:R-:W-:Y:S02]  /*25920*/  IMAD.MOV.U32 R192, RZ, RZ, R20 ;  /* 0x000000ffffc07224 */ /* 0x000fe400078e0014 */
[----:B------:R-:W-:Y:S02]  /*25930*/  IMAD.MOV.U32 R193, RZ, RZ, R21 ;  /* 0x000000ffffc17224 */ /* 0x000fe400078e0015 */
[----:B------:R-:W-:Y:S01]  /*25940*/  IMAD.MOV.U32 R185, RZ, RZ, R22 ;  /* 0x000000ffffb97224 */ /* 0x000fe200078e0016 */
[----:B------:R-:W2:Y:S01]  /*25950*/  LDL.LU.64 R20, [R1+0xb10] ;  /* 0x000b100001147983 */ /* 0x000ea20000300a00 */
[----:B------:R-:W-:-:S03]  /*25960*/  IMAD.MOV.U32 R184, RZ, RZ, R23 ;  /* 0x000000ffffb87224 */ /* 0x000fc600078e0017 */
[----:B------:R-:W2:Y:S04]  /*25970*/  LDL.LU.64 R22, [R1+0xb18] ;  /* 0x000b180001167983 */ /* 0x000ea80000300a00 */
[----:B------:R-:W-:Y:S04]  /*25980*/  STL [R1+0x29ac], R184 ;  /* 0x0029acb801007387 */ /* 0x000fe80000100800 */
[----:B------:R-:W-:Y:S04]  /*25990*/  STL [R1+0x29a8], R185 ;  /* 0x0029a8b901007387 */ /* 0x000fe80000100800 */
[----:B------:R-:W-:Y:S01]  /*259a0*/  STL [R1+0x29a4], R193 ;  /* 0x0029a4c101007387 */ /* 0x000fe20000100800 */
[C---:B---3--:R-:W-:Y:S03]  /*259b0*/  HMMA.1688.F32.TF32 R40, R232.reuse, R180, R40 ;  /* 0x000000b4e828723c */ /* 0x048fe60000081028 */
[----:B------:R-:W-:Y:S03]  /*259c0*/  STL [R1+0x29a0], R192 ;  /* 0x0029a0c001007387 */ /* 0x000fe60000100800 */
[----:B----4-:R-:W-:-:S15]  /*259d0*/  HMMA.1688.F32.TF32 R36, R232, R176, R36 ;  /* 0x000000b0e824723c */ /* 0x010fde0000081024 */
[----:B------:R-:W-:-:S03]  /*259e0*/  NOP ;  /* 0x0000000000007918 */ /* 0x000fc60000000000 */
[----:B-1----:R-:W-:Y:S02]  /*259f0*/  IMAD.MOV.U32 R189, RZ, RZ, R43 ;  /* 0x000000ffffbd7224 */ /* 0x002fe400078e002b */
[----:B------:R-:W-:Y:S01]  /*25a00*/  IMAD.MOV.U32 R188, RZ, RZ, R42 ;  /* 0x000000ffffbc7224 */ /* 0x000fe200078e002a */
[----:B------:R1:W-:Y:S04]  /*25a10*/  STL.64 [R1+0xa60], R40 ;  /* 0x000a602801007387 */ /* 0x0003e80000100a00 */
[----:B------:R3:W-:Y:S04]  /*25a20*/  STL [R1+0x29b4], R189 ;  /* 0x0029b4bd01007387 */ /* 0x0007e80000100800 */
[----:B------:R4:W-:Y:S04]  /*25a30*/  STL [R1+0x29b0], R188 ;  /* 0x0029b0bc01007387 */ /* 0x0009e80000100800 */
[----:B------:R-:W4:Y:S04]  /*25a40*/  LDL.LU.64 R48, [R1+0xaf0] ;  /* 0x000af00001307983 */ /* 0x000f280000300a00 */
[----:B------:R-:W4:Y:S01]  /*25a50*/  LDL.LU.64 R50, [R1+0xaf8] ;  /* 0x000af80001327983 */ /* 0x000f220000300a00 */
[----:B------:R-:W-:-:S02]  /*25a60*/  IMAD.MOV.U32 R176, RZ, RZ, R39 ;  /* 0x000000ffffb07224 */ /* 0x000fc400078e0027 */
[----:B------:R-:W-:Y:S02]  /*25a70*/  IMAD.MOV.U32 R177, RZ, RZ, R38 ;  /* 0x000000ffffb17224 */ /* 0x000fe400078e0026 */
[----:B------:R-:W-:Y:S02]  /*25a80*/  IMAD.MOV.U32 R180, RZ, RZ, R37 ;  /* 0x000000ffffb47224 */ /* 0x000fe400078e0025 */
[----:B------:R-:W-:Y:S01]  /*25a90*/  IMAD.MOV.U32 R181, RZ, RZ, R36 ;  /* 0x000000ffffb57224 */ /* 0x000fe200078e0024 */
[----:B------:R-:W-:Y:S04]  /*25aa0*/  STL [R1+0x29c4], R176 ;  /* 0x0029c4b001007387 */ /* 0x000fe80000100800 */
[----:B------:R-:W-:Y:S04]  /*25ab0*/  STL [R1+0x29c0], R177 ;  /* 0x0029c0b101007387 */ /* 0x000fe80000100800 */
[----:B------:R-:W-:Y:S04]  /*25ac0*/  STL [R1+0x29bc], R180 ;  /* 0x0029bcb401007387 */ /* 0x000fe80000100800 */
[----:B------:R4:W-:Y:S04]  /*25ad0*/  STL [R1+0x29b8], R181 ;  /* 0x0029b8b501007387 */ /* 0x0009e80000100800 */
[----:B------:R-:W4:Y:S04]  /*25ae0*/  LDL.LU.64 R44, [R1+0xad0] ;  /* 0x000ad000012c7983 */ /* 0x000f280000300a00 */
[----:B------:R-:W4:Y:S04]  /*25af0*/  LDL.LU.64 R46, [R1+0xad8] ;  /* 0x000ad800012e7983 */ /* 0x000f280000300a00 */
[----:B-1----:R-:W4:Y:S04]  /*25b00*/  LDL.LU.64 R40, [R1+0xac0] ;  /* 0x000ac00001287983 */ /* 0x002f280000300a00 */
[----:B------:R-:W4:Y:S01]  /*25b10*/  LDL.LU.64 R42, [R1+0xac8] ;  /* 0x000ac800012a7983 */ /* 0x000f220000300a00 */
[----:B------:R-:W-:-:S15]  /*25b20*/  HMMA.1688.F32.TF32 R32, R232, R172, R32 ;  /* 0x000000ace820723c */ /* 0x000fde0000081020 */
[----:B------:R-:W-:-:S09]  /*25b30*/  NOP ;  /* 0x0000000000007918 */ /* 0x000fd20000000000 */
[----:B------:R-:W-:Y:S02]  /*25b40*/  IMAD.MOV.U32 R172, RZ, RZ, R35 ;  /* 0x000000ffffac7224 */ /* 0x000fe400078e0023 */
        /* <DEDUP_REMOVED lines=10> */
[----:B------:R-:W4:Y:S01]  /*25bf0*/  LDL.LU.64 R34, [R1+0xb08] ;  /* 0x000b080001227983 */ /* 0x000f220000300a00 */
[----:B--2---:R-:W-:-:S15]  /*25c00*/  HMMA.1688.F32.TF32 R20, R232, R168, R20 ;  /* 0x000000a8e814723c */ /* 0x004fde0000081014 */
[----:B------:R-:W-:-:S09]  /*25c10*/  NOP ;  /* 0x0000000000007918 */ /* 0x000fd20000000000 */
[----:B---3--:R-:W-:Y:S02]  /*25c20*/  IMAD.MOV.U32 R189, RZ, RZ, R20 ;  /* 0x000000ffffbd7224 */ /* 0x008fe400078e0014 */
[----:B----4-:R-:W-:Y:S02]  /*25c30*/  IMAD.MOV.U32 R188, RZ, RZ, R21 ;  /* 0x000000ffffbc7224 */ /* 0x010fe400078e0015 */
[----:B------:R-:W-:Y:S01]  /*25c40*/  IMAD.MOV.U32 R184, RZ, RZ, R22 ;  /* 0x000000ffffb87224 */ /* 0x000fe200078e0016 */
[----:B------:R-:W2:Y:S01]  /*25c50*/  LDL.LU.64 R20, [R1+0xa30] ;  /* 0x000a300001147983 */ /* 0x000ea20000300a00 */
[----:B------:R-:W-:-:S03]  /*25c60*/  IMAD.MOV.U32 R185, RZ, RZ, R23 ;  /* 0x000000ffffb97224 */ /* 0x000fc600078e0017 */
[----:B------:R-:W2:Y:S04]  /*25c70*/  LDL.LU.64 R22, [R1+0xa38] ;  /* 0x000a380001167983 */ /* 0x000ea80000300a00 */
[----:B------:R-:W-:Y:S04]  /*25c80*/  STL [R1+0x29e4], R185 ;  /* 0x0029e4b901007387 */ /* 0x000fe80000100800 */
[----:B------:R-:W-:Y:S04]  /*25c90*/  STL [R1+0x29e0], R184 ;  /* 0x0029e0b801007387 */ /* 0x000fe80000100800 */
[----:B------:R1:W-:Y:S04]  /*25ca0*/  STL [R1+0x29dc], R188 ;  /* 0x0029dcbc01007387 */ /* 0x0003e80000100800 */
[----:B------:R3:W-:Y:S01]  /*25cb0*/  STL [R1+0x29d8], R189 ;  /* 0x0029d8bd01007387 */ /* 0x0007e20000100800 */
        /* <DEDUP_REMOVED lines=9> */
[----:B------:R-:W-:Y:S01]  /*25d50*/  STL [R1+0x29e8], R176 ;  /* 0x0029e8b001007387 */ /* 0x000fe20000100800 */
[C---:B------:R-:W-:Y:S06]  /*25d60*/  HMMA.1688.F32.TF32 R32, R232.reuse, R148, R32 ;  /* 0x00000094e820723c */ /* 0x040fec0000081020 */
[----:B--2---:R-:W-:-:S15]  /*25d70*/  HMMA.1688.F32.TF32 R20, R232, R144, R20 ;  /* 0x00000090e814723c */ /* 0x004fde0000081014 */
[----:B------:R-:W-:-:S03]  /*25d80*/  NOP ;  /* 0x0000000000007918 */ /* 0x000fc60000000000 */
[----:B-1----:R-:W-:Y:S02]  /*25d90*/  IMAD.MOV.U32 R188, RZ, RZ, R32 ;  /* 0x000000ffffbc7224 */ /* 0x002fe400078e0020 */
[----:B---3--:R-:W-:Y:S02]  /*25da0*/  IMAD.MOV.U32 R189, RZ, RZ, R33 ;  /* 0x000000ffffbd7224 */ /* 0x008fe400078e0021 */
[----:B------:R-:W-:Y:S02]  /*25db0*/  IMAD.MOV.U32 R32, RZ, RZ, R175 ;  /* 0x000000ffff207224 */ /* 0x000fe400078e00af */
[----:B------:R-:W-:Y:S02]  /*25dc0*/  IMAD.MOV.U32 R33, RZ, RZ, R174 ;  /* 0x000000ffff217224 */ /* 0x000fe400078e00ae */
[----:B------:R-:W-:Y:S02]  /*25dd0*/  IMAD.MOV.U32 R149, RZ, RZ, R20 ;  /* 0x000000ffff957224 */ /* 0x000fe400078e0014 */
[----:B------:R-:W-:-:S02]  /*25de0*/  IMAD.MOV.U32 R148, RZ, RZ, R21 ;  /* 0x000000ffff947224 */ /* 0x000fc400078e0015 */
[----:B------:R-:W-:Y:S02]  /*25df0*/  IMAD.MOV.U32 R20, RZ, RZ, R183 ;  /* 0x000000ffff147224 */ /* 0x000fe400078e00b7 */
[----:B------:R-:W-:Y:S01]  /*25e00*/  IMAD.MOV.U32 R145, RZ, RZ, R22 ;  /* 0x000000ffff917224 */ /* 0x000fe200078e0016 */
[----:B------:R-:W2:Y:S01]  /*25e10*/  LDL.LU R183, [R1+0x2d20] ;  /* 0x002d200001b77983 */ /* 0x000ea20000300800 */
[----:B------:R-:W-:Y:S02]  /*25e20*/  IMAD.MOV.U32 R21, RZ, RZ, R182 ;  /* 0x000000ffff157224 */ /* 0x000fe400078e00b6 */
[----:B------:R-:W-:Y:S01]  /*25e30*/  IMAD.MOV.U32 R144, RZ, RZ, R23 ;  /* 0x000000ffff907224 */ /* 0x000fe200078e0017 */
[----:B------:R-:W3:Y:S01]  /*25e40*/  LDL.LU R182, [R1+0x2d1c] ;  /* 0x002d1c0001b67983 */ /* 0x000ee20000300800 */
[----:B------:R-:W-:Y:S02]  /*25e50*/  IMAD.MOV.U32 R22, RZ, RZ, R171 ;  /* 0x000000ffff167224 */ /* 0x000fe400078e00ab */
[----:B------:R-:W-:Y:S01]  /*25e60*/  IMAD.MOV.U32 R23, RZ, RZ, R170 ;  /* 0x000000ffff177224 */ /* 0x000fe200078e00aa */
[----:B------:R-:W4:Y:S04]  /*25e70*/  LDL.LU R171, [R1+0x2d18] ;  /* 0x002d180001ab7983 */ /* 0x000f280000300800 */
[----:B------:R-:W2:Y:S04]  /*25e80*/  LDL.LU R170, [R1+0x2d14] ;  /* 0x002d140001aa7983 */ /* 0x000ea80000300800 */
[----:B------:R-:W3:Y:S04]  /*25e90*/  LDL.LU R167, [R1+0x2d10] ;  /* 0x002d100001a77983 */ /* 0x000ee80000300800 */
[----:B------:R-:W3:Y:S04]  /*25ea0*/  LDL.LU R166, [R1+0x2d0c] ;  /* 0x002d0c0001a67983 */ /* 0x000ee80000300800 */
[----:B------:R-:W3:Y:S04]  /*25eb0*/  LDL.LU R179, [R1+0x2d08] ;  /* 0x002d080001b37983 */ /* 0x000ee80000300800 */
[----:B------:R-:W3:Y:S04]  /*25ec0*/  LDL.LU R178, [R1+0x2d04] ;  /* 0x002d040001b27983 */ /* 0x000ee80000300800 */
[----:B------:R-:W3:Y:S04]  /*25ed0*/  LDL.LU.64 R68, [R1+0xa20] ;  /* 0x000a200001447983 */ /* 0x000ee80000300a00 */
[----:B------:R-:W3:Y:S04]  /*25ee0*/  LDL.LU.64 R70, [R1+0xa28] ;  /* 0x000a280001467983 */ /* 0x000ee80000300a00 */
[----:B------:R-:W3:Y:S04]  /*25ef0*/  LDL.LU R175, [R1+0x2d00] ;  /* 0x002d000001af7983 */ /* 0x000ee80000300800 */
[----:B------:R-:W3:Y:S01]  /*25f00*/  LDL.LU R174, [R1+0x2cfc] ;  /* 0x002cfc0001ae7983 */ /* 0x000ee20000300800 */
[C---:B------:R-:W-:Y:S06]  /*25f10*/  HMMA.1688.F32.TF32 R44, R232.reuse, R160, R44 ;  /* 0x000000a0e82c723c */ /* 0x040fec000008102c */
[----:B------:R-:W-:Y:S01]  /*25f20*/  HMMA.1688.F32.TF32 R40, R232, R156, R40 ;  /* 0x0000009ce828723c */ /* 0x000fe20000081028 */
[----:B------:R-:W-:-:S02]  /*25f30*/  IMAD.MOV.U32 R172, RZ, RZ, R34 ;  /* 0x000000ffffac7224 */ /* 0x000fc400078e0022 */
[----:B------:R-:W-:-:S03]  /*25f40*/  IMAD.MOV.U32 R173, RZ, RZ, R35 ;  /* 0x000000ffffad7224 */ /* 0x000fc600078e0023 */
[----:B------:R-:W-:Y:S01]  /*25f50*/  HMMA.1688.F32.TF32 R36, R232, R152, R36 ;  /* 0x00000098e824723c */ /* 0x000fe20000081024 */
[----:B------:R-:W-:Y:S02]  /*25f60*/  IMAD.MOV.U32 R34, RZ, RZ, R162 ;  /* 0x000000ffff227224 */ /* 0x000fe400078e00a2 */
[----:B------:R-:W3:Y:S01]  /*25f70*/  LDL.LU R162, [R1+0x2cf8] ;  /* 0x002cf80001a27983 */ /* 0x000ee20000300800 */
[----:B------:R-:W-:-:S03]  /*25f80*/  IMAD.MOV.U32 R35, RZ, RZ, R163 ;  /* 0x000000ffff237224 */ /* 0x000fc600078e00a3 */
[----:B------:R-:W3:Y:S04]  /*25f90*/  LDL.LU R163, [R1+0x2cf4] ;  /* 0x002cf40001a37983 */ /* 0x000ee80000300800 */
[----:B------:R-:W3:Y:S01]  /*25fa0*/  LDL.LU.64 R60, [R1+0xa10] ;  /* 0x000a1000013c7983 */ /* 0x000ee20000300a00 */
[----:B------:R-:W-:Y:S02]  /*25fb0*/  IMAD.MOV.U32 R169, RZ, RZ, R44 ;  /* 0x000000ffffa97224 */ /* 0x000fe400078e002c */
[----:B------:R-:W-:Y:S01]  /*25fc0*/  IMAD.MOV.U32 R168, RZ, RZ, R45 ;  /* 0x000000ffffa87224 */ /* 0x000fe200078e002d */
[----:B------:R-:W3:Y:S01]  /*25fd0*/  LDL.LU.64 R62, [R1+0xa18] ;  /* 0x000a1800013e7983 */ /* 0x000ee20000300a00 */
[----:B------:R-:W-:Y:S02]  /*25fe0*/  IMAD.MOV.U32 R165, RZ, RZ, R46 ;  /* 0x000000ffffa57224 */ /* 0x000fe400078e002e */
[----:B------:R-:W-:-:S02]  /*25ff0*/  IMAD.MOV.U32 R164, RZ, RZ, R47 ;  /* 0x000000ffffa47224 */ /* 0x000fc400078e002f */
[----:B------:R-:W-:Y:S02]  /*26000*/  IMAD.MOV.U32 R161, RZ, RZ, R40 ;  /* 0x000000ffffa17224 */ /* 0x000fe400078e0028 */
[----:B------:R-:W-:Y:S02]  /*26010*/  IMAD.MOV.U32 R160, RZ, RZ, R41 ;  /* 0x000000ffffa07224 */ /* 0x000fe400078e0029 */
[----:B------:R-:W-:Y:S02]  /*26020*/  IMAD.MOV.U32 R157, RZ, RZ, R42 ;  /* 0x000000ffff9d7224 */ /* 0x000fe400078e002a */
[----:B------:R-:W-:Y:S02]  /*26030*/  IMAD.MOV.U32 R156, RZ, RZ, R43 ;  /* 0x000000ffff9c7224 */ /* 0x000fe400078e002b */
[----:B------:R-:W-:Y:S02]  /*26040*/  IMAD.MOV.U32 R42, RZ, RZ, R186 ;  /* 0x000000ffff2a7224 */ /* 0x000fe400078e00ba */
[----:B------:R-:W-:-:S02]  /*26050*/  IMAD.MOV.U32 R192, RZ, RZ, R36 ;  /* 0x000000ffffc07224 */ /* 0x000fc400078e0024 */
[----:B------:R-:W-:Y:S02]  /*26060*/  IMAD.MOV.U32 R43, RZ, RZ, R187 ;  /* 0x000000ffff2b7224 */ /* 0x000fe400078e00bb */
[----:B------:R-:W-:Y:S02]  /*26070*/  IMAD.MOV.U32 R193, RZ, RZ, R37 ;  /* 0x000000ffffc17224 */ /* 0x000fe400078e0025 */
[----:B------:R-:W-:Y:S02]  /*26080*/  IMAD.MOV.U32 R36, RZ, RZ, R190 ;  /* 0x000000ffff247224 */ /* 0x000fe400078e00be */
[----:B------:R-:W-:Y:S02]  /*26090*/  IMAD.MOV.U32 R37, RZ, RZ, R191 ;  /* 0x000000ffff257224 */ /* 0x000fe400078e00bf */
[----:B----4-:R-:W-:Y:S02]  /*260a0*/  IMAD.MOV.U32 R47, RZ, RZ, R171 ;  /* 0x000000ffff2f7224 */ /* 0x010fe400078e00ab */
[----:B--2---:R-:W-:-:S02]  /*260b0*/  IMAD.MOV.U32 R46, RZ, RZ, R170 ;  /* 0x000000ffff2e7224 */ /* 0x004fc400078e00aa */
[----:B---3--:R-:W-:Y:S02]  /*260c0*/  IMAD.MOV.U32 R45, RZ, RZ, R167 ;  /* 0x000000ffff2d7224 */ /* 0x008fe400078e00a7 */
[----:B------:R-:W-:Y:S02]  /*260d0*/  IMAD.MOV.U32 R44, RZ, RZ, R166 ;  /* 0x000000ffff2c7224 */ /* 0x000fe400078e00a6 */
[----:B------:R-:W2:Y:S04]  /*260e0*/  LDL.LU R166, [R1+0x2cf0] ;  /* 0x002cf00001a67983 */ /* 0x000ea80000300800 */
[----:B------:R-:W2:Y:S04]  /*260f0*/  LDL.LU R167, [R1+0x2cec] ;  /* 0x002cec0001a77983 */ /* 0x000ea80000300800 */
[----:B------:R-:W3:Y:S04]  /*26100*/  LDL.LU R170, [R1+0x2ce8] ;  /* 0x002ce80001aa7983 */ /* 0x000ee80000300800 */
[----:B------:R-:W3:Y:S04]  /*26110*/  LDL.LU R171, [R1+0x2ce4] ;  /* 0x002ce40001ab7983 */ /* 0x000ee80000300800 */
[----:B------:R-:W4:Y:S04]  /*26120*/  LDL.LU.64 R56, [R1+0xa00] ;  /* 0x000a000001387983 */ /* 0x000f280000300a00 */
[----:B------:R-:W4:Y:S04]  /*26130*/  LDL.LU.64 R58, [R1+0xa08] ;  /* 0x000a0800013a7983 */ /* 0x000f280000300a00 */
[----:B------:R-:W4:Y:S01]  /*26140*/  LDL.LU R52, [R1+0x9f0] ;  /* 0x0009f00001347983 */ /* 0x000f220000300800 */
[----:B------:R-:W-:-:S03]  /*26150*/  IMAD.MOV.U32 R48, RZ, RZ, R174 ;  /* 0x000000ffff307224 */ /* 0x000fc600078e00ae */
[----:B------:R-:W4:Y:S01]  /*26160*/  LDL.LU R53, [R1+0x9f4] ;  /* 0x0009f40001357983 */ /* 0x000f220000300800 */
[----:B------:R-:W-:-:S03]  /*26170*/  IMAD.MOV.U32 R49, RZ, RZ, R175 ;  /* 0x000000ffff317224 */ /* 0x000fc600078e00af */
[----:B------:R-:W4:Y:S01]  /*26180*/  LDL.LU R54, [R1+0x9f8] ;  /* 0x0009f80001367983 */ /* 0x000f220000300800 */
[----:B------:R-:W-:-:S03]  /*26190*/  IMAD.MOV.U32 R50, RZ, RZ, R178 ;  /* 0x000000ffff327224 */ /* 0x000fc600078e00b2 */
[----:B------:R-:W4:Y:S01]  /*261a0*/  LDL.LU R55, [R1+0x9fc] ;  /* 0x0009fc0001377983 */ /* 0x000f220000300800 */
[----:B------:R-:W-:-:S03]  /*261b0*/  IMAD.MOV.U32 R51, RZ, RZ, R179 ;  /* 0x000000ffff337224 */ /* 0x000fc600078e00b3 */
[----:B------:R-:W2:Y:S01]  /*261c0*/  LDL.LU R174, [R1+0x2ce0] ;  /* 0x002ce00001ae7983 */ /* 0x000ea20000300800 */
[----:B------:R-:W-:-:S03]  /*261d0*/  IMAD.MOV.U32 R40, RZ, RZ, R182 ;  /* 0x000000ffff287224 */ /* 0x000fc600078e00b6 */
[----:B------:R-:W2:Y:S01]  /*261e0*/  LDL.LU R175, [R1+0x2cdc] ;  /* 0x002cdc0001af7983 */ /* 0x000ea20000300800 */
[----:B------:R-:W-:-:S03]  /*261f0*/  IMAD.MOV.U32 R41, RZ, RZ, R183 ;  /* 0x000000ffff297224 */ /* 0x000fc600078e00b7 */
[----:B------:R-:W3:Y:S04]  /*26200*/  LDL.LU R178, [R1+0x2cd8] ;  /* 0x002cd80001b27983 */ /* 0x000ee80000300800 */
[----:B------:R-:W3:Y:S04]  /*26210*/  LDL.LU R179, [R1+0x2cd4] ;  /* 0x002cd40001b37983 */ /* 0x000ee80000300800 */
[----:B------:R-:W4:Y:S04]  /*26220*/  LDL.LU R182, [R1+0x2cd0] ;  /* 0x002cd00001b67983 */ /* 0x000f280000300800 */
[----:B------:R-:W4:Y:S04]  /*26230*/  LDL.LU R183, [R1+0x2ccc] ;  /* 0x002ccc0001b77983 */ /* 0x000f280000300800 */
[----:B------:R-:W4:Y:S04]  /*26240*/  LDL.LU R186, [R1+0x2cc8] ;  /* 0x002cc80001ba7983 */ /* 0x000f280000300800 */
[----:B------:R-:W4:Y:S04]  /*26250*/  LDL.LU R187, [R1+0x2cc4] ;  /* 0x002cc40001bb7983 */ /* 0x000f280000300800 */
[----:B------:R-:W4:Y:S04]  /*26260*/  LDL.LU R190, [R1+0x2cc0] ;  /* 0x002cc00001be7983 */ /* 0x000f280000300800 */
[----:B------:R-:W4:Y:S01]  /*26270*/  LDL.LU R191, [R1+0x2cbc] ;  /* 0x002cbc0001bf7983 */ /* 0x000f220000300800 */
[----:B------:R-:W-:-:S02]  /*26280*/  IMAD.MOV.U32 R153, RZ, RZ, R38 ;  /* 0x000000ffff997224 */ /* 0x000fc400078e0026 */
[----:B------:R-:W-:Y:S02]  /*26290*/  IMAD.MOV.U32 R152, RZ, RZ, R39 ;  /* 0x000000ffff987224 */ /* 0x000fe400078e0027 */
[----:B------:R-:W-:Y:S02]  /*262a0*/  IMAD.MOV.U32 R38, RZ, RZ, R194 ;  /* 0x000000ffff267224 */ /* 0x000fe400078e00c2 */
[----:B------:R-:W-:Y:S01]  /*262b0*/  IMAD.MOV.U32 R39, RZ, RZ, R195 ;  /* 0x000000ffff277224 */ /* 0x000fe200078e00c3 */
[----:B------:R-:W4:Y:S04]  /*262c0*/  LDL.LU R194, [R1+0x2cb8] ;  /* 0x002cb80001c27983 */ /* 0x000f280000300800 */
[----:B------:R-:W4:Y:S01]  /*262d0*/  LDL.LU R195, [R1+0x2cb4] ;  /* 0x002cb40001c37983 */ /* 0x000f220000300800 */
[C---:B--2---:R-:W-:Y:S06]  /*262e0*/  HMMA.1688.F32.TF32 R32, R116.reuse, R174, R32 ;  /* 0x000000ae7420723c */ /* 0x044fec0000081020 */
[C---:B---3--:R-:W-:Y:S06]  /*262f0*/  HMMA.1688.F32.TF32 R36, R116.reuse, R178, R36 ;  /* 0x000000b27424723c */ /* 0x048fec0000081024 */
[C---:B----4-:R-:W-:Y:S06]  /*26300*/  HMMA.1688.F32.TF32 R40, R116.reuse, R182, R40 ;  /* 0x000000b67428723c */ /* 0x050fec0000081028 */
[C---:B------:R-:W-:Y:S06]  /*26310*/  HMMA.1688.F32.TF32 R44, R116.reuse, R186, R44 ;  /* 0x000000ba742c723c */ /* 0x040fec000008102c */
[----:B------:R-:W-:-:S15]  /*26320*/  HMMA.1688.F32.TF32 R48, R116, R190, R48 ;  /* 0x000000be7430723c */ /* 0x000fde0000081030 */
[----:B------:R-:W-:-:S08]  /*26330*/  NOP ;  /* 0x0000000000007918 */ /* 0x000fd00000000000 */
[----:B------:R-:W-:Y:S04]  /*26340*/  STL.64 [R1+0xf00], R48 ;  /* 0x000f003001007387 */ /* 0x000fe80000100a00 */
[----:B------:R-:W-:Y:S04]  /*26350*/  STL.64 [R1+0xf08], R50 ;  /* 0x000f083201007387 */ /* 0x000fe80000100a00 */
[----:B------:R-:W-:Y:S04]  /*26360*/  STL.64 [R1+0xef0], R44 ;  /* 0x000ef02c01007387 */ /* 0x000fe80000100a00 */
[----:B------:R-:W-:Y:S04]  /*26370*/  STL.64 [R1+0xef8], R46 ;  /* 0x000ef82e01007387 */ /* 0x000fe80000100a00 */
[----:B------:R-:W-:Y:S04]  /*26380*/  STL.64 [R1+0xee0], R40 ;  /* 0x000ee02801007387 */ /* 0x000fe80000100a00 */
[----:B------:R1:W-:Y:S04]  /*26390*/  STL.64 [R1+0xee8], R42 ;  /* 0x000ee82a01007387 */ /* 0x0003e80000100a00 */
[----:B------:R-:W-:Y:S04]  /*263a0*/  STL.64 [R1+0xed0], R36 ;  /* 0x000ed02401007387 */ /* 0x000fe80000100a00 */
[----:B------:R2:W-:Y:S01]  /*263b0*/  STL.64 [R1+0xed8], R38 ;  /* 0x000ed82601007387 */ /* 0x0005e20000100a00 */
[C---:B-1----:R-:W-:Y:S03]  /*263c0*/  HMMA.1688.F32.TF32 R40, R116.reuse, R170, R92 ;  /* 0x000000aa7428723c */ /* 0x042fe6000008105c */
[----:B------:R-:W-:Y:S04]  /*263d0*/  STL.64 [R1+0xec0], R32 ;  /* 0x000ec02001007387 */ /* 0x000fe80000100a00 */
[----:B------:R1:W-:Y:S01]  /*263e0*/  STL.64 [R1+0xec8], R34 ;  /* 0x000ec82201007387 */ /* 0x0003e20000100a00 */
[C---:B--2---:R-:W-:Y:S06]  /*263f0*/  HMMA.1688.F32.TF32 R36, R116.reuse, R166, R112 ;  /* 0x000000a67424723c */ /* 0x044fec0000081070 */
[----:B-1----:R-:W-:Y:S09]  /*26400*/  HMMA.1688.F32.TF32 R32, R116, R162, R20 ;  /* 0x000000a27420723c */ /* 0x002ff20000081014 */
[----:B------:R-:W-:Y:S01]  /*26410*/  STL.64 [R1+0xeb0], R40 ;  /* 0x000eb02801007387 */ /* 0x000fe20000100a00 */
[----:B------:R-:W-:-:S03]  /*26420*/  IMAD.MOV.U32 R20, RZ, RZ, R142 ;  /* 0x000000ffff147224 */ /* 0x000fc600078e008e */
[----:B------:R-:W-:Y:S04]  /*26430*/  STL.64 [R1+0xeb8], R42 ;  /* 0x000eb82a01007387 */ /* 0x000fe80000100a00 */
[----:B------:R-:W-:Y:S01]  /*26440*/  STL.64 [R1+0xea0], R36 ;  /* 0x000ea02401007387 */ /* 0x000fe20000100a00 */
[----:B------:R-:W-:-:S03]  /*26450*/  IMAD.MOV.U32 R21, RZ, RZ, R138 ;  /* 0x000000ffff157224 */ /* 0x000fc600078e008a */
[----:B------:R-:W-:Y:S01]  /*26460*/  STL.64 [R1+0xea8], R38 ;  /* 0x000ea82601007387 */ /* 0x000fe20000100a00 */
[----:B------:R-:W-:-:S03]  /*26470*/  IMAD.MOV.U32 R22, RZ, RZ, R135 ;  /* 0x000000ffff167224 */ /* 0x000fc600078e0087 */
[----:B------:R-:W2:Y:S04]  /*26480*/  LDL.LU R142, [R1+0x2cb0] ;  /* 0x002cb000018e7983 */ /* 0x000ea80000300800 */
[----:B------:R1:W-:Y:S04]  /*26490*/  STL.64 [R1+0xe90], R32 ;  /* 0x000e902001007387 */ /* 0x0003e80000100a00 */
[----:B------:R3:W-:Y:S04]  /*264a0*/  STL.64 [R1+0xe98], R34 ;  /* 0x000e982201007387 */ /* 0x0007e80000100a00 */
[----:B------:R-:W4:Y:S04]  /*264b0*/  LDL.LU R138, [R1+0x2cac] ;  /* 0x002cac00018a7983 */ /* 0x000f280000300800 */
[----:B------:R-:W4:Y:S01]  /*264c0*/  LDL.LU R135, [R1+0x2ca8] ;  /* 0x002ca80001877983 */ /* 0x000f220000300800 */
[----:B------:R-:W-:-:S02]  /*264d0*/  IMAD.MOV.U32 R23, RZ, RZ, R139 ;  /* 0x000000ffff177224 */ /* 0x000fc400078e008b */
[----:B------:R-:W-:Y:S01]  /*264e0*/  IMAD.MOV.U32 R112, RZ, RZ, R147 ;  /* 0x000000ffff707224 */ /* 0x000fe200078e0093 */
[----:B------:R-:W4:Y:S01]  /*264f0*/  LDL.LU R139, [R1+0x2ca4] ;  /* 0x002ca400018b7983 */ /* 0x000f220000300800 */
[----:B------:R-:W-:Y:S02]  /*26500*/  IMAD.MOV.U32 R113, RZ, RZ, R146 ;  /* 0x000000ffff717224 */ /* 0x000fe400078e0092 */
[----:B------:R-:W-:Y:S01]  /*26510*/  IMAD.MOV.U32 R114, RZ, RZ, R143 ;  /* 0x000000ffff727224 */ /* 0x000fe200078e008f */
[----:B------:R-:W4:Y:S01]  /*26520*/  LDL.LU R147, [R1+0x2ca0] ;  /* 0x002ca00001937983 */ /* 0x000f220000300800 */
[----:B------:R-:W-:-:S03]  /*26530*/  IMAD.MOV.U32 R115, RZ, RZ, R154 ;  /* 0x000000ffff737224 */ /* 0x000fc600078e009a */
[----:B------:R-:W4:Y:S01]  /*26540*/  LDL.LU R146, [R1+0x2c9c] ;  /* 0x002c9c0001927983 */ /* 0x000f220000300800 */
[----:B-1----:R-:W-:-:S03]  /*26550*/  IMAD.MOV.U32 R32, RZ, RZ, R151 ;  /* 0x000000ffff207224 */ /* 0x002fc600078e0097 */
[----:B------:R-:W4:Y:S01]  /*26560*/  LDL.LU R143, [R1+0x2c98] ;  /* 0x002c9800018f7983 */ /* 0x000f220000300800 */
[----:B------:R-:W-:-:S03]  /*26570*/  IMAD.MOV.U32 R33, RZ, RZ, R150 ;  /* 0x000000ffff217224 */ /* 0x000fc600078e0096 */
[----:B------:R-:W4:Y:S01]  /*26580*/  LDL.LU R154, [R1+0x2c94] ;  /* 0x002c9400019a7983 */ /* 0x000f220000300800 */
[----:B---3--:R-:W-:-:S03]  /*26590*/  IMAD.MOV.U32 R34, RZ, RZ, R159 ;  /* 0x000000ffff227224 */ /* 0x008fc600078e009f */
[----:B------:R-:W3:Y:S01]  /*265a0*/  LDL.LU R151, [R1+0x2c90] ;  /* 0x002c900001977983 */ /* 0x000ee20000300800 */
[----:B------:R-:W-:-:S03]  /*265b0*/  IMAD.MOV.U32 R35, RZ, RZ, R158 ;  /* 0x000000ffff237224 */ /* 0x000fc600078e009e */
[----:B------:R-:W3:Y:S04]  /*265c0*/  LDL.LU R150, [R1+0x2c8c] ;  /* 0x002c8c0001967983 */ /* 0x000ee80000300800 */
[----:B------:R-:W3:Y:S04]  /*265d0*/  LDL.LU R159, [R1+0x2c88] ;  /* 0x002c8800019f7983 */ /* 0x000ee80000300800 */
[----:B------:R-:W3:Y:S01]  /*265e0*/  LDL.LU R158, [R1+0x2c84] ;  /* 0x002c8400019e7983 */ /* 0x000ee20000300800 */
[----:B--2---:R-:W-:Y:S02]  /*265f0*/  IMAD.MOV.U32 R38, RZ, RZ, R142 ;  /* 0x000000ffff267224 */ /* 0x004fe400078e008e */
[----:B----4-:R-:W-:-:S02]  /*26600*/  IMAD.MOV.U32 R37, RZ, RZ, R138 ;  /* 0x000000ffff257224 */ /* 0x010fc400078e008a */
[----:B------:R-:W-:Y:S02]  /*26610*/  IMAD.MOV.U32 R36, RZ, RZ, R135 ;  /* 0x000000ffff247224 */ /* 0x000fe400078e0087 */
[----:B------:R-:W2:Y:S04]  /*26620*/  LDL.LU R135, [R1+0x2c80] ;  /* 0x002c800001877983 */ /* 0x000ea80000300800 */
[----:B------:R-:W4:Y:S04]  /*26630*/  LDL.LU R138, [R1+0x2c7c] ;  /* 0x002c7c00018a7983 */ /* 0x000f280000300800 */
[----:B------:R-:W3:Y:S01]  /*26640*/  LDL.LU R142, [R1+0x2c78] ;  /* 0x002c7800018e7983 */ /* 0x000ee20000300800 */
[----:B------:R-:W-:-:S02]  /*26650*/  IMAD.MOV.U32 R39, RZ, RZ, R134 ;  /* 0x000000ffff277224 */ /* 0x000fc400078e0086 */
[----:B------:R-:W-:Y:S01]  /*26660*/  IMAD.MOV.U32 R41, RZ, RZ, R146 ;  /* 0x000000ffff297224 */ /* 0x000fe200078e0092 */
[----:B------:R-:W3:Y:S01]  /*26670*/  LDL.LU R134, [R1+0x2c74] ;  /* 0x002c740001867983 */ /* 0x000ee20000300800 */
[----:B------:R-:W-:-:S03]  /*26680*/  IMAD.MOV.U32 R40, RZ, RZ, R143 ;  /* 0x000000ffff287224 */ /* 0x000fc600078e008f */
[----:B------:R-:W3:Y:S01]  /*26690*/  LDL.LU R143, [R1+0x2c70] ;  /* 0x002c7000018f7983 */ /* 0x000ee20000300800 */
[----:B------:R-:W-:Y:S02]  /*266a0*/  IMAD.MOV.U32 R42, RZ, RZ, R147 ;  /* 0x000000ffff2a7224 */ /* 0x000fe400078e0093 */
[----:B------:R-:W-:Y:S01]  /*266b0*/  IMAD.MOV.U32 R43, RZ, RZ, R139 ;  /* 0x000000ffff2b7224 */ /* 0x000fe200078e008b */
[----:B------:R-:W3:Y:S04]  /*266c0*/  LDL.LU R146, [R1+0x2c6c] ;  /* 0x002c6c0001927983 */ /* 0x000ee80000300800 */
[----:B------:R-:W3:Y:S04]  /*266d0*/  LDL.LU R147, [R1+0x2c68] ;  /* 0x002c680001937983 */ /* 0x000ee80000300800 */
[----:B------:R-:W3:Y:S01]  /*266e0*/  LDL.LU R139, [R1+0x2c64] ;  /* 0x002c6400018b7983 */ /* 0x000ee20000300800 */
[----:B--2---:R-:W-:-:S02]  /*266f0*/  IMAD.MOV.U32 R50, RZ, RZ, R135 ;  /* 0x000000ffff327224 */ /* 0x004fc400078e0087 */
[----:B----4-:R-:W-:Y:S02]  /*26700*/  IMAD.MOV.U32 R49, RZ, RZ, R138 ;  /* 0x000000ffff317224 */ /* 0x010fe400078e008a */
[----:B---3--:R-:W-:Y:S02]  /*26710*/  IMAD.MOV.U32 R48, RZ, RZ, R142 ;  /* 0x000000ffff307224 */ /* 0x008fe400078e008e */
[----:B------:R-:W2:Y:S04]  /*26720*/  LDL.LU R142, [R1+0x2c60] ;  /* 0x002c6000018e7983 */ /* 0x000ea80000300800 */
[----:B------:R-:W3:Y:S04]  /*26730*/  LDL.LU R138, [R1+0x2c5c] ;  /* 0x002c5c00018a7983 */ /* 0x000ee80000300800 */
[----:B------:R-:W4:Y:S01]  /*26740*/  LDL.LU R135, [R1+0x2c58] ;  /* 0x002c580001877983 */ /* 0x000f220000300800 */
[----:B------:R-:W-:Y:S06]  /*26750*/  HMMA.1688.F32.TF32 R52, R116, R194, R52 ;  /* 0x000000c27434723c */ /* 0x000fec0000081034 */
[----:B------:R-:W-:Y:S01]  /*26760*/  HMMA.1688.F32.TF32 R56, R232, R132, R56 ;  /* 0x00000084e838723c */ /* 0x000fe20000081038 */
[----:B------:R-:W-:-:S02]  /*26770*/  IMAD.MOV.U32 R51, RZ, RZ, R158 ;  /* 0x000000ffff337224 */ /* 0x000fc400078e009e */
[----:B------:R-:W4:Y:S03]  /*26780*/  LDL.LU R158, [R1+0x2c54] ;  /* 0x002c5400019e7983 */ /* 0x000f260000300800 */
[----:B------:R-:W-:-:S12]  /*26790*/  HMMA.1688.F32.TF32 R60, R232, R136, R60 ;  /* 0x00000088e83c723c */ /* 0x000fd8000008103c */
[----:B------:R-:W-:Y:S02]  /*267a0*/  IMAD.MOV.U32 R137, RZ, RZ, R52 ;  /* 0x000000ffff897224 */ /* 0x000fe400078e0034 */
[----:B------:R-:W-:Y:S02]  /*267b0*/  IMAD.MOV.U32 R136, RZ, RZ, R53 ;  /* 0x000000ffff887224 */ /* 0x000fe400078e0035 */
[----:B------:R-:W-:Y:S02]  /*267c0*/  IMAD.MOV.U32 R52, RZ, RZ, R147 ;  /* 0x000000ffff347224 */ /* 0x000fe400078e0093 */
[----:B------:R-:W-:Y:S01]  /*267d0*/  IMAD.MOV.U32 R133, RZ, RZ, R54 ;  /* 0x000000ffff857224 */ /* 0x000fe200078e0036 */
[----:B------:R-:W4:Y:S01]  /*267e0*/  LDL.LU R147, [R1+0x2c50] ;  /* 0x002c500001937983 */ /* 0x000f220000300800 */
[----:B------:R-:W-:Y:S02]  /*267f0*/  IMAD.MOV.U32 R53, RZ, RZ, R146 ;  /* 0x000000ffff357224 */ /* 0x000fe400078e0092 */
[----:B------:R-:W-:Y:S01]  /*26800*/  IMAD.MOV.U32 R132, RZ, RZ, R55 ;  /* 0x000000ffff847224 */ /* 0x000fe200078e0037 */
[----:B------:R-:W4:Y:S01]  /*26810*/  LDL.LU R146, [R1+0x2c4c] ;  /* 0x002c4c0001927983 */ /* 0x000f220000300800 */
[----:B------:R-:W-:-:S02]  /*26820*/  IMAD.MOV.U32 R54, RZ, RZ, R143 ;  /* 0x000000ffff367224 */ /* 0x000fc400078e008f */
[----:B------:R-:W-:Y:S01]  /*26830*/  IMAD.MOV.U32 R5, RZ, RZ, R56 ;  /* 0x000000ffff057224 */ /* 0x000fe200078e0038 */
[----:B------:R-:W4:Y:S01]  /*26840*/  LDL.LU R143, [R1+0x2c48] ;  /* 0x002c4800018f7983 */ /* 0x000f220000300800 */
[----:B------:R-:W-:Y:S02]  /*26850*/  IMAD.MOV.U32 R55, RZ, RZ, R134 ;  /* 0x000000ffff377224 */ /* 0x000fe400078e0086 */
[----:B------:R-:W-:Y:S01]  /*26860*/  IMAD.MOV.U32 R4, RZ, RZ, R57 ;  /* 0x000000ffff047224 */ /* 0x000fe200078e0039 */
[----:B------:R-:W4:Y:S01]  /*26870*/  LDL.LU R134, [R1+0x2c44] ;  /* 0x002c440001867983 */ /* 0x000f220000300800 */
[----:B------:R-:W-:Y:S02]  /*26880*/  IMAD.MOV.U32 R3, RZ, RZ, R58 ;  /* 0x000000ffff037224 */ /* 0x000fe400078e003a */
[----:B------:R-:W-:Y:S02]  /*26890*/  IMAD.MOV.U32 R2, RZ, RZ, R59 ;  /* 0x000000ffff027224 */ /* 0x000fe400078e003b */
[----:B------:R-:W-:-:S02]  /*268a0*/  IMAD.MOV.U32 R59, RZ, RZ, R139 ;  /* 0x000000ffff3b7224 */ /* 0x000fc400078e008b */
[----:B--2---:R-:W-:Y:S01]  /*268b0*/  IMAD.MOV.U32 R58, RZ, RZ, R142 ;  /* 0x000000ffff3a7224 */ /* 0x004fe200078e008e */
[----:B---3--:R-:W-:Y:S01]  /*268c0*/  MOV R57, R138 ;  /* 0x0000008a00397202 */ /* 0x008fe20000000f00 */
[----:B----4-:R-:W-:Y:S02]  /*268d0*/  IMAD.MOV.U32 R56, RZ, RZ, R135 ;  /* 0x000000ffff387224 */ /* 0x010fe400078e0087 */
[----:B------:R-:W2:Y:S04]  /*268e0*/  LDL.LU R135, [R1+0x2c40] ;  /* 0x002c400001877983 */ /* 0x000ea80000300800 */
[----:B------:R-:W3:Y:S04]  /*268f0*/  LDL.LU R138, [R1+0x2c3c] ;  /* 0x002c3c00018a7983 */ /* 0x000ee80000300800 */
[----:B------:R-:W4:Y:S04]  /*26900*/  LDL.LU R142, [R1+0x2c38] ;  /* 0x002c3800018e7983 */ /* 0x000f280000300800 */
[----:B------:R-:W4:Y:S01]  /*26910*/  LDL.LU R139, [R1+0x2c34] ;  /* 0x002c3400018b7983 */ /* 0x000f220000300800 */
[----:B------:R-:W-:Y:S01]  /*26920*/  HMMA.1688.F32.TF32 R68, R232, R140, R68 ;  /* 0x0000008ce844723c */ /* 0x000fe20000081044 */
[----:B------:R-:W-:-:S02]  /*26930*/  IMAD.MOV.U32 R181, RZ, RZ, R60 ;  /* 0x000000ffffb57224 */ /* 0x000fc400078e003c */
[----:B------:R-:W-:Y:S01]  /*26940*/  IMAD.MOV.U32 R180, RZ, RZ, R61 ;  /* 0x000000ffffb47224 */ /* 0x000fe200078e003d */
[----:B------:R-:W-:Y:S01]  /*26950*/  LDS R233, [R199+UR10+0x2100] ;  /* 0x0021000ac7e97984 */ /* 0x000fe20008000800 */
[----:B------:R-:W-:Y:S02]  /*26960*/  IMAD.MOV.U32 R177, RZ, RZ, R62 ;  /* 0x000000ffffb17224 */ /* 0x000fe400078e003e */
[----:B------:R-:W-:Y:S01]  /*26970*/  IMAD.MOV.U32 R176, RZ, RZ, R63 ;  /* 0x000000ffffb07224 */ /* 0x000fe200078e003f */
[----:B------:R-:W-:Y:S01]  /*26980*/  LDS R235, [R199+UR10+0x3100] ;  /* 0x0031000ac7eb7984 */ /* 0x000fe20008000800 */
[----:B------:R-:W-:Y:S02]  /*26990*/  IMAD.MOV.U32 R44, RZ, RZ, R159 ;  /* 0x000000ffff2c7224 */ /* 0x000fe400078e009f */
[----:B------:R-:W-:Y:S01]  /*269a0*/  IMAD.MOV.U32 R45, RZ, RZ, R150 ;  /* 0x000000ffff2d7224 */ /* 0x000fe200078e0096 */
[----:B------:R-:W-:Y:S01]  /*269b0*/  LDS R232, [R0+UR10+0x2100] ;  /* 0x0021000a00e87984 */ /* 0x000fe20008000800 */
[----:B------:R-:W-:-:S02]  /*269c0*/  IMAD.MOV.U32 R46, RZ, RZ, R151 ;  /* 0x000000ffff2e7224 */ /* 0x000fc400078e0097 */
[----:B------:R-:W-:Y:S01]  /*269d0*/  IMAD.MOV.U32 R47, RZ, RZ, R154 ;  /* 0x000000ffff2f7224 */ /* 0x000fe200078e009a */
[----:B------:R-:W1:Y:S08]  /*269e0*/  LDS R234, [R0+UR10+0x3100] ;  /* 0x0031000a00ea7984 */ /* 0x000e700008000800 */
[----:B------:R-:W-:Y:S02]  /*269f0*/  IMAD.MOV.U32 R185, RZ, RZ, R68 ;  /* 0x000000ffffb97224 */ /* 0x000fe400078e0044 */
[----:B------:R-:W-:Y:S01]  /*26a00*/  IMAD.MOV.U32 R184, RZ, RZ, R69 ;  /* 0x000000ffffb87224 */ /* 0x000fe200078e0045 */
[----:B------:R-:W4:Y:S01]  /*26a10*/  LDL.LU R68, [R1+0x690] ;  /* 0x0006900001447983 */ /* 0x000f220000300800 */
[----:B------:R-:W-:-:S02]  /*26a20*/  IMAD.MOV.U32 R141, RZ, RZ, R70 ;  /* 0x000000ffff8d7224 */ /* 0x000fc400078e0046 */
[----:B------:R-:W-:Y:S01]  /*26a30*/  IMAD.MOV.U32 R140, RZ, RZ, R71 ;  /* 0x000000ffff8c7224 */ /* 0x000fe200078e0047 */
[----:B------:R-:W4:Y:S01]  /*26a40*/  LDL.LU R69, [R1+0x694] ;  /* 0x0006940001457983 */ /* 0x000f220000300800 */
[----:B------:R-:W-:-:S03]  /*26a50*/  IMAD.MOV.U32 R71, RZ, RZ, R134 ;  /* 0x000000ffff477224 */ /* 0x000fc600078e0086 */
[----:B------:R-:W4:Y:S04]  /*26a60*/  LDL.LU R70, [R1+0x698] ;  /* 0x0006980001467983 */ /* 0x000f280000300800 */
[----:B------:R-:W4:Y:S01]  /*26a70*/  LDL.LU R134, [R1+0x2c30] ;  /* 0x002c300001867983 */ /* 0x000f220000300800 */
[----:B--2---:R-:W-:Y:S02]  /*26a80*/  IMAD.MOV.U32 R75, RZ, RZ, R135 ;  /* 0x000000ffff4b7224 */ /* 0x004fe400078e0087 */
[----:B---3--:R-:W-:Y:S02]  /*26a90*/  IMAD.MOV.U32 R74, RZ, RZ, R138 ;  /* 0x000000ffff4a7224 */ /* 0x008fe400078e008a */
[----:B----4-:R-:W-:Y:S02]  /*26aa0*/  IMAD.MOV.U32 R72, RZ, RZ, R142 ;  /* 0x000000ffff487224 */ /* 0x010fe400078e008e */
[----:B------:R-:W2:Y:S01]  /*26ab0*/  LDL.LU R142, [R1+0x2c2c] ;  /* 0x002c2c00018e7983 */ /* 0x000ea20000300800 */
[----:B------:R-:W-:-:S03]  /*26ac0*/  IMAD.MOV.U32 R73, RZ, RZ, R139 ;  /* 0x000000ffff497224 */ /* 0x000fc600078e008b */
[----:B------:R-:W3:Y:S04]  /*26ad0*/  LDL.LU R139, [R1+0x2c28] ;  /* 0x002c2800018b7983 */ /* 0x000ee80000300800 */
[----:B------:R-:W4:Y:S04]  /*26ae0*/  LDL.LU R138, [R1+0x2c24] ;  /* 0x002c2400018a7983 */ /* 0x000f280000300800 */
        /* <DEDUP_REMOVED lines=27> */
[----:B------:R-:W4:Y:S01]  /*26ca0*/  LDL.LU R202, [R1+0x8d8] ;  /* 0x0008d80001ca7983 */ /* 0x000f220000300800 */
[----:B------:R-:W-:-:S03]  /*26cb0*/  IMAD.MOV.U32 R79, RZ, RZ, R134 ;  /* 0x000000ffff4f7224 */ /* 0x000fc600078e0086 */
        /* <DEDUP_REMOVED lines=8> */
[----:B------:R-:W-:Y:S02]  /*26d40*/  IMAD.MOV.U32 R63, RZ, RZ, R158 ;  /* 0x000000ffff3f7224 */ /* 0x000fe400078e009e */
[----:B------:R-:W-:Y:S02]  /*26d50*/  IMAD.MOV.U32 R92, RZ, RZ, R155 ;  /* 0x000000ffff5c7224 */ /* 0x000fe400078e009b */
[----:B--2---:R-:W-:Y:S02]  /*26d60*/  IMAD.MOV.U32 R83, RZ, RZ, R142 ;  /* 0x000000ffff537224 */ /* 0x004fe400078e008e */
[----:B---3--:R-:W-:-:S02]  /*26d70*/  IMAD.MOV.U32 R82, RZ, RZ, R139 ;  /* 0x000000ffff527224 */ /* 0x008fc400078e008b */
[----:B----4-:R-:W-:Y:S02]  /*26d80*/  IMAD.MOV.U32 R81, RZ, RZ, R138 ;  /* 0x000000ffff517224 */ /* 0x010fe400078e008a */
[----:B------:R-:W-:Y:S02]  /*26d90*/  IMAD.MOV.U32 R80, RZ, RZ, R135 ;  /* 0x000000ffff507224 */ /* 0x000fe400078e0087 */
[----:B------:R-:W2:Y:S04]  /*26da0*/  LDL.LU R135, [R1+0x2c18] ;  /* 0x002c180001877983 */ /* 0x000ea80000300800 */
[----:B------:R-:W3:Y:S04]  /*26db0*/  LDL.LU R138, [R1+0x2c14] ;  /* 0x002c1400018a7983 */ /* 0x000ee80000300800 */
[----:B------:R-:W3:Y:S04]  /*26dc0*/  LDL.LU R139, [R1+0x2c10] ;  /* 0x002c1000018b7983 */ /* 0x000ee80000300800 */
[----:B------:R-:W4:Y:S04]  /*26dd0*/  LDL.LU R142, [R1+0x2c0c] ;  /* 0x002c0c00018e7983 */ /* 0x000f280000300800 */
[----:B------:R-:W4:Y:S04]  /*26de0*/  LDL.LU R143, [R1+0x2c08] ;  /* 0x002c0800018f7983 */ /* 0x000f280000300800 */
[----:B------:R-:W2:Y:S04]  /*26df0*/  LDL.LU R146, [R1+0x2c04] ;  /* 0x002c040001927983 */ /* 0x000ea80000300800 */
[----:B------:R-:W2:Y:S04]  /*26e00*/  LDL.LU R147, [R1+0x2c00] ;  /* 0x002c000001937983 */ /* 0x000ea80000300800 */
[----:B------:R-:W3:Y:S04]  /*26e10*/  LDL.LU R158, [R1+0x2bfc] ;  /* 0x002bfc00019e7983 */ /* 0x000ee80000300800 */
[----:B------:R-:W3:Y:S04]  /*26e20*/  LDL.LU R159, [R1+0x2bf8] ;  /* 0x002bf800019f7983 */ /* 0x000ee80000300800 */
[----:B------:R-:W4:Y:S04]  /*26e30*/  LDL.LU R150, [R1+0x2bf4] ;  /* 0x002bf40001967983 */ /* 0x000f280000300800 */
[----:B------:R-:W4:Y:S04]  /*26e40*/  LDL.LU R151, [R1+0x2bf0] ;  /* 0x002bf00001977983 */ /* 0x000f280000300800 */
[----:B------:R-:W4:Y:S04]  /*26e50*/  LDL.LU R154, [R1+0x2bec] ;  /* 0x002bec00019a7983 */ /* 0x000f280000300800 */
[----:B------:R-:W4:Y:S01]  /*26e60*/  LDL.LU R155, [R1+0x2be8] ;  /* 0x002be800019b7983 */ /* 0x000f220000300800 */
[----:B------:R-:W-:-:S02]  /*26e70*/  IMAD.MOV.U32 R93, RZ, RZ, R252 ;  /* 0x000000ffff5d7224 */ /* 0x000fc400078e00fc */
[----:B------:R-:W-:Y:S02]  /*26e80*/  IMAD.MOV.U32 R94, RZ, RZ, R7 ;  /* 0x000000ffff5e7224 */ /* 0x000fe400078e0007 */
[----:B------:R-:W-:Y:S01]  /*26e90*/  IMAD.MOV.U32 R95, RZ, RZ, R6 ;  /* 0x000000ffff5f7224 */ /* 0x000fe200078e0006 */
[C---:B---3--:R-:W-:Y:S06]  /*26ea0*/  HMMA.1688.F32.TF32 R208, R116.reuse, R158, R224 ;  /* 0x0000009e74d0723c */ /* 0x048fec00000810e0 */
[C---:B--2---:R-:W-:Y:S06]  /*26eb0*/  HMMA.1688.F32.TF32 R200, R116.reuse, R146, R200 ;  /* 0x0000009274c8723c */ /* 0x044fec00000810c8 */
[----:B----4-:R-:W-:Y:S11]  /*26ec0*/  HMMA.1688.F32.TF32 R128, R116, R142, R128 ;  /* 0x0000008e7480723c */ /* 0x010ff60000081080 */
[----:B------:R2:W-:Y:S01]  /*26ed0*/  STL [R1+0xe80], R208 ;  /* 0x000e80d001007387 */ /* 0x0005e20000100800 */
[----:B------:R-:W-:-:S02]  /*26ee0*/  IMAD.MOV.U32 R252, RZ, RZ, R209 ;  /* 0x000000fffffc7224 */ /* 0x000fc400078e00d1 */
[----:B------:R-:W-:Y:S02]  /*26ef0*/  IMAD.MOV.U32 R7, RZ, RZ, R210 ;  /* 0x000000ffff077224 */ /* 0x000fe400078e00d2 */
[----:B------:R-:W-:Y:S02]  /*26f00*/  IMAD.MOV.U32 R6, RZ, RZ, R211 ;  /* 0x000000ffff067224 */ /* 0x000fe400078e00d3 */
[C---:B--2---:R-:W-:Y:S06]  /*26f10*/  HMMA.1688.F32.TF32 R208, R116.reuse, R154, R204 ;  /* 0x0000009a74d0723c */ /* 0x044fec00000810cc */
[C---:B------:R-:W-:Y:S06]  /*26f20*/  HMMA.1688.F32.TF32 R204, R116.reuse, R150, R220 ;  /* 0x0000009674cc723c */ /* 0x040fec00000810dc */
[C---:B------:R-:W-:Y:S06]  /*26f30*/  HMMA.1688.F32.TF32 R124, R116.reuse, R138, R124 ;  /* 0x0000008a747c723c */ /* 0x040fec000008107c */
[----:B------:R-:W-:Y:S01]  /*26f40*/  HMMA.1688.F32.TF32 R120, R116, R134, R120 ;  /* 0x000000867478723c */ /* 0x000fe20000081078 */
[----:B------:R-:W-:Y:S04]  /*26f50*/  LDS R117, [R199+UR10+0x2180] ;  /* 0x0021800ac7757984 */ /* 0x000fe80008000800 */
        /* <DEDUP_REMOVED lines=12> */
[C---:B--2---:R-:W-:Y:S03]  /*27020*/  HMMA.1688.F32.TF32 R124, R228.reuse, R194, R80 ;  /* 0x000000c2e47c723c */ /* 0x044fe60000081050 */
[----:B------:R-:W-:Y:S04]  /*27030*/  LDS R119, [R199+UR10+0x3180] ;  /* 0x0031800ac7777984 */ /* 0x000fe80008000800 */
[----:B------:R-:W-:Y:S01]  /*27040*/  LDS R116, [R0+UR10+0x2180] ;  /* 0x0021800a00747984 */ /* 0x000fe20008000800 */
[C---:B------:R-:W-:Y:S03]  /*27050*/  HMMA.1688.F32.TF32 R80, R228.reuse, R186, R72 ;  /* 0x000000bae450723c */ /* 0x040fe60000081048 */
[----:B------:R-:W2:Y:S03]  /*27060*/  LDS R118, [R0+UR10+0x3180] ;  /* 0x0031800a00767984 */ /* 0x000ea60008000800 */
[C---:B---3--:R-:W-:Y:S06]  /*27070*/  HMMA.1688.F32.TF32 R120, R228.reuse, R190, R76 ;  /* 0x000000bee478723c */ /* 0x048fec000008104c */
        /* <DEDUP_REMOVED lines=37> */
[----:B------:R-:W-:Y:S04]  /*272d0*/  STL.64 [R1+0xf58], R38 ;  /* 0x000f582601007387 */ /* 0x000fe80000100a00 */
[----:B------:R-:W2:Y:S04]  /*272e0*/  LDL.LU R112, [R1+0x410] ;  /* 0x0004100001707983 */ /* 0x000ea80000300800 */
[----:B------:R1:W-:Y:S04]  /*272f0*/  STL.64 [R1+0xf40], R32 ;  /* 0x000f402001007387 */ /* 0x0003e80000100a00 */
[----:B------:R1:W-:Y:S04]  /*27300*/  STL.64 [R1+0xf48], R34 ;  /* 0x000f482201007387 */ /* 0x0003e80000100a00 */
[----:B------:R1:W-:Y:S04]  /*27310*/  STL.64 [R1+0xf30], R20 ;  /* 0x000f301401007387 */ /* 0x0003e80000100a00 */
[----:B------:R1:W-:Y:S04]  /*27320*/  STL.64 [R1+0xf38], R22 ;  /* 0x000f381601007387 */ /* 0x0003e80000100a00 */
[----:B------:R-:W2:Y:S04]  /*27330*/  LDL.LU R113, [R1+0x414] ;  /* 0x0004140001717983 */ /* 0x000ea80000300800 */
[----:B------:R-:W2:Y:S04]  /*27340*/  LDL.LU R114, [R1+0x418] ;  /* 0x0004180001727983 */ /* 0x000ea80000300800 */
[----:B------:R-:W2:Y:S04]  /*27350*/  LDL.LU R115, [R1+0x41c] ;  /* 0x00041c0001737983 */ /* 0x000ea80000300800 */
[----:B------:R-:W2:Y:S04]  /*27360*/  LDL.LU R92, [R1+0x420] ;  /* 0x00042000015c7983 */ /* 0x000ea80000300800 */
[----:B------:R-:W2:Y:S04]  /*27370*/  LDL.LU R93, [R1+0x424] ;  /* 0x00042400015d7983 */ /* 0x000ea80000300800 */
[----:B------:R-:W2:Y:S04]  /*27380*/  LDL.LU R94, [R1+0x428] ;  /* 0x00042800015e7983 */ /* 0x000ea80000300800 */
[----:B------:R-:W2:Y:S04]  /*27390*/  LDL.LU R95, [R1+0x42c] ;  /* 0x00042c00015f7983 */ /* 0x000ea80000300800 */
[----:B---3--:R-:W3:Y:S04]  /*273a0*/  LDL.LU R40, [R1+0x450] ;  /* 0x0004500001287983 */ /* 0x008ee80000300800 */
[----:B------:R-:W3:Y:S04]  /*273b0*/  LDL.LU R41, [R1+0x454] ;  /* 0x0004540001297983 */ /* 0x000ee80000300800 */
[----:B----4-:R-:W3:Y:S04]  /*273c0*/  LDL.LU R42, [R1+0x458] ;  /* 0x00045800012a7983 */ /* 0x010ee80000300800 */
[----:B------:R-:W3:Y:S04]  /*273d0*/  LDL.LU R43, [R1+0x45c] ;  /* 0x00045c00012b7983 */ /* 0x000ee80000300800 */
[----:B------:R-:W4:Y:S04]  /*273e0*/  LDL.LU R44, [R1+0x470] ;  /* 0x00047000012c7983 */ /* 0x000f280000300800 */
[----:B------:R-:W4:Y:S04]  /*273f0*/  LDL.LU R45, [R1+0x474] ;  /* 0x00047400012d7983 */ /* 0x000f280000300800 */
[----:B------:R-:W4:Y:S04]  /*27400*/  LDL.LU R46, [R1+0x478] ;  /* 0x00047800012e7983 */ /* 0x000f280000300800 */
[----:B------:R-:W4:Y:S04]  /*27410*/  LDL.LU R47, [R1+0x47c] ;  /* 0x00047c00012f7983 */ /* 0x000f280000300800 */
[----:B------:R-:W2:Y:S04]  /*27420*/  LDL.LU R52, [R1+0x490] ;  /* 0x0004900001347983 */ /* 0x000ea80000300800 */
[----:B------:R-:W2:Y:S04]  /*27430*/  LDL.LU R53, [R1+0x494] ;  /* 0x0004940001357983 */ /* 0x000ea80000300800 */
[----:B------:R-:W2:Y:S04]  /*27440*/  LDL.LU R54, [R1+0x498] ;  /* 0x0004980001367983 */ /* 0x000ea80000300800 */
[----:B------:R-:W2:Y:S04]  /*27450*/  LDL.LU R55, [R1+0x49c] ;  /* 0x00049c0001377983 */ /* 0x000ea80000300800 */
[----:B------:R-:W3:Y:S04]  /*27460*/  LDL.LU R56, [R1+0x4b0] ;  /* 0x0004b00001387983 */ /* 0x000ee80000300800 */
[----:B------:R-:W3:Y:S04]  /*27470*/  LDL.LU R57, [R1+0x4b4] ;  /* 0x0004b40001397983 */ /* 0x000ee80000300800 */
[----:B------:R-:W3:Y:S04]  /*27480*/  LDL.LU R58, [R1+0x4b8] ;  /* 0x0004b800013a7983 */ /* 0x000ee80000300800 */
        /* <DEDUP_REMOVED lines=41> */
[----:B------:R-:W4:Y:S04]  /*27720*/  LDL.LU R212, [R1+0x5d0] ;  /* 0x0005d00001d47983 */ /* 0x000f280000300800 */
[----:B------:R-:W4:Y:S04]  /*27730*/  LDL.LU R213, [R1+0x5d4] ;  /* 0x0005d40001d57983 */ /* 0x000f280000300800 */
[----:B------:R-:W4:Y:S04]  /*27740*/  LDL.LU R214, [R1+0x5d8] ;  /* 0x0005d80001d67983 */ /* 0x000f280000300800 */
[----:B------:R-:W4:Y:S04]  /*27750*/  LDL.LU R215, [R1+0x5dc] ;  /* 0x0005dc0001d77983 */ /* 0x000f280000300800 */
        /* <DEDUP_REMOVED lines=20> */
[----:B-1----:R-:W2:Y:S04]  /*278a0*/  LDL.LU R32, [R1+0x430] ;  /* 0x0004300001207983 */ /* 0x002ea80000300800 */
        /* <DEDUP_REMOVED lines=10> */
[----:B------:R-:W2:Y:S01]  /*27950*/  LDL.LU R23, [R1+0x40c] ;  /* 0x00040c0001177983 */ /* 0x000ea20000300800 */
[----:B----4-:R-:W-:Y:S03]  /*27960*/  HMMA.1688.F32.TF32 R228, R228, R134, R212 ;  /* 0x00000086e4e4723c */ /* 0x010fe600000810d4 */
[----:B------:R-:W4:Y:S04]  /*27970*/  LDL.LU.64 R214, [R1+0x2be0] ;  /* 0x002be00001d67983 */ /* 0x000f280000300a00 */
[----:B------:R-:W4:-:S15]  /*27980*/  LDL.LU.64 R212, [R1+0x2bd8] ;  /* 0x002bd80001d47983 */ /* 0x000f1e0000300a00 */
[----:B------:R-:W-:-:S01]  /*27990*/  NOP ;  /* 0x0000000000007918 */ /* 0x000fc20000000000 */
[----:B------:R1:W-:Y:S04]  /*279a0*/  STL.64 [R1+0xd80], R228 ;  /* 0x000d80e401007387 */ /* 0x0003e80000100a00 */
[----:B------:R3:W-:Y:S04]  /*279b0*/  STL.64 [R1+0xd88], R230 ;  /* 0x000d88e601007387 */ /* 0x0007e80000100a00 */
[----:B-1----:R-:W4:Y:S04]  /*279c0*/  LDL.LU R228, [R1+0x5b0] ;  /* 0x0005b00001e47983 */ /* 0x002f280000300800 */
[----:B------:R-:W4:Y:S04]  /*279d0*/  LDL.LU R229, [R1+0x5b4] ;  /* 0x0005b40001e57983 */ /* 0x000f280000300800 */
[----:B---3--:R-:W4:Y:S04]  /*279e0*/  LDL.LU R230, [R1+0x5b8] ;  /* 0x0005b80001e67983 */ /* 0x008f280000300800 */
[----:B------:R-:W4:Y:S01]  /*279f0*/  LDL.LU R231, [R1+0x5bc] ;  /* 0x0005bc0001e77983 */ /* 0x000f220000300800 */
[C---:B------:R-:W-:Y:S06]  /*27a00*/  HMMA.1688.F32.TF32 R208, R232.reuse, R194, R208 ;  /* 0x000000c2e8d0723c */ /* 0x040fec00000810d0 */
[----:B------:R-:W-:-:S15]  /*27a10*/  HMMA.1688.F32.TF32 R220, R232, R178, R220 ;  /* 0x000000b2e8dc723c */ /* 0x000fde00000810dc */
[----:B------:R-:W-:-:S02]  /*27a20*/  NOP ;  /* 0x0000000000007918 */ /* 0x000fc40000000000 */
[----:B------:R-:W-:Y:S04]  /*27a30*/  STL.64 [R1+0xf20], R208 ;  /* 0x000f20d001007387 */ /* 0x000fe80000100a00 */
[----:B------:R1:W-:Y:S04]  /*27a40*/  STL.64 [R1+0xf28], R210 ;  /* 0x000f28d201007387 */ /* 0x0003e80000100a00 */
[----:B-1----:R-:W3:Y:S04]  /*27a50*/  LDL.LU.64 R210, [R1+0x2bd0] ;  /* 0x002bd00001d27983 */ /* 0x002ee80000300a00 */
[----:B------:R-:W3:Y:S01]  /*27a60*/  LDL.LU.64 R208, [R1+0x2bc8] ;  /* 0x002bc80001d07983 */ /* 0x000ee20000300a00 */
[C---:B------:R-:W-:Y:S06]  /*27a70*/  HMMA.1688.F32.TF32 R80, R232.reuse, R154, R80 ;  /* 0x0000009ae850723c */ /* 0x040fec0000081050 */
[C---:B------:R-:W-:Y:S06]  /*27a80*/  HMMA.1688.F32.TF32 R76, R232.reuse, R150, R76 ;  /* 0x00000096e84c723c */ /* 0x040fec000008104c */
[C---:B--2---:R-:W-:Y:S06]  /*27a90*/  HMMA.1688.F32.TF32 R72, R232.reuse, R146, R72 ;  /* 0x00000092e848723c */ /* 0x044fec0000081048 */
[C---:B------:R-:W-:Y:S06]  /*27aa0*/  HMMA.1688.F32.TF32 R68, R232.reuse, R142, R68 ;  /* 0x0000008ee844723c */ /* 0x040fec0000081044 */
[C---:B------:R-:W-:Y:S06]  /*27ab0*/  HMMA.1688.F32.TF32 R60, R232.reuse, R138, R60 ;  /* 0x0000008ae83c723c */ /* 0x040fec000008103c */
[----:B------:R-:W-:Y:S06]  /*27ac0*/  HMMA.1688.F32.TF32 R56, R232, R134, R56 ;  /* 0x00000086e838723c */ /* 0x000fec0000081038 */
[C---:B------:R-:W-:Y:S06]  /*27ad0*/  HMMA.1688.F32.TF32 R52, R116.reuse, R194, R52 ;  /* 0x000000c27434723c */ /* 0x040fec0000081034 */
[C---:B------:R-:W-:Y:S06]  /*27ae0*/  HMMA.1688.F32.TF32 R48, R116.reuse, R190, R48 ;  /* 0x000000be7430723c */ /* 0x040fec0000081030 */
[C---:B------:R-:W-:Y:S06]  /*27af0*/  HMMA.1688.F32.TF32 R44, R116.reuse, R186, R44 ;  /* 0x000000ba742c723c */ /* 0x040fec000008102c */
[C---:B------:R-:W-:Y:S06]  /*27b00*/  HMMA.1688.F32.TF32 R40, R116.reuse, R182, R40 ;  /* 0x000000b67428723c */ /* 0x040fec0000081028 */
[----:B------:R-:W-:Y:S06]  /*27b10*/  HMMA.1688.F32.TF32 R20, R116, R162, R20 ;  /* 0x000000a27414723c */ /* 0x000fec0000081014 */
[----:B----4-:R-:W-:-:S15]  /*27b20*/  HMMA.1688.F32.TF32 R228, R232, R190, R228 ;  /* 0x000000bee8e4723c */ /* 0x010fde00000810e4 */
[----:B------:R-:W-:-:S08]  /*27b30*/  NOP ;  /* 0x0000000000007918 */ /* 0x000fd00000000000 */
[----:B------:R-:W-:Y:S04]  /*27b40*/  STL.64 [R1+0xd70], R228 ;  /* 0x000d70e401007387 */ /* 0x000fe80000100a00 */
[----:B------:R1:W-:Y:S02]  /*27b50*/  STL.64 [R1+0xd78], R230 ;  /* 0x000d78e601007387 */ /* 0x0003e40000100a00 */
[C---:B-1----:R-:W-:Y:S06]  /*27b60*/  HMMA.1688.F32.TF32 R228, R232.reuse, R186, R224 ;  /* 0x000000bae8e4723c */ /* 0x042fec00000810e0 */
[C---:B------:R-:W-:Y:S06]  /*27b70*/  HMMA.1688.F32.TF32 R224, R232.reuse, R182, R204 ;  /* 0x000000b6e8e0723c */ /* 0x040fec00000810cc */
        /* <DEDUP_REMOVED lines=41> */
[----:B-1----:R-:W-:Y:S01]  /*27e10*/  HMMA.1688.F32.TF32 R44, R116, R178, R36 ;  /* 0x000000b2742c723c */ /* 0x002fe20000081024 */
[----:B------:R-:W-:-:S02]  /*27e20*/  LOP3.LUT R235, R0, 0x20, RZ, 0x3c, !PT ;  /* 0x0000002000eb7812 */ /* 0x000fc400078e3cff */
[----:B------:R-:W-:Y:S03]  /*27e30*/  LDS R228, [R0+UR10+0x2200] ;  /* 0x0022000a00e47984 */ /* 0x000fe60008000800 */
[C---:B------:R-:W-:Y:S01]  /*27e40*/  HMMA.1688.F32.TF32 R36, R116.reuse, R170, R92 ;  /* 0x000000aa7424723c */ /* 0x040fe2000008105c */
[----:B------:R-:W-:Y:S04]  /*27e50*/  LDS R230, [R0+UR10+0x3200] ;  /* 0x0032000a00e67984 */ /* 0x000fe80008000800 */
[----:B------:R-:W-:Y:S01]  /*27e60*/  LDS R229, [R235+UR10+0x2200] ;  /* 0x0022000aebe57984 */ /* 0x000fe20008000800 */
[C---:B--2---:R-:W-:Y:S03]  /*27e70*/  HMMA.1688.F32.TF32 R40, R116.reuse, R174, R32 ;  /* 0x000000ae7428723c */ /* 0x044fe60000081020 */
[----:B------:R-:W1:Y:S03]  /*27e80*/  LDS R231, [R235+UR10+0x3200] ;  /* 0x0032000aebe77984 */ /* 0x000e660008000800 */
[----:B------:R-:W-:Y:S01]  /*27e90*/  HMMA.1688.F32.TF32 R32, R116, R166, R112 ;  /* 0x000000a67420723c */ /* 0x000fe20000081070 */
[----:B------:R-:W-:Y:S04]  /*27ea0*/  LDS R233, [R235+UR10+0x2280] ;  /* 0x0022800aebe97984 */ /* 0x000fe80008000800 */
[----:B------:R-:W-:Y:S04]  /*27eb0*/  STL.64 [R1+0xb10], R44 ;  /* 0x000b102c01007387 */ /* 0x000fe80000100a00 */
[----:B------:R-:W-:Y:S04]  /*27ec0*/  STL.64 [R1+0xb18], R46 ;  /* 0x000b182e01007387 */ /* 0x000fe80000100a00 */
[----:B------:R-:W-:Y:S04]  /*27ed0*/  LDS R232, [R0+UR10+0x2280] ;  /* 0x0022800a00e87984 */ /* 0x000fe80008000800 */
[----:B------:R-:W-:Y:S04]  /*27ee0*/  STL.64 [R1+0xad0], R40 ;  /* 0x000ad02801007387 */ /* 0x000fe80000100a00 */
[----:B------:R-:W-:Y:S04]  /*27ef0*/  STL.64 [R1+0xad8], R42 ;  /* 0x000ad82a01007387 */ /* 0x000fe80000100a00 */
        /* <DEDUP_REMOVED lines=14> */
[----:B----4-:R-:W4:Y:S04]  /*27fe0*/  LDL.LU R32, [R1+0x90] ;  /* 0x0000900001207983 */ /* 0x010f280000300800 */
[----:B------:R-:W4:Y:S04]  /*27ff0*/  LDL.LU R33, [R1+0x94] ;  /* 0x0000940001217983 */ /* 0x000f280000300800 */
[----:B---3--:R-:W4:Y:S04]  /*28000*/  LDL.LU R34, [R1+0x98] ;  /* 0x0000980001227983 */ /* 0x008f280000300800 */
        /* <DEDUP_REMOVED lines=77> */
[----:B-1----:R-:W4:Y:S04]  /*284e0*/  LDL.LU R20, [R1+0x60] ;  /* 0x0000600001147983 */ /* 0x002f280000300800 */
[----:B------:R-:W4:Y:S04]  /*284f0*/  LDL.LU R21, [R1+0x64] ;  /* 0x0000640001157983 */ /* 0x000f280000300800 */
[----:B------:R-:W4:Y:S04]  /*28500*/  LDL.LU R22, [R1+0x68] ;  /* 0x0000680001167983 */ /* 0x000f280000300800 */
[----:B------:R-:W4:Y:S01]  /*28510*/  LDL.LU R23, [R1+0x6c] ;  /* 0x00006c0001177983 */ /* 0x000f220000300800 */
[C---:B---3--:R-:W-:Y:S03]  /*28520*/  HMMA.1688.F32.TF32 R40, R228.reuse, R154, R40 ;  /* 0x0000009ae428723c */ /* 0x048fe60000081028 */
[----:B------:R-:W-:Y:S04]  /*28530*/  LDS R234, [R0+UR10+0x3280] ;  /* 0x0032800a00ea7984 */ /* 0x000fe80008000800 */
[----:B------:R-:W1:Y:S01]  /*28540*/  LDS R235, [R235+UR10+0x3280] ;  /* 0x0032800aebeb7984 */ /* 0x000e620008000800 */
[C---:B--2---:R-:W-:Y:S06]  /*28550*/  HMMA.1688.F32.TF32 R44, R228.reuse, R158, R44 ;  /* 0x0000009ee42c723c */ /* 0x044fec000008102c */
[C---:B----4-:R-:W-:Y:S06]  /*28560*/  HMMA.1688.F32.TF32 R48, R228.reuse, R162, R48 ;  /* 0x000000a2e430723c */ /* 0x050fec0000081030 */
[C---:B------:R-:W-:Y:S06]  /*28570*/  HMMA.1688.F32.TF32 R56, R228.reuse, R170, R56 ;  /* 0x000000aae438723c */ /* 0x040fec0000081038 */
[C---:B------:R-:W-:Y:S06]  /*28580*/  HMMA.1688.F32.TF32 R60, R228.reuse, R174, R60 ;  /* 0x000000aee43c723c */ /* 0x040fec000008103c */
[C---:B------:R-:W-:Y:S06]  /*28590*/  HMMA.1688.F32.TF32 R68, R228.reuse, R178, R68 ;  /* 0x000000b2e444723c */ /* 0x040fec0000081044 */
[C---:B------:R-:W-:Y:S06]  /*285a0*/  HMMA.1688.F32.TF32 R76, R228.reuse, R186, R76 ;  /* 0x000000bae44c723c */ /* 0x040fec000008104c */
[----:B------:R-:W-:Y:S06]  /*285b0*/  HMMA.1688.F32.TF32 R80, R228, R190, R80 ;  /* 0x000000bee450723c */ /* 0x000fec0000081050 */
[C---:B------:R-:W-:Y:S06]  /*285c0*/  HMMA.1688.F32.TF32 R124, R116.reuse, R138, R124 ;  /* 0x0000008a747c723c */ /* 0x040fec000008107c */
[C---:B------:R-:W-:Y:S06]  /*285d0*/  HMMA.1688.F32.TF32 R128, R116.reuse, R142, R128 ;  /* 0x0000008e7480723c */ /* 0x040fec0000081080 */
[C---:B------:R-:W-:Y:S06]  /*285e0*/  HMMA.1688.F32.TF32 R200, R116.reuse, R146, R200 ;  /* 0x0000009274c8723c */ /* 0x040fec00000810c8 */
[C---:B------:R-:W-:Y:S06]  /*285f0*/  HMMA.1688.F32.TF32 R224, R116.reuse, R158, R224 ;  /* 0x0000009e74e0723c */ /* 0x040fec00000810e0 */
[C---:B------:R-:W-:Y:S06]  /*28600*/  HMMA.1688.F32.TF32 R204, R116.reuse, R154, R204 ;  /* 0x0000009a74cc723c */ /* 0x040fec00000810cc */
[C---:B------:R-:W-:Y:S11]  /*28610*/  HMMA.1688.F32.TF32 R220, R116.reuse, R150, R220 ;  /* 0x0000009674dc723c */ /* 0x040ff600000810dc */
[----:B------:R-:W-:Y:S04]  /*28620*/  STL.64 [R1+0x9f0], R224 ;  /* 0x0009f0e001007387 */ /* 0x000fe80000100a00 */
[----:B------:R2:W-:Y:S01]  /*28630*/  STL.64 [R1+0x9f8], R226 ;  /* 0x0009f8e201007387 */ /* 0x0005e20000100a00 */
[----:B------:R-:W-:Y:S03]  /*28640*/  HMMA.1688.F32.TF32 R116, R116, R134, R120 ;  /* 0x000000867474723c */ /* 0x000fe60000081078 */
[----:B--2---:R-:W2:Y:S04]  /*28650*/  LDL.LU.64 R226, [R1+0x2bc0] ;  /* 0x002bc00001e27983 */ /* 0x004ea80000300a00 */
[----:B------:R-:W2:Y:S04]  /*28660*/  LDL.LU.64 R224, [R1+0x2bb8] ;  /* 0x002bb80001e07983 */ /* 0x000ea80000300a00 */
[----:B------:R-:W-:Y:S04]  /*28670*/  STL.64 [R1+0x9b0], R204 ;  /* 0x0009b0cc01007387 */ /* 0x000fe80000100a00 */
[----:B------:R3:W-:Y:S01]  /*28680*/  STL.64 [R1+0x9b8], R206 ;  /* 0x0009b8ce01007387 */ /* 0x0007e20000100a00 */
[C---:B------:R-:W-:Y:S03]  /*28690*/  HMMA.1688.F32.TF32 R196, R228.reuse, R194, R196 ;  /* 0x000000c2e4c4723c */ /* 0x040fe600000810c4 */
[----:B---3--:R-:W3:Y:S04]  /*286a0*/  LDL.LU.64 R206, [R1+0x2bb0] ;  /* 0x002bb00001ce7983 */ /* 0x008ee80000300a00 */
[----:B------:R-:W3:Y:S04]  /*286b0*/  LDL.LU.64 R204, [R1+0x2ba8] ;  /* 0x002ba80001cc7983 */ /* 0x000ee80000300a00 */
[----:B------:R-:W-:Y:S04]  /*286c0*/  STL.64 [R1+0x980], R220 ;  /* 0x000980dc01007387 */ /* 0x000fe80000100a00 */
[----:B------:R4:W-:Y:S01]  /*286d0*/  STL.64 [R1+0x988], R222 ;  /* 0x000988de01007387 */ /* 0x0009e20000100a00 */
[C---:B------:R-:W-:Y:S03]  /*286e0*/  HMMA.1688.F32.TF32 R72, R228.reuse, R182, R72 ;  /* 0x000000b6e448723c */ /* 0x040fe60000081048 */
[----:B----4-:R-:W4:Y:S04]  /*286f0*/  LDL.LU.64 R222, [R1+0x2ba0] ;  /* 0x002ba00001de7983 */ /* 0x010f280000300a00 */
[----:B------:R-:W4:Y:S04]  /*28700*/  LDL.LU.64 R220, [R1+0x2b98] ;  /* 0x002b980001dc7983 */ /* 0x000f280000300a00 */
        /* <DEDUP_REMOVED lines=9> */
[----:B------:R1:W-:Y:S01]  /*287a0*/  STL.64 [R1+0x8f8], R126 ;  /* 0x0008f87e01007387 */ /* 0x0003e20000100a00 */
[C---:B------:R-:W-:Y:S03]  /*287b0*/  HMMA.1688.F32.TF32 R52, R228.reuse, R166, R52 ;  /* 0x000000a6e434723c */ /* 0x040fe60000081034 */
[----:B-1----:R-:W4:Y:S04]  /*287c0*/  LDL.LU.64 R126, [R1+0x2b70] ;  /* 0x002b7000017e7983 */ /* 0x002f280000300a00 */
[----:B------:R-:W4:Y:S04]  /*287d0*/  LDL.LU.64 R124, [R1+0x2b68] ;  /* 0x002b6800017c7983 */ /* 0x000f280000300a00 */
[----:B------:R-:W2:Y:S04]  /*287e0*/  LDL.LU.64 R122, [R1+0x2b60] ;  /* 0x002b6000017a7983 */ /* 0x000ea80000300a00 */
[----:B------:R-:W2:Y:S04]  /*287f0*/  LDL.LU.64 R120, [R1+0x2b58] ;  /* 0x002b580001787983 */ /* 0x000ea80000300a00 */
[----:B------:R-:W-:Y:S04]  /*28800*/  STL.64 [R1+0x8a0], R116 ;  /* 0x0008a07401007387 */ /* 0x000fe80000100a00 */
[----:B------:R-:W-:Y:S04]  /*28810*/  STL.64 [R1+0x8a8], R118 ;  /* 0x0008a87601007387 */ /* 0x000fe80000100a00 */
[----:B------:R-:W-:Y:S04]  /*28820*/  STL.64 [R1+0x850], R196 ;  /* 0x000850c401007387 */ /* 0x000fe80000100a00 */
[----:B------:R1:W-:Y:S01]  /*28830*/  STL.64 [R1+0x858], R198 ;  /* 0x000858c601007387 */ /* 0x0003e20000100a00 */
[C---:B------:R-:W-:Y:S03]  /*28840*/  HMMA.1688.F32.TF32 R36, R228.reuse, R150, R36 ;  /* 0x00000096e424723c */ /* 0x040fe60000081024 */
[----:B------:R-:W-:Y:S03]  /*28850*/  LDS R116, [R0+UR10+0x2300] ;  /* 0x0023000a00747984 */ /* 0x000fe60008000800 */
[C---:B------:R-:W-:Y:S01]  /*28860*/  HMMA.1688.F32.TF32 R32, R228.reuse, R146, R32 ;  /* 0x00000092e420723c */ /* 0x040fe20000081020 */
[----:B------:R-:W-:Y:S04]  /*28870*/  LDS R118, [R0+UR10+0x3300] ;  /* 0x0033000a00767984 */ /* 0x000fe80008000800 */
        /* <DEDUP_REMOVED lines=19> */
[----:B------:R-:W-:Y:S04]  /*289b0*/  STL.64 [R1+0x760], R60 ;  /* 0x0007603c01007387 */ /* 0x000fe80000100a00 */
[----:B------:R1:W-:Y:S01]  /*289c0*/  STL.64 [R1+0x768], R62 ;  /* 0x0007683e01007387 */ /* 0x0003e20000100a00 */
[C---:B------:R-:W-:Y:S03]  /*289d0*/  HMMA.1688.F32.TF32 R112, R228.reuse, R138, R112 ;  /* 0x0000008ae470723c */ /* 0x040fe60000081070 */
        /* <DEDUP_REMOVED lines=27> */
[----:B------:R1:W-:Y:S01]  /*28b90*/  STL.64 [R1+0x678], R34 ;  /* 0x0006782201007387 */ /* 0x0003e20000100a00 */
[----:B------:R-:W-:Y:S03]  /*28ba0*/  HMMA.1688.F32.TF32 R228, R228, R134, R20 ;  /* 0x00000086e4e4723c */ /* 0x000fe60000081014 */
        /* <DEDUP_REMOVED lines=8> */
[----:B-1----:R-:W4:Y:S04]  /*28c30*/  LDL.LU.64 R114, [R1+0x2a70] ;  /* 0x002a700001727983 */ /* 0x002f280000300a00 */
[----:B------:R-:W4:Y:S04]  /*28c40*/  LDL.LU.64 R112, [R1+0x2a68] ;  /* 0x002a680001707983 */ /* 0x000f280000300a00 */
[----:B------:R-:W4:Y:S04]  /*28c50*/  LDL.LU.64 R22, [R1+0x2a60] ;  /* 0x002a600001167983 */ /* 0x000f280000300a00 */
[----:B------:R-:W4:Y:S04]  /*28c60*/  LDL.LU.64 R20, [R1+0x2a58] ;  /* 0x002a580001147983 */ /* 0x000f280000300a00 */
[----:B------:R-:W-:Y:S04]  /*28c70*/  STL.64 [R1+0x610], R228 ;  /* 0x000610e401007387 */ /* 0x000fe80000100a00 */
[----:B------:R1:W-:Y:S01]  /*28c80*/  STL.64 [R1+0x618], R230 ;  /* 0x000618e601007387 */ /* 0x0003e20000100a00 */
[----:B------:R-:W-:-:S05]  /*28c90*/  LOP3.LUT R119, R0, 0x20, RZ, 0x3c, !PT ;  /* 0x0000002000777812 */ /* 0x000fca00078e3cff */
[----:B------:R-:W-:Y:S04]  /*28ca0*/  LDS R117, [R119+UR10+0x2300] ;  /* 0x0023000a77757984 */ /* 0x000fe80008000800 */
[----:B------:R-:W1:Y:S01]  /*28cb0*/  LDS R119, [R119+UR10+0x3300] ;  /* 0x0033000a77777984 */ /* 0x000e620008000800 */
[C---:B--2---:R-:W-:Y:S06]  /*28cc0*/  HMMA.1688.F32.TF32 R36, R232.reuse, R178, R36 ;  /* 0x000000b2e824723c */ /* 0x044fec0000081024 */
[C---:B---3--:R-:W-:Y:S06]  /*28cd0*/  HMMA.1688.F32.TF32 R32, R232.reuse, R182, R32 ;  /* 0x000000b6e820723c */ /* 0x048fec0000081020 */
[C---:B----4-:R-:W-:Y:S06]  /*28ce0*/  HMMA.1688.F32.TF32 R112, R232.reuse, R190, R112 ;  /* 0x000000bee870723c */ /* 0x050fec0000081070 */
[C---:B-1----:R-:W-:Y:S06]  /*28cf0*/  HMMA.1688.F32.TF32 R228, R232.reuse, R194, R20 ;  /* 0x000000c2e8e4723c */ /* 0x042fec0000081014 */
[----:B------:R-:W-:-:S15]  /*28d00*/  HMMA.1688.F32.TF32 R20, R232, R186, R92 ;  /* 0x000000bae814723c */ /* 0x000fde000008105c */
[----:B------:R-:W-:-:S02]  /*28d10*/  NOP ;  /* 0x0000000000007918 */ /* 0x000fc40000000000 */
[----:B------:R-:W-:Y:S04]  /*28d20*/  STL.64 [R1+0x600], R228 ;  /* 0x000600e401007387 */ /* 0x000fe80000100a00 */
[----:B------:R-:W-:Y:S04]  /*28d30*/  STL.64 [R1+0x608], R230 ;  /* 0x000608e601007387 */ /* 0x000fe80000100a00 */
[----:B------:R-:W-:Y:S04]  /*28d40*/  STL.64 [R1+0x5d0], R112 ;  /* 0x0005d07001007387 */ /* 0x000fe80000100a00 */
[----:B------:R-:W-:Y:S04]  /*28d50*/  STL.64 [R1+0x5d8], R114 ;  /* 0x0005d87201007387 */ /* 0x000fe80000100a00 */
[----:B------:R-:W-:Y:S04]  /*28d60*/  STL.64 [R1+0x5b0], R20 ;  /* 0x0005b01401007387 */ /* 0x000fe80000100a00 */
[----:B------:R1:W-:Y:S02]  /*28d70*/  STL.64 [R1+0x5b8], R22 ;  /* 0x0005b81601007387 */ /* 0x0003e40000100a00 */
[C---:B-1----:R-:W-:Y:S02]  /*28d80*/  HMMA.1688.F32.TF32 R20, R232.reuse, R174, R40 ;  /* 0x000000aee814723c */ /* 0x042fe40000081028 */
[----:B------:R-:W-:Y:S04]  /*28d90*/  STL.64 [R1+0x590], R32 ;  /* 0x0005902001007387 */ /* 0x000fe80000100a00 */
[----:B------:R1:W-:Y:S04]  /*28da0*/  STL.64 [R1+0x598], R34 ;  /* 0x0005982201007387 */ /* 0x0003e80000100a00 */
[----:B------:R-:W-:Y:S04]  /*28db0*/  STL.64 [R1+0x570], R36 ;  /* 0x0005702401007387 */ /* 0x000fe80000100a00 */
[----:B------:R2:W-:Y:S01]  /*28dc0*/  STL.64 [R1+0x578], R38 ;  /* 0x0005782601007387 */ /* 0x0005e20000100a00 */
[C---:B-1----:R-:W-:Y:S08]  /*28dd0*/  HMMA.1688.F32.TF32 R32, R232.reuse, R170, R44 ;  /* 0x000000aae820723c */ /* 0x042ff0000008102c */
[----:B------:R-:W-:Y:S01]  /*28de0*/  STL.64 [R1+0x550], R20 ;  /* 0x0005501401007387 */ /* 0x000fe20000100a00 */
[C---:B--2---:R-:W-:Y:S03]  /*28df0*/  HMMA.1688.F32.TF32 R36, R232.reuse, R166, R48 ;  /* 0x000000a6e824723c */ /* 0x044fe60000081030 */
[----:B------:R1:W-:Y:S03]  /*28e00*/  STL.64 [R1+0x558], R22 ;  /* 0x0005581601007387 */ /* 0x0003e60000100a00 */
[C---:B-1----:R-:W-:Y:S08]  /*28e10*/  HMMA.1688.F32.TF32 R20, R232.reuse, R162, R52 ;  /* 0x000000a2e814723c */ /* 0x042ff00000081034 */
[----:B------:R-:W-:Y:S04]  /*28e20*/  STL.64 [R1+0x540], R32 ;  /* 0x0005402001007387 */ /* 0x000fe80000100a00 */
[----:B------:R1:W-:Y:S05]  /*28e30*/  STL.64 [R1+0x548], R34 ;  /* 0x0005482201007387 */ /* 0x0003ea0000100a00 */
[----:B------:R-:W-:Y:S04]  /*28e40*/  STL.64 [R1+0x520], R36 ;  /* 0x0005202401007387 */ /* 0x000fe80000100a00 */
[----:B------:R2:W-:Y:S01]  /*28e50*/  STL.64 [R1+0x528], R38 ;  /* 0x0005282601007387 */ /* 0x0005e20000100a00 */
[C---:B-1----:R-:W-:Y:S03]  /*28e60*/  HMMA.1688.F32.TF32 R32, R232.reuse, R158, R56 ;  /* 0x0000009ee820723c */ /* 0x042fe60000081038 */
[----:B------:R-:W-:Y:S03]  /*28e70*/  STL.64 [R1+0x500], R20 ;  /* 0x0005001401007387 */ /* 0x000fe60000100a00 */
[----:B--2---:R-:W-:Y:S01]  /*28e80*/  HMMA.1688.F32.TF32 R36, R232, R154, R60 ;  /* 0x0000009ae824723c */ /* 0x004fe2000008103c */
[----:B------:R1:W-:Y:S01]  /*28e90*/  STL.64 [R1+0x508], R22 ;  /* 0x0005081601007387 */ /* 0x0003e20000100a00 */
[----:B------:R-:W-:-:S02]  /*28ea0*/  LOP3.LUT R231, R0, 0x20, RZ, 0x3c, !PT ;  /* 0x0000002000e77812 */ /* 0x000fc400078e3cff */
[----:B------:R-:W-:Y:S01]  /*28eb0*/  LOP3.LUT R230, R0, 0x40, RZ, 0x3c, !PT ;  /* 0x0000004000e67812 */ /* 0x000fe200078e3cff */
[----:B------:R-:W-:Y:S01]  /*28ec0*/  IMAD.MOV.U32 R112, RZ, RZ, R24 ;  /* 0x000000ffff707224 */ /* 0x000fe200078e0018 */
[----:B------:R-:W-:Y:S04]  /*28ed0*/  LDS R60, [R0+UR10+0x2380] ;  /* 0x0023800a003c7984 */ /* 0x000fe80008000800 */
[----:B------:R-:W-:Y:S01]  /*28ee0*/  LDS R61, [R231+UR10+0x2380] ;  /* 0x0023800ae73d7984 */ /* 0x000fe20008000800 */
[C---:B-1----:R-:W-:Y:S06]  /*28ef0*/  HMMA.1688.F32.TF32 R20, R232.reuse, R150, R68 ;  /* 0x00000096e814723c */ /* 0x042fec0000081044 */
[----:B------:R-:W-:Y:S04]  /*28f00*/  STL.64 [R1+0x4d0], R32 ;  /* 0x0004d02001007387 */ /* 0x000fe80000100a00 */
[----:B------:R1:W-:Y:S04]  /*28f10*/  STL.64 [R1+0x4d8], R34 ;  /* 0x0004d82201007387 */ /* 0x0003e80000100a00 */
[----:B------:R-:W-:Y:S04]  /*28f20*/  STL.64 [R1+0x490], R36 ;  /* 0x0004902401007387 */ /* 0x000fe80000100a00 */
[----:B------:R2:W-:Y:S01]  /*28f30*/  STL.64 [R1+0x498], R38 ;  /* 0x0004982601007387 */ /* 0x0005e20000100a00 */
[----:B-1----:R-:W-:Y:S03]  /*28f40*/  HMMA.1688.F32.TF32 R32, R232, R146, R72 ;  /* 0x00000092e820723c */ /* 0x002fe60000081048 */
[----:B------:R-:W-:Y:S01]  /*28f50*/  LDS R63, [R231+UR10+0x3380] ;  /* 0x0033800ae73f7984 */ /* 0x000fe20008000800 */
[----:B------:R-:W-:-:S03]  /*28f60*/  IMAD.MOV.U32 R113, RZ, RZ, R25 ;  /* 0x000000ffff717224 */ /* 0x000fc600078e0019 */
[----:B------:R-:W-:Y:S01]  /*28f70*/  LDS R92, [R230+UR10+0x2000] ;  /* 0x0020000ae65c7984 */ /* 0x000fe20008000800 */
[----:B--2---:R-:W-:Y:S03]  /*28f80*/  HMMA.1688.F32.TF32 R36, R232, R142, R76 ;  /* 0x0000008ee824723c */ /* 0x004fe6000008104c */
[----:B------:R-:W-:Y:S04]  /*28f90*/  STL.64 [R1+0x470], R20 ;  /* 0x0004701401007387 */ /* 0x000fe80000100a00 */
[----:B------:R1:W-:Y:S04]  /*28fa0*/  STL.64 [R1+0x478], R22 ;  /* 0x0004781601007387 */ /* 0x0003e80000100a00 */
[----:B------:R-:W-:Y:S01]  /*28fb0*/  LDS R94, [R230+UR10+0x3000] ;  /* 0x0030000ae65e7984 */ /* 0x000fe20008000800 */
[----:B------:R-:W-:-:S02]  /*28fc0*/  IMAD.MOV.U32 R114, RZ, RZ, R26 ;  /* 0x000000ffff727224 */ /* 0x000fc400078e001a */
[----:B------:R-:W-:Y:S01]  /*28fd0*/  IMAD.MOV.U32 R115, RZ, RZ, R27 ;  /* 0x000000ffff737224 */ /* 0x000fe200078e001b */
[----:B------:R-:W2:Y:S01]  /*28fe0*/  LDS R62, [R0+UR10+0x3380] ;  /* 0x0033800a003e7984 */ /* 0x000ea20008000800 */
[C---:B-1----:R-:W-:Y:S03]  /*28ff0*/  HMMA.1688.F32.TF32 R20, R232.reuse, R138, R80 ;  /* 0x0000008ae814723c */ /* 0x042fe60000081050 */
[----:B------:R-:W-:Y:S04]  /*29000*/  STL.64 [R1+0x450], R32 ;  /* 0x0004502001007387 */ /* 0x000fe80000100a00 */
[----:B------:R1:W-:Y:S04]  /*29010*/  STL.64 [R1+0x458], R34 ;  /* 0x0004582201007387 */ /* 0x0003e80000100a00 */
[----:B------:R-:W-:Y:S04]  /*29020*/  STL.64 [R1+0x440], R36 ;  /* 0x0004402401007387 */ /* 0x000fe80000100a00 */
[----:B------:R3:W-:Y:S01]  /*29030*/  STL.64 [R1+0x448], R38 ;  /* 0x0004482601007387 */ /* 0x0007e20000100a00 */
[----:B-1----:R-:W-:Y:S07]  /*29040*/  HMMA.1688.F32.TF32 R32, R232, R134, R196 ;  /* 0x00000086e820723c */ /* 0x002fee00000810c4 */
[----:B------:R-:W-:Y:S01]  /*29050*/  STL.64 [R1+0x420], R20 ;  /* 0x0004201401007387 */ /* 0x000fe20000100a00 */
[C---:B---3--:R-:W-:Y:S03]  /*29060*/  HMMA.1688.F32.TF32 R36, R116.reuse, R194, R120 ;  /* 0x000000c27424723c */ /* 0x048fe60000081078 */
[----:B------:R1:W-:Y:S03]  /*29070*/  STL.64 [R1+0x428], R22 ;  /* 0x0004281601007387 */ /* 0x0003e60000100a00 */
[C---:B-1----:R-:W-:Y:S09]  /*29080*/  HMMA.1688.F32.TF32 R20, R116.reuse, R190, R124 ;  /* 0x000000be7414723c */ /* 0x042ff2000008107c */
[----:B------:R-:W-:Y:S04]  /*29090*/  STL.64 [R1+0x3f0], R32 ;  /* 0x0003f02001007387 */ /* 0x000fe80000100a00 */
[----:B------:R1:W-:Y:S04]  /*290a0*/  STL.64 [R1+0x3f8], R34 ;  /* 0x0003f82201007387 */ /* 0x0003e80000100a00 */
[----:B------:R-:W-:Y:S04]  /*290b0*/  STL.64 [R1+0x3d0], R36 ;  /* 0x0003d02401007387 */ /* 0x000fe80000100a00 */
[----:B------:R-:W-:Y:S01]  /*290c0*/  STL.64 [R1+0x3d8], R38 ;  /* 0x0003d82601007387 */ /* 0x000fe20000100a00 */
[C---:B-1----:R-:W-:Y:S03]  /*290d0*/  HMMA.1688.F32.TF32 R32, R116.reuse, R186, R128 ;  /* 0x000000ba7420723c */ /* 0x042fe60000081080 */
[----:B------:R-:W-:Y:S04]  /*290e0*/  STL.64 [R1+0x3a0], R20 ;  /* 0x0003a01401007387 */ /* 0x000fe80000100a00 */
[----:B------:R1:W-:Y:S02]  /*290f0*/  STL.64 [R1+0x3a8], R22 ;  /* 0x0003a81601007387 */ /* 0x0003e40000100a00 */
[----:B-1----:R-:W-:-:S14]  /*29100*/  HMMA.1688.F32.TF32 R20, R116, R182, R200 ;  /* 0x000000b67414723c */ /* 0x002fdc00000810c8 */
[----:B------:R-:W-:Y:S04]  /*29110*/  STL.64 [R1+0x100], R32 ;  /* 0x0001002001007387 */ /* 0x000fe80000100a00 */
[----:B------:R-:W-:Y:S05]  /*29120*/  STL.64 [R1+0x108], R34 ;  /* 0x0001082201007387 */ /* 0x000fea0000100a00 */
[----:B------:R-:W-:Y:S04]  /*29130*/  STL.64 [R1+0xf0], R20 ;  /* 0x0000f01401007387 */ /* 0x000fe80000100a00 */
[----:B------:R1:W-:Y:S02]  /*29140*/  STL.64 [R1+0xf8], R22 ;  /* 0x0000f81601007387 */ /* 0x0003e40000100a00 */
[C---:B-1----:R-:W-:Y:S06]  /*29150*/  HMMA.1688.F32.TF32 R20, R116.reuse, R178, R220 ;  /* 0x000000b27414723c */ /* 0x042fec00000810dc */
[C---:B------:R-:W-:Y:S06]  /*29160*/  HMMA.1688.F32.TF32 R36, R116.reuse, R174, R204 ;  /* 0x000000ae7424723c */ /* 0x040fec00000810cc */
[C---:B------:R-:W-:Y:S11]  /*29170*/  HMMA.1688.F32.TF32 R32, R116.reuse, R170, R224 ;  /* 0x000000aa7420723c */ /* 0x040ff600000810e0 */
[----:B------:R-:W-:Y:S04]  /*29180*/  STL.64 [R1+0xe0], R20 ;  /* 0x0000e01401007387 */ /* 0x000fe80000100a00 */
[----:B------:R1:W-:Y:S02]  /*29190*/  STL.64 [R1+0xe8], R22 ;  /* 0x0000e81601007387 */ /* 0x0003e40000100a00 */
[C---:B-1----:R-:W-:Y:S02]  /*291a0*/  HMMA.1688.F32.TF32 R20, R116.reuse, R166, R208 ;  /* 0x000000a67414723c */ /* 0x042fe400000810d0 */
[----:B------:R-:W-:Y:S04]  /*291b0*/  STL.64 [R1+0xd0], R36 ;  /* 0x0000d02401007387 */ /* 0x000fe80000100a00 */
[----:B------:R1:W-:Y:S04]  /*291c0*/  STL.64 [R1+0xd8], R38 ;  /* 0x0000d82601007387 */ /* 0x0003e80000100a00 */
[----:B------:R-:W-:Y:S04]  /*291d0*/  STL.64 [R1+0xc0], R32 ;  /* 0x0000c02001007387 */ /* 0x000fe80000100a00 */
[----:B------:R3:W-:Y:S01]  /*291e0*/  STL.64 [R1+0xc8], R34 ;  /* 0x0000c82201007387 */ /* 0x0007e20000100a00 */
[----:B------:R-:W-:Y:S01]  /*291f0*/  HMMA.1688.F32.TF32 R224, R116, R142, R100 ;  /* 0x0000008e74e0723c */ /* 0x000fe20000081064 */
[----:B------:R-:W-:-:S02]  /*29200*/  LOP3.LUT R231, R0, 0x60, RZ, 0x3c, !PT ;  /* 0x0000006000e77812 */ /* 0x000fc400078e3cff */
[----:B------:R-:W-:Y:S03]  /*29210*/  LDS R208, [R230+UR10+0x2080] ;  /* 0x0020800ae6d07984 */ /* 0x000fe60008000800 */
[C---:B-1----:R-:W-:Y:S01]  /*29220*/  HMMA.1688.F32.TF32 R36, R116.reuse, R154, R84 ;  /* 0x0000009a7424723c */ /* 0x042fe20000081054 */
[----:B------:R-:W-:Y:S04]  /*29230*/  LDS R210, [R230+UR10+0x3080] ;  /* 0x0030800ae6d27984 */ /* 0x000fe80008000800 */
[----:B------:R-:W-:Y:S01]  /*29240*/  STL.64 [R1+0xb0], R20 ;  /* 0x0000b01401007387 */ /* 0x000fe20000100a00 */
[C---:B---3--:R-:W-:Y:S03]  /*29250*/  HMMA.1688.F32.TF32 R32, R116.reuse, R162, R212 ;  /* 0x000000a27420723c */ /* 0x048fe600000810d4 */
[----:B------:R1:W-:Y:S03]  /*29260*/  STL.64 [R1+0xb8], R22 ;  /* 0x0000b81601007387 */ /* 0x0003e60000100a00 */
[C---:B------:R-:W-:Y:S01]  /*29270*/  HMMA.1688.F32.TF32 R220, R116.reuse, R138, R104 ;  /* 0x0000008a74dc723c */ /* 0x040fe20000081068 */
[----:B------:R-:W-:Y:S04]  /*29280*/  LDS R93, [R231+UR10+0x2000] ;  /* 0x0020000ae75d7984 */ /* 0x000fe80008000800 */
[----:B------:R-:W3:Y:S01]  /*29290*/  LDS R95, [R231+UR10+0x3000] ;  /* 0x0030000ae75f7984 */ /* 0x000ee20008000800 */
[C---:B-1----:R-:W-:Y:S03]  /*292a0*/  HMMA.1688.F32.TF32 R20, R116.reuse, R158, R216 ;  /* 0x0000009e7414723c */ /* 0x042fe600000810d8 */
[----:B------:R-:W-:Y:S04]  /*292b0*/  LDS R209, [R231+UR10+0x2080] ;  /* 0x0020800ae7d17984 */ /* 0x000fe80008000800 */
[----:B------:R-:W1:Y:S04]  /*292c0*/  LDS R211, [R231+UR10+0x3080] ;  /* 0x0030800ae7d37984 */ /* 0x000e680008000800 */
[----:B------:R-:W-:Y:S04]  /*292d0*/  STL.64 [R1+0xa0], R32 ;  /* 0x0000a02001007387 */ /* 0x000fe80000100a00 */
[----:B------:R4:W-:Y:S01]  /*292e0*/  STL.64 [R1+0xa8], R34 ;  /* 0x0000a82201007387 */ /* 0x0009e20000100a00 */
[C---:B------:R-:W-:Y:S07]  /*292f0*/  HMMA.1688.F32.TF32 R216, R116.reuse, R134, R108 ;  /* 0x0000008674d8723c */ /* 0x040fee000008106c */
[----:B------:R-:W-:Y:S01]  /*29300*/  STL.64 [R1+0x90], R20 ;  /* 0x0000901401007387 */ /* 0x000fe20000100a00 */
[C---:B----4-:R-:W-:Y:S03]  /*29310*/  HMMA.1688.F32.TF32 R32, R116.reuse, R150, R96 ;  /* 0x000000967420723c */ /* 0x050fe60000081060 */
[----:B------:R4:W-:Y:S03]  /*29320*/  STL.64 [R1+0x98], R22 ;  /* 0x0000981601007387 */ /* 0x0009e60000100a00 */
[----:B----4-:R-:W-:Y:S01]  /*29330*/  HMMA.1688.F32.TF32 R20, R116, R146, R88 ;  /* 0x000000927414723c */ /* 0x010fe20000081058 */
[----:B------:R-:W-:Y:S04]  /*29340*/  STL.64 [R1+0x80], R36 ;  /* 0x0000802401007387 */ /* 0x000fe80000100a00 */
[----:B------:R-:W-:-:S12]  /*29350*/  STL.64 [R1+0x88], R38 ;  /* 0x0000882601007387 */ /* 0x000fd80000100a00 */
[----:B------:R-:W-:Y:S04]  /*29360*/  STL.64 [R1+0x70], R32 ;  /* 0x0000702001007387 */ /* 0x000fe80000100a00 */
[----:B------:R-:W-:Y:S04]  /*29370*/  STL.64 [R1+0x78], R34 ;  /* 0x0000782201007387 */ /* 0x000fe80000100a00 */
[----:B------:R-:W-:Y:S04]  /*29380*/  STL.64 [R1+0x27b8], R226 ;  /* 0x0027b8e201007387 */ /* 0x000fe80000100a00 */
[----:B------:R4:W-:Y:S04]  /*29390*/  STL.64 [R1+0x60], R20 ;  /* 0x0000601401007387 */ /* 0x0009e80000100a00 */
[----:B------:R2:W-:Y:S04]  /*293a0*/  STL.64 [R1+0x68], R22 ;  /* 0x0000681601007387 */ /* 0x0005e80000100a00 */
[----:B------:R-:W-:Y:S04]  /*293b0*/  STL.64 [R1+0x27b0], R224 ;  /* 0x0027b0e001007387 */ /* 0x000fe80000100a00 */
[----:B------:R-:W-:Y:S04]  /*293c0*/  STL.64 [R1+0x27c8], R222 ;  /* 0x0027c8de01007387 */ /* 0x000fe80000100a00 */
[----:B------:R-:W-:Y:S04]  /*293d0*/  STL.64 [R1+0x27c0], R220 ;  /* 0x0027c0dc01007387 */ /* 0x000fe80000100a00 */
[----:B------:R-:W-:Y:S04]  /*293e0*/  STL.64 [R1+0x27d8], R218 ;  /* 0x0027d8da01007387 */ /* 0x000fe80000100a00 */
[----:B------:R1:W-:Y:S04]  /*293f0*/  STL.64 [R1+0x27d0], R216 ;  /* 0x0027d0d801007387 */ /* 0x0003e80000100a00 */
[----:B------:R-:W3:Y:S04]  /*29400*/  LDL.LU R228, [R1+0x13a0] ;  /* 0x0013a00001e47983 */ /* 0x000ee80000300800 */
[----:B------:R-:W3:Y:S04]  /*29410*/  LDL.LU R229, [R1+0x13a4] ;  /* 0x0013a40001e57983 */ /* 0x000ee80000300800 */
[----:B------:R-:W3:Y:S04]  /*29420*/  LDL.LU R230, [R1+0x13a8] ;  /* 0x0013a80001e67983 */ /* 0x000ee80000300800 */
[----:B------:R-:W3:Y:S01]  /*29430*/  LDL.LU R231, [R1+0x13ac] ;  /* 0x0013ac0001e77983 */ /* 0x000ee20000300800 */
[----:B------:R-:W-:-:S03]  /*29440*/  IMAD.MOV.U32 R56, RZ, RZ, R64 ;  /* 0x000000ffff387224 */ /* 0x000fc600078e0040 */
        /* <DEDUP_REMOVED lines=28> */
[----:B------:R-:W3:Y:S04]  /*29610*/  LDL.LU R30, [R1+0x2a1c] ;  /* 0x002a1c00011e7983 */ /* 0x000ee80000300800 */
[----:B------:R-:W3:Y:S01]  /*29620*/  LDL.LU R8, [R1+0x2a18] ;  /* 0x002a180001087983 */ /* 0x000ee20000300800 */
[----:B------:R-:W-:-:S03]  /*29630*/  IMAD.MOV.U32 R47, RZ, RZ, R31 ;  /* 0x000000ffff2f7224 */ /* 0x000fc600078e001f */
[----:B------:R-:W3:Y:S01]  /*29640*/  LDL.LU R9, [R1+0x2a14] ;  /* 0x002a140001097983 */ /* 0x000ee20000300800 */
[----:B----4-:R-:W-:-:S03]  /*29650*/  IMAD.MOV.U32 R20, RZ, RZ, R14 ;  /* 0x000000ffff147224 */ /* 0x010fc600078e000e */
[----:B------:R-:W4:Y:S01]  /*29660*/  LDL.LU R10, [R1+0x2a10] ;  /* 0x002a1000010a7983 */ /* 0x000f220000300800 */
[----:B------:R-:W-:-:S03]  /*29670*/  IMAD.MOV.U32 R21, RZ, RZ, R15 ;  /* 0x000000ffff157224 */ /* 0x000fc600078e000f */
[----:B------:R-:W4:Y:S01]  /*29680*/  LDL.LU R11, [R1+0x2a0c] ;  /* 0x002a0c00010b7983 */ /* 0x000f220000300800 */
[----:B--2---:R-:W-:-:S03]  /*29690*/  IMAD.MOV.U32 R22, RZ, RZ, R19 ;  /* 0x000000ffff167224 */ /* 0x004fc600078e0013 */
[----:B------:R-:W2:Y:S04]  /*296a0*/  LDL.LU R31, [R1+0x2a08] ;  /* 0x002a0800011f7983 */ /* 0x000ea80000300800 */
[----:B------:R-:W2:Y:S01]  /*296b0*/  LDL.LU R14, [R1+0x2a04] ;  /* 0x002a0400010e7983 */ /* 0x000ea20000300800 */
[----:B------:R-:W-:-:S03]  /*296c0*/  IMAD.MOV.U32 R23, RZ, RZ, R67 ;  /* 0x000000ffff177224 */ /* 0x000fc600078e0043 */
[----:B------:R-:W2:Y:S04]  /*296d0*/  LDL.LU R15, [R1+0x2a00] ;  /* 0x002a0000010f7983 */ /* 0x000ea80000300800 */
[----:B------:R-:W2:Y:S04]  /*296e0*/  LDL.LU R19, [R1+0x29fc] ;  /* 0x0029fc0001137983 */ /* 0x000ea80000300800 */
[----:B------:R-:W2:Y:S01]  /*296f0*/  LDL.LU R67, [R1+0x29f8] ;  /* 0x0029f80001437983 */ /* 0x000ea20000300800 */
[C---:B------:R-:W-:Y:S06]  /*29700*/  HMMA.1688.F32.TF32 R32, R60.reuse, R166, R240 ;  /* 0x000000a63c20723c */ /* 0x040fec00000810f0 */
[C---:B------:R-:W-:Y:S06]  /*29710*/  HMMA.1688.F32.TF32 R36, R60.reuse, R162, R244 ;  /* 0x000000a23c24723c */ /* 0x040fec00000810f4 */
[C---:B------:R-:W-:Y:S06]  /*29720*/  HMMA.1688.F32.TF32 R40, R60.reuse, R158, R248 ;  /* 0x0000009e3c28723c */ /* 0x040fec00000810f8 */
[C---:B------:R-:W-:Y:S06]  /*29730*/  HMMA.1688.F32.TF32 R20, R60.reuse, R154, R20 ;  /* 0x0000009a3c14723c */ /* 0x040fec0000081014 */
[C---:B------:R-:W-:Y:S06]  /*29740*/  HMMA.1688.F32.TF32 R44, R60.reuse, R150, R44 ;  /* 0x000000963c2c723c */ /* 0x040fec000008102c */
[C---:B------:R-:W-:Y:S06]  /*29750*/  HMMA.1688.F32.TF32 R48, R60.reuse, R146, R48 ;  /* 0x000000923c30723c */ /* 0x040fec0000081030 */
[C---:B------:R-:W-:Y:S06]  /*29760*/  HMMA.1688.F32.TF32 R52, R60.reuse, R142, R52 ;  /* 0x0000008e3c34723c */ /* 0x040fec0000081034 */
[C---:B------:R-:W-:Y:S06]  /*29770*/  HMMA.1688.F32.TF32 R56, R60.reuse, R138, R56 ;  /* 0x0000008a3c38723c */ /* 0x040fec0000081038 */
[----:B---3--:R-:W-:Y:S06]  /*29780*/  HMMA.1688.F32.TF32 R24, R60, R174, R24 ;  /* 0x000000ae3c18723c */ /* 0x008fec0000081018 */
[-C--:B------:R-:W-:Y:S06]  /*29790*/  HMMA.1688.F32.TF32 R204, R92, R194.reuse, R228 ;  /* 0x000000c25ccc723c */ /* 0x080fec00000810e4 */
[C---:B----4-:R-:W-:Y:S06]  /*297a0*/  HMMA.1688.F32.TF32 R212, R60.reuse, R194, R8 ;  /* 0x000000c23cd4723c */ /* 0x050fec0000081008 */
[C---:B--2---:R-:W-:Y:S06]  /*297b0*/  HMMA.1688.F32.TF32 R8, R60.reuse, R190, R28 ;  /* 0x000000be3c08723c */ /* 0x044fec000008101c */
[C---:B------:R-:W-:Y:S06]  /*297c0*/  HMMA.1688.F32.TF32 R12, R60.reuse, R186, R12 ;  /* 0x000000ba3c0c723c */ /* 0x040fec000008100c */
[C---:B------:R-:W-:Y:S06]  /*297d0*/  HMMA.1688.F32.TF32 R16, R60.reuse, R182, R16 ;  /* 0x000000b63c10723c */ /* 0x040fec0000081010 */
[C---:B------:R-:W-:Y:S06]  /*297e0*/  HMMA.1688.F32.TF32 R64, R60.reuse, R178, R64 ;  /* 0x000000b23c40723c */ /* 0x040fec0000081040 */
[C---:B------:R-:W-:Y:S01]  /*297f0*/  HMMA.1688.F32.TF32 R28, R60.reuse, R170, R236 ;  /* 0x000000aa3c1c723c */ /* 0x040fe200000810ec */
[----:B------:R-:W-:Y:S04]  /*29800*/  STL.64 [R1+0x27e8], R214 ;  /* 0x0027e8d601007387 */ /* 0x000fe80000100a00 */
[----:B------:R-:W-:Y:S04]  /*29810*/  STL.64 [R1+0x27e0], R212 ;  /* 0x0027e0d401007387 */ /* 0x000fe80000100a00 */
[----:B------:R-:W-:Y:S04]  /*29820*/  STL.64 [R1+0x27f8], R10 ;  /* 0x0027f80a01007387 */ /* 0x000fe80000100a00 */
[----:B------:R-:W-:Y:S01]  /*29830*/  STL.64 [R1+0x27f0], R8 ;  /* 0x0027f00801007387 */ /* 0x000fe20000100a00 */
[----:B------:R-:W-:Y:S03]  /*29840*/  HMMA.1688.F32.TF32 R60, R60, R134, R112 ;  /* 0x000000863c3c723c */ /* 0x000fe60000081070 */
        /* <DEDUP_REMOVED lines=72> */
[----:B------:R-:W-:Y:S04]  /*29cd0*/  STL.64 [R1+0x28e8], R206 ;  /* 0x0028e8ce01007387 */ /* 0x000fe80000100a00 */
[----:B------:R-:W-:Y:S01]  /*29ce0*/  STL.64 [R1+0x28e0], R204 ;  /* 0x0028e0cc01007387 */ /* 0x000fe20000100a00 */
[C---:B----4-:R-:W-:Y:S06]  /*29cf0*/  HMMA.1688.F32.TF32 R116, R92.reuse, R170, R80 ;  /* 0x000000aa5c74723c */ /* 0x050fec0000081050 */
[C---:B--2---:R-:W-:Y:S06]  /*29d00*/  HMMA.1688.F32.TF32 R196, R92.reuse, R186, R196 ;  /* 0x000000ba5cc4723c */ /* 0x044fec00000810c4 */
[C---:B---3--:R-:W-:Y:S06]  /*29d10*/  HMMA.1688.F32.TF32 R200, R92.reuse, R190, R128 ;  /* 0x000000be5cc8723c */ /* 0x048fec0000081080 */
[C---:B------:R-:W-:Y:S06]  /*29d20*/  HMMA.1688.F32.TF32 R128, R92.reuse, R182, R124 ;  /* 0x000000b65c80723c */ /* 0x040fec000008107c */
[C---:B------:R-:W-:Y:S11]  /*29d30*/  HMMA.1688.F32.TF32 R124, R92.reuse, R178, R120 ;  /* 0x000000b25c7c723c */ /* 0x040ff60000081078 */
[----:B------:R-:W-:Y:S01]  /*29d40*/  STL.64 [R1+0x28f8], R202 ;  /* 0x0028f8ca01007387 */ /* 0x000fe20000100a00 */
[C---:B------:R-:W-:Y:S03]  /*29d50*/  HMMA.1688.F32.TF32 R120, R92.reuse, R174, R232 ;  /* 0x000000ae5c78723c */ /* 0x040fe600000810e8 */
[----:B------:R-:W-:Y:S03]  /*29d60*/  STL.64 [R1+0x28f0], R200 ;  /* 0x0028f0c801007387 */ /* 0x000fe60000100a00 */
[C---:B------:R-:W-:Y:S01]  /*29d70*/  HMMA.1688.F32.TF32 R112, R92.reuse, R166, R112 ;  /* 0x000000a65c70723c */ /* 0x040fe20000081070 */
        /* <DEDUP_REMOVED lines=15> */
[----:B------:R2:W-:Y:S04]  /*29e70*/  STL [R1+0x27a8], R109 ;  /* 0x0027a86d01007387 */ /* 0x0005e80000100800 */
[----:B------:R3:W-:Y:S04]  /*29e80*/  STL [R1+0x27a4], R110 ;  /* 0x0027a46e01007387 */ /* 0x0007e80000100800 */
[----:B------:R4:W-:Y:S04]  /*29e90*/  STL [R1+0x27a0], R111 ;  /* 0x0027a06f01007387 */ /* 0x0009e80000100800 */
[----:B------:R-:W-:Y:S04]  /*29ea0*/  STL.64 [R1+0x2968], R70 ;  /* 0x0029684601007387 */ /* 0x000fe80000100a00 */
[----:B------:R-:W-:Y:S04]  /*29eb0*/  STL.64 [R1+0x2960], R68 ;  /* 0x0029604401007387 */ /* 0x000fe80000100a00 */
[----:B------:R4:W-:Y:S04]  /*29ec0*/  STL [R1+0x279c], R75 ;  /* 0x00279c4b01007387 */ /* 0x0009e80000100800 */
[----:B-1----:R-:W2:Y:S04]  /*29ed0*/  LDL.LU R216, [R1+0x1230] ;  /* 0x0012300001d87983 */ /* 0x002ea80000300800 */
[----:B------:R-:W2:Y:S04]  /*29ee0*/  LDL.LU R217, [R1+0x1234] ;  /* 0x0012340001d97983 */ /* 0x000ea80000300800 */
[----:B------:R-:W2:Y:S04]  /*29ef0*/  LDL.LU R218, [R1+0x1238] ;  /* 0x0012380001da7983 */ /* 0x000ea80000300800 */
[----:B------:R-:W2:Y:S04]  /*29f00*/  LDL.LU R219, [R1+0x123c] ;  /* 0x00123c0001db7983 */ /* 0x000ea80000300800 */
[----:B------:R-:W4:Y:S04]  /*29f10*/  LDL.LU R232, [R1+0x11b0] ;  /* 0x0011b00001e87983 */ /* 0x000f280000300800 */
[----:B------:R-:W4:Y:S04]  /*29f20*/  LDL.LU R233, [R1+0x11b4] ;  /* 0x0011b40001e97983 */ /* 0x000f280000300800 */
[----:B------:R-:W4:Y:S04]  /*29f30*/  LDL.LU R234, [R1+0x11b8] ;  /* 0x0011b80001ea7983 */ /* 0x000f280000300800 */
[----:B------:R-:W4:Y:S01]  /*29f40*/  LDL.LU R235, [R1+0x11bc] ;  /* 0x0011bc0001eb7983 */ /* 0x000f220000300800 */
[C---:B------:R-:W-:Y:S03]  /*29f50*/  HMMA.1688.F32.TF32 R76, R92.reuse, R150, R228 ;  /* 0x000000965c4c723c */ /* 0x040fe600000810e4 */
        /* <DEDUP_REMOVED lines=36> */
[----:B------:R-:W-:Y:S04]  /*2a1a0*/  STL.64 [R1+0x2978], R78 ;  /* 0x0029784e01007387 */ /* 0x000fe80000100a00 */
[----:B------:R-:W-:Y:S04]  /*2a1b0*/  STL.64 [R1+0x2970], R76 ;  /* 0x0029704c01007387 */ /* 0x000fe80000100a00 */
        /* <DEDUP_REMOVED lines=8> */
[----:B---3--:R-:W-:Y:S03]  /*2a240*/  HMMA.1688.F32.TF32 R80, R92, R146, R228 ;  /* 0x000000925c50723c */ /* 0x008fe600000810e4 */
[----:B------:R-:W3:Y:S04]  /*2a250*/  LDL.LU R228, [R1+0x1200] ;  /* 0x0012000001e47983 */ /* 0x000ee80000300800 */
[----:B------:R-:W3:Y:S04]  /*2a260*/  LDL.LU R229, [R1+0x1204] ;  /* 0x0012040001e57983 */ /* 0x000ee80000300800 */
[----:B------:R-:W3:Y:S04]  /*2a270*/  LDL.LU R230, [R1+0x1208] ;  /* 0x0012080001e67983 */ /* 0x000ee80000300800 */
[----:B------:R-:W3:Y:S01]  /*2a280*/  LDL.LU R231, [R1+0x120c] ;  /* 0x00120c0001e77983 */ /* 0x000ee20000300800 */
[C---:B--2---:R-:W-:Y:S06]  /*2a290*/  HMMA.1688.F32.TF32 R244, R208.reuse, R178, R8 ;  /* 0x000000b2d0f4723c */ /* 0x044fec0000081008 */
[----:B------:R-:W-:-:S15]  /*2a2a0*/  HMMA.1688.F32.TF32 R8, R208, R170, R216 ;  /* 0x000000aad008723c */ /* 0x000fde00000810d8 */
[----:B------:R-:W-:-:S09]  /*2a2b0*/  NOP ;  /* 0x0000000000007918 */ /* 0x000fd20000000000 */
[----:B------:R-:W-:Y:S02]  /*2a2c0*/  IMAD.MOV.U32 R109, RZ, RZ, R8 ;  /* 0x000000ffff6d7224 */ /* 0x000fe400078e0008 */
[----:B------:R-:W-:Y:S02]  /*2a2d0*/  IMAD.MOV.U32 R110, RZ, RZ, R9 ;  /* 0x000000ffff6e7224 */ /* 0x000fe400078e0009 */
[----:B----4-:R-:W-:Y:S02]  /*2a2e0*/  IMAD.MOV.U32 R111, RZ, RZ, R10 ;  /* 0x000000ffff6f7224 */ /* 0x010fe400078e000a */
[----:B------:R-:W-:Y:S02]  /*2a2f0*/  IMAD.MOV.U32 R75, RZ, RZ, R11 ;  /* 0x000000ffff4b7224 */ /* 0x000fe400078e000b */
[----:B------:R-:W-:-:S15]  /*2a300*/  HMMA.1688.F32.TF32 R8, R208, R166, R220 ;  /* 0x000000a6d008723c */ /* 0x000fde00000810dc */
[----:B------:R-:W-:-:S09]  /*2a310*/  NOP ;  /* 0x0000000000007918 */ /* 0x000fd20000000000 */
[----:B------:R-:W-:Y:S02]  /*2a320*/  IMAD.MOV.U32 R251, RZ, RZ, R8 ;  /* 0x000000fffffb7224 */ /* 0x000fe400078e0008 */
[----:B------:R-:W-:Y:S02]  /*2a330*/  IMAD.MOV.U32 R250, RZ, RZ, R9 ;  /* 0x000000fffffa7224 */ /* 0x000fe400078e0009 */
[----:B------:R-:W-:Y:S02]  /*2a340*/  IMAD.MOV.U32 R249, RZ, RZ, R10 ;  /* 0x000000fffff97224 */ /* 0x000fe400078e000a */
[----:B------:R-:W-:Y:S02]  /*2a350*/  IMAD.MOV.U32 R248, RZ, RZ, R11 ;  /* 0x000000fffff87224 */ /* 0x000fe400078e000b */
[----:B------:R-:W-:Y:S06]  /*2a360*/  HMMA.1688.F32.TF32 R8, R208, R162, R224 ;  /* 0x000000a2d008723c */ /* 0x000fec00000810e0 */
[C---:B------:R-:W-:Y:S06]  /*2a370*/  HMMA.1688.F32.TF32 R84, R92.reuse, R142, R84 ;  /* 0x0000008e5c54723c */ /* 0x040fec0000081054 */
[C---:B------:R-:W-:Y:S06]  /*2a380*/  HMMA.1688.F32.TF32 R88, R92.reuse, R138, R88 ;  /* 0x0000008a5c58723c */ /* 0x040fec0000081058 */
[----:B------:R-:W-:Y:S06]  /*2a390*/  HMMA.1688.F32.TF32 R92, R92, R134, R12 ;  /* 0x000000865c5c723c */ /* 0x000fec000008100c */
[----:B------:R-:W-:Y:S01]  /*2a3a0*/  HMMA.1688.F32.TF32 R12, R208, R174, R212 ;  /* 0x000000aed00c723c */ /* 0x000fe200000810d4 */
[----:B------:R-:W-:-:S02]  /*2a3b0*/  IMAD.MOV.U32 R243, RZ, RZ, R8 ;  /* 0x000000fffff37224 */ /* 0x000fc400078e0008 */
[----:B------:R-:W-:Y:S02]  /*2a3c0*/  IMAD.MOV.U32 R242, RZ, RZ, R9 ;  /* 0x000000fffff27224 */ /* 0x000fe400078e0009 */
[----:B------:R-:W-:Y:S02]  /*2a3d0*/  IMAD.MOV.U32 R241, RZ, RZ, R10 ;  /* 0x000000fffff17224 */ /* 0x000fe400078e000a */
[----:B------:R-:W-:Y:S01]  /*2a3e0*/  IMAD.MOV.U32 R240, RZ, RZ, R11 ;  /* 0x000000fffff07224 */ /* 0x000fe200078e000b */
[----:B------:R-:W-:Y:S04]  /*2a3f0*/  STL.64 [R1+0x2988], R82 ;  /* 0x0029885201007387 */ /* 0x000fe80000100a00 */
[----:B------:R-:W-:Y:S11]  /*2a400*/  STL.64 [R1+0x2980], R80 ;  /* 0x0029805001007387 */ /* 0x000ff60000100a00 */
[----:B------:R-:W-:Y:S04]  /*2a410*/  STL.64 [R1+0x110], R12 ;  /* 0x0001100c01007387 */ /* 0x000fe80000100a00 */
[----:B------:R-:W-:Y:S04]  /*2a420*/  STL.64 [R1+0x118], R14 ;  /* 0x0001180e01007387 */ /* 0x000fe80000100a00 */
[----:B------:R-:W2:Y:S01]  /*2a430*/  LDL.LU R224, [R1+0x1080] ;  /* 0x0010800001e07983 */ /* 0x000ea20000300800 */
[----:B---3--:R-:W-:-:S15]  /*2a440*/  HMMA.1688.F32.TF32 R8, R208, R158, R228 ;  /* 0x0000009ed008723c */ /* 0x008fde00000810e4 */
[----:B------:R-:W-:-:S08]  /*2a450*/  NOP ;  /* 0x0000000000007918 */ /* 0x000fd00000000000 */
[----:B------:R1:W-:Y:S04]  /*2a460*/  STL.64 [R1+0x150], R8 ;  /* 0x0001500801007387 */ /* 0x0003e80000100a00 */
[----:B------:R3:W-:Y:S04]  /*2a470*/  STL.64 [R1+0x158], R10 ;  /* 0x0001580a01007387 */ /* 0x0007e80000100a00 */
[----:B------:R-:W2:Y:S04]  /*2a480*/  LDL.LU R225, [R1+0x1084] ;  /* 0x0010840001e17983 */ /* 0x000ea80000300800 */
[----:B------:R-:W2:Y:S04]  /*2a490*/  LDL.LU R226, [R1+0x1088] ;  /* 0x0010880001e27983 */ /* 0x000ea80000300800 */
[----:B------:R-:W2:Y:S04]  /*2a4a0*/  LDL.LU R227, [R1+0x108c] ;  /* 0x00108c0001e37983 */ /* 0x000ea80000300800 */
        /* <DEDUP_REMOVED lines=8> */
[----:B-1----:R-:W4:Y:S04]  /*2a530*/  LDL.LU R8, [R1+0x10c0] ;  /* 0x0010c00001087983 */ /* 0x002f280000300800 */
        /* <DEDUP_REMOVED lines=87> */
[----:B------:R-:W-:-:S02]  /*2aab0*/  LOP3.LUT R130, R0, 0x40, RZ, 0x3c, !PT ;  /* 0x0000004000827812 */ /* 0x000fc400078e3cff */
[----:B------:R-:W-:Y:S01]  /*2aac0*/  LOP3.LUT R131, R0, 0x60, RZ, 0x3c, !PT ;  /* 0x0000006000837812 */ /* 0x000fe200078e3cff */
[----:B------:R-:W-:Y:S02]  /*2aad0*/  HMMA.1688.F32.TF32 R236, R208, R182, R232 ;  /* 0x000000b6d0ec723c */ /* 0x000fe400000810e8 */
[----:B------:R-:W-:Y:S04]  /*2aae0*/  LDS R232, [R130+UR10+0x2100] ;  /* 0x0021000a82e87984 */ /* 0x000fe80008000800 */
[----:B------:R-:W-:Y:S04]  /*2aaf0*/  LDS R234, [R130+UR10+0x3100] ;  /* 0x0031000a82ea7984 */ /* 0x000fe80008000800 */
[----:B------:R-:W-:Y:S04]  /*2ab00*/  LDS R233, [R131+UR10+0x2100] ;  /* 0x0021000a83e97984 */ /* 0x000fe80008000800 */
[----:B------:R-:W2:Y:S04]  /*2ab10*/  LDS R235, [R131+UR10+0x3100] ;  /* 0x0031000a83eb7984 */ /* 0x000ea80008000800 */
[----:B------:R-:W-:Y:S04]  /*2ab20*/  LDS R228, [R130+UR10+0x2180] ;  /* 0x0021800a82e47984 */ /* 0x000fe80008000800 */
[----:B------:R-:W-:Y:S04]  /*2ab30*/  LDS R230, [R130+UR10+0x3180] ;  /* 0x0031800a82e67984 */ /* 0x000fe80008000800 */
[----:B------:R-:W-:Y:S04]  /*2ab40*/  LDS R229, [R131+UR10+0x2180] ;  /* 0x0021800a83e57984 */ /* 0x000fe80008000800 */
[----:B------:R-:W1:Y:S01]  /*2ab50*/  LDS R231, [R131+UR10+0x3180] ;  /* 0x0031800a83e77984 */ /* 0x000e620008000800 */
[----:B--2---:R-:W-:Y:S06]  /*2ab60*/  HMMA.1688.F32.TF32 R36, R232, R166, R36 ;  /* 0x000000a6e824723c */ /* 0x004fec0000081024 */
[C---:B---3--:R-:W-:Y:S06]  /*2ab70*/  HMMA.1688.F32.TF32 R76, R208.reuse, R150, R120 ;  /* 0x00000096d04c723c */ /* 0x048fec0000081078 */
[C---:B----4-:R-:W-:Y:S06]  /*2ab80*/  HMMA.1688.F32.TF32 R80, R208.reuse, R154, R116 ;  /* 0x0000009ad050723c */ /* 0x050fec0000081074 */
[----:B------:R-:W-:-:S15]  /*2ab90*/  HMMA.1688.F32.TF32 R68, R208, R146, R124 ;  /* 0x00000092d044723c */ /* 0x000fde000008107c */
[----:B------:R-:W-:-:S02]  /*2aba0*/  NOP ;  /* 0x0000000000007918 */ /* 0x000fc40000000000 */
[----:B------:R-:W-:Y:S04]  /*2abb0*/  STL.64 [R1+0x160], R80 ;  /* 0x0001605001007387 */ /* 0x000fe80000100a00 */
[----:B------:R2:W-:Y:S04]  /*2abc0*/  STL.64 [R1+0x168], R82 ;  /* 0x0001685201007387 */ /* 0x0005e80000100a00 */
[----:B------:R-:W-:Y:S04]  /*2abd0*/  STL.64 [R1+0x170], R76 ;  /* 0x0001704c01007387 */ /* 0x000fe80000100a00 */
[----:B------:R3:W-:Y:S01]  /*2abe0*/  STL.64 [R1+0x178], R78 ;  /* 0x0001784e01007387 */ /* 0x0007e20000100a00 */
[C---:B--2---:R-:W-:Y:S03]  /*2abf0*/  HMMA.1688.F32.TF32 R80, R208.reuse, R142, R196 ;  /* 0x0000008ed050723c */ /* 0x044fe600000810c4 */
[----:B------:R-:W-:Y:S04]  /*2ac00*/  STL.64 [R1+0x380], R68 ;  /* 0x0003804401007387 */ /* 0x000fe80000100a00 */
[----:B------:R2:W-:Y:S01]  /*2ac10*/  STL.64 [R1+0x388], R70 ;  /* 0x0003884601007387 */ /* 0x0005e20000100a00 */
[C---:B---3--:R-:W-:Y:S06]  /*2ac20*/  HMMA.1688.F32.TF32 R76, R208.reuse, R138, R200 ;  /* 0x0000008ad04c723c */ /* 0x048fec00000810c8 */
[----:B--2---:R-:W-:Y:S09]  /*2ac30*/  HMMA.1688.F32.TF32 R68, R208, R134, R204 ;  /* 0x00000086d044723c */ /* 0x004ff200000810cc */
[----:B------:R-:W-:Y:S04]  /*2ac40*/  STL.64 [R1+0x390], R80 ;  /* 0x0003905001007387 */ /* 0x000fe80000100a00 */
[----:B------:R-:W-:Y:S04]  /*2ac50*/  STL.64 [R1+0x398], R82 ;  /* 0x0003985201007387 */ /* 0x000fe80000100a00 */
[----:B------:R-:W-:Y:S04]  /*2ac60*/  STL.64 [R1+0x3c0], R76 ;  /* 0x0003c04c01007387 */ /* 0x000fe80000100a00 */
[----:B------:R-:W-:Y:S04]  /*2ac70*/  STL.64 [R1+0x3c8], R78 ;  /* 0x0003c84e01007387 */ /* 0x000fe80000100a00 */
        /* <DEDUP_REMOVED lines=23> */
[----:B------:R2:W-:Y:S02]  /*2adf0*/  STL.64 [R1+0x4b8], R22 ;  /* 0x0004b81601007387 */ /* 0x0005e40000100a00 */
[C---:B--2---:R-:W-:Y:S02]  /*2ae00*/  HMMA.1688.F32.TF32 R20, R232.reuse, R158, R28 ;  /* 0x0000009ee814723c */ /* 0x044fe4000008101c */
[----:B------:R-:W-:Y:S04]  /*2ae10*/  STL.64 [R1+0x4e0], R36 ;  /* 0x0004e02401007387 */ /* 0x000fe80000100a00 */
[----:B------:R-:W-:Y:S01]  /*2ae20*/  STL.64 [R1+0x4e8], R38 ;  /* 0x0004e82601007387 */ /* 0x000fe20000100a00 */
[C---:B------:R-:W-:Y:S03]  /*2ae30*/  HMMA.1688.F32.TF32 R28, R232.reuse, R154, R24 ;  /* 0x0000009ae81c723c */ /* 0x040fe60000081018 */
[----:B------:R-:W-:Y:S03]  /*2ae40*/  STL.64 [R1+0x510], R32 ;  /* 0x0005102001007387 */ /* 0x000fe60000100a00 */
[C---:B------:R-:W-:Y:S01]  /*2ae50*/  HMMA.1688.F32.TF32 R24, R232.reuse, R150, R64 ;  /* 0x00000096e818723c */ /* 0x040fe20000081040 */
[----:B------:R-:W-:Y:S09]  /*2ae60*/  STL.64 [R1+0x518], R34 ;  /* 0x0005182201007387 */ /* 0x000ff20000100a00 */
[----:B------:R-:W-:Y:S04]  /*2ae70*/  STL.64 [R1+0x530], R20 ;  /* 0x0005301401007387 */ /* 0x000fe80000100a00 */
[----:B------:R2:W-:Y:S02]  /*2ae80*/  STL.64 [R1+0x538], R22 ;  /* 0x0005381601007387 */ /* 0x0005e40000100a00 */
[C---:B--2---:R-:W-:Y:S06]  /*2ae90*/  HMMA.1688.F32.TF32 R20, R232.reuse, R146, R16 ;  /* 0x00000092e814723c */ /* 0x044fec0000081010 */
        /* <DEDUP_REMOVED lines=16> */
[C---:B--2---:R-:W-:Y:S03]  /*2afa0*/  HMMA.1688.F32.TF32 R12, R228.reuse, R190, R220 ;  /* 0x000000bee40c723c */ /* 0x044fe600000810dc */
[----:B------:R-:W-:Y:S04]  /*2afb0*/  LDS R232, [R130+UR10+0x2280] ;  /* 0x0022800a82e87984 */ /* 0x000fe80008000800 */
[----:B------:R-:W-:Y:S01]  /*2afc0*/  LDS R234, [R130+UR10+0x3280] ;  /* 0x0032800a82ea7984 */ /* 0x000fe20008000800 */
[C---:B-1----:R-:W-:Y:S03]  /*2afd0*/  HMMA.1688.F32.TF32 R8, R228.reuse, R186, R224 ;  /* 0x000000bae408723c */ /* 0x042fe600000810e0 */
[----:B------:R-:W-:Y:S04]  /*2afe0*/  LDS R233, [R131+UR10+0x2280] ;  /* 0x0022800a83e97984 */ /* 0x000fe80008000800 */
[----:B------:R-:W-:Y:S04]  /*2aff0*/  LDS R235, [R131+UR10+0x3280] ;  /* 0x0032800a83eb7984 */ /* 0x000fe80008000800 */
[----:B------:R-:W-:Y:S04]  /*2b000*/  STL.64 [R1+0x620], R16 ;  /* 0x0006201001007387 */ /* 0x000fe80000100a00 */
[----:B------:R-:W-:Y:S04]  /*2b010*/  STL.64 [R1+0x628], R18 ;  /* 0x0006281201007387 */ /* 0x000fe80000100a00 */
[----:B------:R-:W2:Y:S04]  /*2b020*/  LDL.LU R216, [R1+0xb60] ;  /* 0x000b600001d87983 */ /* 0x000ea80000300800 */
[----:B------:R-:W-:Y:S04]  /*2b030*/  STL.64 [R1+0x640], R12 ;  /* 0x0006400c01007387 */ /* 0x000fe80000100a00 */
[----:B------:R-:W-:Y:S04]  /*2b040*/  STL.64 [R1+0x648], R14 ;  /* 0x0006480e01007387 */ /* 0x000fe80000100a00 */
        /* <DEDUP_REMOVED lines=9> */
[----:B-1----:R-:W2:Y:S04]  /*2b0e0*/  LDL.LU R8, [R1+0xf80] ;  /* 0x000f800001087983 */ /* 0x002ea80000300800 */
[----:B------:R-:W2:Y:S04]  /*2b0f0*/  LDL.LU R9, [R1+0xf84] ;  /* 0x000f840001097983 */ /* 0x000ea80000300800 */
[----:B---3--:R-:W2:Y:S04]  /*2b100*/  LDL.LU R10, [R1+0xf88] ;  /* 0x000f8800010a7983 */ /* 0x008ea80000300800 */
        /* <DEDUP_REMOVED lines=81> */
[----:B--2---:R-:W-:Y:S03]  /*2b620*/  HMMA.1688.F32.TF32 R68, R228, R182, R224 ;  /* 0x000000b6e444723c */ /* 0x004fe600000810e0 */
[----:B------:R-:W2:-:S15]  /*2b630*/  LDL.LU R224, [R1+0xff0] ;  /* 0x000ff00001e07983 */ /* 0x000e9e0000300800 */
[----:B------:R-:W-:-:S05]  /*2b640*/  NOP ;  /* 0x0000000000007918 */ /* 0x000fca0000000000 */
[----:B------:R-:W-:Y:S04]  /*2b650*/  STL.64 [R1+0x680], R68 ;  /* 0x0006804401007387 */ /* 0x000fe80000100a00 */
[----:B------:R3:W-:Y:S04]  /*2b660*/  STL.64 [R1+0x688], R70 ;  /* 0x0006884601007387 */ /* 0x0007e80000100a00 */
[----:B------:R-:W2:Y:S04]  /*2b670*/  LDL.LU R225, [R1+0xff4] ;  /* 0x000ff40001e17983 */ /* 0x000ea80000300800 */
[----:B------:R-:W2:Y:S04]  /*2b680*/  LDL.LU R226, [R1+0xff8] ;  /* 0x000ff80001e27983 */ /* 0x000ea80000300800 */
[----:B------:R-:W2:Y:S01]  /*2b690*/  LDL.LU R227, [R1+0xffc] ;  /* 0x000ffc0001e37983 */ /* 0x000ea20000300800 */
[----:B---3--:R-:W-:Y:S06]  /*2b6a0*/  HMMA.1688.F32.TF32 R68, R228, R178, R124 ;  /* 0x000000b2e444723c */ /* 0x008fec000008107c */
[C---:B------:R-:W-:Y:S06]  /*2b6b0*/  HMMA.1688.F32.TF32 R96, R208.reuse, R194, R96 ;  /* 0x000000c2d060723c */ /* 0x040fec0000081060 */
[C---:B------:R-:W-:Y:S06]  /*2b6c0*/  HMMA.1688.F32.TF32 R100, R208.reuse, R190, R100 ;  /* 0x000000bed064723c */ /* 0x040fec0000081064 */
[----:B------:R-:W-:Y:S01]  /*2b6d0*/  HMMA.1688.F32.TF32 R104, R208, R186, R104 ;  /* 0x000000bad068723c */ /* 0x000fe20000081068 */
[----:B------:R-:W-:Y:S04]  /*2b6e0*/  LDS R208, [R130+UR10+0x2200] ;  /* 0x0022000a82d07984 */ /* 0x000fe80008000800 */
[----:B------:R-:W-:Y:S01]  /*2b6f0*/  LDS R210, [R130+UR10+0x3200] ;  /* 0x0032000a82d27984 */ /* 0x000fe20008000800 */
[C---:B----4-:R-:W-:Y:S03]  /*2b700*/  HMMA.1688.F32.TF32 R80, R228.reuse, R174, R196 ;  /* 0x000000aee450723c */ /* 0x050fe600000810c4 */
[----:B------:R-:W-:Y:S03]  /*2b710*/  LDS R209, [R131+UR10+0x2200] ;  /* 0x0022000a83d17984 */ /* 0x000fe60008000800 */
[C---:B------:R-:W-:Y:S01]  /*2b720*/  HMMA.1688.F32.TF32 R76, R228.reuse, R170, R200 ;  /* 0x000000aae44c723c */ /* 0x040fe200000810c8 */
[----:B------:R-:W1:Y:S04]  /*2b730*/  LDS R211, [R131+UR10+0x3200] ;  /* 0x0032000a83d37984 */ /* 0x000e680008000800 */
[----:B------:R-:W-:Y:S01]  /*2b740*/  STL.64 [R1+0x6a0], R68 ;  /* 0x0006a04401007387 */ /* 0x000fe20000100a00 */
[C---:B------:R-:W-:Y:S03]  /*2b750*/  HMMA.1688.F32.TF32 R60, R228.reuse, R162, R60 ;  /* 0x000000a2e43c723c */ /* 0x040fe6000008103c */
[----:B------:R3:W-:Y:S03]  /*2b760*/  STL.64 [R1+0x6a8], R70 ;  /* 0x0006a84601007387 */ /* 0x0007e60000100a00 */
[C---:B------:R-:W-:Y:S06]  /*2b770*/  HMMA.1688.F32.TF32 R56, R228.reuse, R158, R56 ;  /* 0x0000009ee438723c */ /* 0x040fec0000081038 */
[C---:B---3--:R-:W-:Y:S06]  /*2b780*/  HMMA.1688.F32.TF32 R68, R228.reuse, R166, R204 ;  /* 0x000000a6e444723c */ /* 0x048fec00000810cc */
        /* <DEDUP_REMOVED lines=18> */
[----:B------:R-:W-:Y:S03]  /*2b8b0*/  HMMA.1688.F32.TF32 R36, R228, R134, R36 ;  /* 0x00000086e424723c */ /* 0x000fe60000081024 */
[----:B------:R-:W-:Y:S04]  /*2b8c0*/  STL.64 [R1+0x808], R50 ;  /* 0x0008083201007387 */ /* 0x000fe80000100a00 */
[----:B------:R-:W-:Y:S04]  /*2b8d0*/  STL.64 [R1+0x830], R44 ;  /* 0x0008302c01007387 */ /* 0x000fe80000100a00 */
[----:B------:R-:W-:Y:S04]  /*2b8e0*/  STL.64 [R1+0x838], R46 ;  /* 0x0008382e01007387 */ /* 0x000fe80000100a00 */
[----:B------:R-:W-:Y:S04]  /*2b8f0*/  STL.64 [R1+0x860], R20 ;  /* 0x0008601401007387 */ /* 0x000fe80000100a00 */
[----:B------:R3:W-:Y:S01]  /*2b900*/  STL.64 [R1+0x868], R22 ;  /* 0x0008681601007387 */ /* 0x0007e20000100a00 */
[C---:B-1----:R-:W-:Y:S03]  /*2b910*/  HMMA.1688.F32.TF32 R28, R208.reuse, R190, R28 ;  /* 0x000000bed01c723c */ /* 0x042fe6000008101c */
[----:B------:R-:W-:Y:S03]  /*2b920*/  LDS R228, [R130+UR10+0x2300] ;  /* 0x0023000a82e47984 */ /* 0x000fe60008000800 */
[C---:B------:R-:W-:Y:S01]  /*2b930*/  HMMA.1688.F32.TF32 R24, R208.reuse, R186, R24 ;  /* 0x000000bad018723c */ /* 0x040fe20000081018 */
[----:B------:R-:W-:Y:S04]  /*2b940*/  LDS R230, [R130+UR10+0x3300] ;  /* 0x0033000a82e67984 */ /* 0x000fe80008000800 */
[----:B------:R-:W-:Y:S01]  /*2b950*/  LDS R229, [R131+UR10+0x2300] ;  /* 0x0023000a83e57984 */ /* 0x000fe20008000800 */
[C---:B---3--:R-:W-:Y:S03]  /*2b960*/  HMMA.1688.F32.TF32 R20, R208.reuse, R194, R32 ;  /* 0x000000c2d014723c */ /* 0x048fe60000081020 */
[----:B------:R-:W-:Y:S04]  /*2b970*/  STL.64 [R1+0x890], R40 ;  /* 0x0008902801007387 */ /* 0x000fe80000100a00 */
[----:B------:R-:W-:Y:S04]  /*2b980*/  STL.64 [R1+0x898], R42 ;  /* 0x0008982a01007387 */ /* 0x000fe80000100a00 */
[----:B------:R-:W-:Y:S04]  /*2b990*/  STL.64 [R1+0x880], R36 ;  /* 0x0008802401007387 */ /* 0x000fe80000100a00 */
[----:B------:R-:W-:Y:S01]  /*2b9a0*/  STL.64 [R1+0x888], R38 ;  /* 0x0008882601007387 */ /* 0x000fe20000100a00 */
[C---:B------:R-:W-:Y:S03]  /*2b9b0*/  HMMA.1688.F32.TF32 R16, R208.reuse, R178, R16 ;  /* 0x000000b2d010723c */ /* 0x040fe60000081010 */
[----:B------:R-:W1:Y:S04]  /*2b9c0*/  LDS R231, [R131+UR10+0x3300] ;  /* 0x0033000a83e77984 */ /* 0x000e680008000800 */
[----:B------:R-:W-:Y:S04]  /*2b9d0*/  STL.64 [R1+0x8d0], R20 ;  /* 0x0008d01401007387 */ /* 0x000fe80000100a00 */
[----:B------:R3:W-:Y:S01]  /*2b9e0*/  STL.64 [R1+0x8d8], R22 ;  /* 0x0008d81601007387 */ /* 0x0007e20000100a00 */
[C---:B------:R-:W-:Y:S06]  /*2b9f0*/  HMMA.1688.F32.TF32 R12, R208.reuse, R174, R12 ;  /* 0x000000aed00c723c */ /* 0x040fec000008100c */
[C---:B---3--:R-:W-:Y:S06]  /*2ba00*/  HMMA.1688.F32.TF32 R20, R208.reuse, R182, R64 ;  /* 0x000000b6d014723c */ /* 0x048fec0000081040 */
        /* <DEDUP_REMOVED lines=11> */
[C---:B---3--:R-:W-:Y:S03]  /*2bac0*/  HMMA.1688.F32.TF32 R16, R208.reuse, R166, R212 ;  /* 0x000000a6d010723c */ /* 0x048fe600000810d4 */
[----:B------:R-:W-:Y:S04]  /*2bad0*/  STL.64 [R1+0x9e0], R8 ;  /* 0x0009e00801007387 */ /* 0x000fe80000100a00 */
[----:B------:R3:W-:Y:S01]  /*2bae0*/  STL.64 [R1+0x9e8], R10 ;  /* 0x0009e80a01007387 */ /* 0x0007e20000100a00 */
[C---:B----4-:R-:W-:Y:S06]  /*2baf0*/  HMMA.1688.F32.TF32 R12, R208.reuse, R162, R216 ;  /* 0x000000a2d00c723c */ /* 0x050fec00000810d8 */
[C---:B---3--:R-:W-:Y:S09]  /*2bb00*/  HMMA.1688.F32.TF32 R8, R208.reuse, R158, R220 ;  /* 0x0000009ed008723c */ /* 0x048ff200000810dc */
[----:B------:R-:W-:Y:S04]  /*2bb10*/  STL.64 [R1+0xa10], R16 ;  /* 0x000a101001007387 */ /* 0x000fe80000100a00 */
[----:B------:R-:W-:Y:S04]  /*2bb20*/  STL.64 [R1+0xa18], R18 ;  /* 0x000a181201007387 */ /* 0x000fe80000100a00 */
[----:B------:R-:W-:Y:S04]  /*2bb30*/  STL.64 [R1+0xa40], R12 ;  /* 0x000a400c01007387 */ /* 0x000fe80000100a00 */
[----:B------:R-:W-:Y:S04]  /*2bb40*/  STL.64 [R1+0xa48], R14 ;  /* 0x000a480e01007387 */ /* 0x000fe80000100a00 */
[----:B------:R-:W-:Y:S04]  /*2bb50*/  STL.64 [R1+0xa80], R8 ;  /* 0x000a800801007387 */ /* 0x000fe80000100a00 */
[----:B------:R2:W-:Y:S04]  /*2bb60*/  STL.64 [R1+0xa88], R10 ;  /* 0x000a880a01007387 */ /* 0x0005e80000100a00 */
[----:B------:R-:W3:Y:S01]  /*2bb70*/  LDL.LU R220, [R1+0x230] ;  /* 0x0002300001dc7983 */ /* 0x000ee20000300800 */
[----:B--2---:R-:W-:-:S15]  /*2bb80*/  HMMA.1688.F32.TF32 R8, R208, R154, R224 ;  /* 0x0000009ad008723c */ /* 0x004fde00000810e0 */
[----:B------:R-:W-:-:S08]  /*2bb90*/  NOP ;  /* 0x0000000000007918 */ /* 0x000fd00000000000 */
[----:B------:R2:W-:Y:S04]  /*2bba0*/  STL.64 [R1+0xac0], R8 ;  /* 0x000ac00801007387 */ /* 0x0005e80000100a00 */
[----:B------:R4:W-:Y:S04]  /*2bbb0*/  STL.64 [R1+0xac8], R10 ;  /* 0x000ac80a01007387 */ /* 0x0009e80000100a00 */
        /* <DEDUP_REMOVED lines=11> */
[----:B------:R-:W1:Y:S04]  /*2bc70*/  LDL.LU R12, [R1+0x270] ;  /* 0x00027000010c7983 */ /* 0x000e680000300800 */
[----:B------:R-:W1:Y:S04]  /*2bc80*/  LDL.LU R13, [R1+0x274] ;  /* 0x00027400010d7983 */ /* 0x000e680000300800 */
[----:B------:R-:W1:Y:S04]  /*2bc90*/  LDL.LU R14, [R1+0x278] ;  /* 0x00027800010e7983 */ /* 0x000e680000300800 */
[----:B------:R-:W1:Y:S04]  /*2bca0*/  LDL.LU R15, [R1+0x27c] ;  /* 0x00027c00010f7983 */ /* 0x000e680000300800 */
        /* <DEDUP_REMOVED lines=84> */
[----:B--2---:R-:W2:Y:S04]  /*2c1f0*/  LDL.LU R8, [R1+0x260] ;  /* 0x0002600001087983 */ /* 0x004ea80000300800 */
[----:B------:R-:W2:Y:S04]  /*2c200*/  LDL.LU R9, [R1+0x264] ;  /* 0x0002640001097983 */ /* 0x000ea80000300800 */
[----:B----4-:R-:W2:Y:S04]  /*2c210*/  LDL.LU R10, [R1+0x268] ;  /* 0x00026800010a7983 */ /* 0x010ea80000300800 */
[----:B------:R-:W2:Y:S04]  /*2c220*/  LDL.LU R11, [R1+0x26c] ;  /* 0x00026c00010b7983 */ /* 0x000ea80000300800 */
[----:B------:R-:W4:Y:S04]  /*2c230*/  LDL.LU R224, [R1+0x220] ;  /* 0x0002200001e07983 */ /* 0x000f280000300800 */
[----:B------:R-:W4:Y:S04]  /*2c240*/  LDL.LU R225, [R1+0x224] ;  /* 0x0002240001e17983 */ /* 0x000f280000300800 */
[----:B------:R-:W4:Y:S04]  /*2c250*/  LDL.LU R226, [R1+0x228] ;  /* 0x0002280001e27983 */ /* 0x000f280000300800 */
[----:B------:R-:W4:Y:S01]  /*2c260*/  LDL.LU R227, [R1+0x22c] ;  /* 0x00022c0001e37983 */ /* 0x000f220000300800 */
[C---:B---3--:R-:W-:Y:S06]  /*2c270*/  HMMA.1688.F32.TF32 R32, R232.reuse, R150, R32 ;  /* 0x00000096e820723c */ /* 0x048fec0000081020 */
[----:B------:R-:W-:Y:S06]  /*2c280*/  HMMA.1688.F32.TF32 R36, R232, R154, R36 ;  /* 0x0000009ae824723c */ /* 0x000fec0000081024 */
[C---:B------:R-:W-:Y:S06]  /*2c290*/  HMMA.1688.F32.TF32 R76, R208.reuse, R150, R68 ;  /* 0x00000096d04c723c */ /* 0x040fec0000081044 */
[C---:B------:R-:W-:Y:S06]  /*2c2a0*/  HMMA.1688.F32.TF32 R68, R208.reuse, R146, R112 ;  /* 0x00000092d044723c */ /* 0x040fec0000081070 */
[C---:B------:R-:W-:Y:S11]  /*2c2b0*/  HMMA.1688.F32.TF32 R80, R208.reuse, R142, R116 ;  /* 0x0000008ed050723c */ /* 0x040ff60000081074 */
[----:B------:R-:W-:Y:S04]  /*2c2c0*/  STL.64 [R1+0xb00], R76 ;  /* 0x000b004c01007387 */ /* 0x000fe80000100a00 */
[----:B------:R3:W-:Y:S04]  /*2c2d0*/  STL.64 [R1+0xb08], R78 ;  /* 0x000b084e01007387 */ /* 0x0007e80000100a00 */
[----:B------:R-:W-:Y:S04]  /*2c2e0*/  STL.64 [R1+0xb30], R68 ;  /* 0x000b304401007387 */ /* 0x000fe80000100a00 */
[----:B------:R1:W-:Y:S01]  /*2c2f0*/  STL.64 [R1+0xb38], R70 ;  /* 0x000b384601007387 */ /* 0x0003e20000100a00 */
[C---:B---3--:R-:W-:Y:S06]  /*2c300*/  HMMA.1688.F32.TF32 R76, R208.reuse, R138, R120 ;  /* 0x0000008ad04c723c */ /* 0x048fec0000081078 */
[----:B-1----:R-:W-:Y:S01]  /*2c310*/  HMMA.1688.F32.TF32 R68, R208, R134, R124 ;  /* 0x00000086d044723c */ /* 0x002fe2000008107c */
[----:B------:R-:W-:Y:S04]  /*2c320*/  STL.64 [R1+0xb60], R80 ;  /* 0x000b605001007387 */ /* 0x000fe80000100a00 */
[----:B------:R-:W-:Y:S04]  /*2c330*/  STL.64 [R1+0xb68], R82 ;  /* 0x000b685201007387 */ /* 0x000fe80000100a00 */
[----:B------:R-:W-:Y:S04]  /*2c340*/  LDS R208, [R130+UR10+0x2380] ;  /* 0x0023800a82d07984 */ /* 0x000fe80008000800 */
[----:B------:R-:W-:Y:S04]  /*2c350*/  LDS R210, [R130+UR10+0x3380] ;  /* 0x0033800a82d27984 */ /* 0x000fe80008000800 */
[----:B------:R-:W-:Y:S04]  /*2c360*/  STL.64 [R1+0xba0], R76 ;  /* 0x000ba04c01007387 */ /* 0x000fe80000100a00 */
[----:B------:R-:W-:Y:S04]  /*2c370*/  STL.64 [R1+0xba8], R78 ;  /* 0x000ba84e01007387 */ /* 0x000fe80000100a00 */
[----:B------:R-:W-:Y:S04]  /*2c380*/  STL.64 [R1+0xb90], R68 ;  /* 0x000b904401007387 */ /* 0x000fe80000100a00 */
[----:B------:R1:W-:Y:S04]  /*2c390*/  STL.64 [R1+0xb98], R70 ;  /* 0x000b984601007387 */ /* 0x0003e80000100a00 */
[----:B------:R-:W-:Y:S04]  /*2c3a0*/  LDS R209, [R131+UR10+0x2380] ;  /* 0x0023800a83d17984 */ /* 0x000fe80008000800 */
[----:B------:R-:W3:Y:S01]  /*2c3b0*/  LDS R211, [R131+UR10+0x3380] ;  /* 0x0033800a83d37984 */ /* 0x000ee20008000800 */
[C---:B-1----:R-:W-:Y:S06]  /*2c3c0*/  HMMA.1688.F32.TF32 R68, R232.reuse, R194, R196 ;  /* 0x000000c2e844723c */ /* 0x042fec00000810c4 */
[C---:B------:R-:W-:Y:S06]  /*2c3d0*/  HMMA.1688.F32.TF32 R80, R232.reuse, R190, R200 ;  /* 0x000000bee850723c */ /* 0x040fec00000810c8 */
[C---:B------:R-:W-:Y:S11]  /*2c3e0*/  HMMA.1688.F32.TF32 R76, R232.reuse, R186, R204 ;  /* 0x000000bae84c723c */ /* 0x040ff600000810cc */
        /* <DEDUP_REMOVED lines=36> */
[----:B-1----:R-:W-:Y:S02]  /*2c630*/  HMMA.1688.F32.TF32 R20, R232, R134, R16 ;  /* 0x00000086e814723c */ /* 0x002fe40000081010 */
[----:B------:R-:W-:Y:S01]  /*2c640*/  STL.64 [R1+0x930], R28 ;  /* 0x0009301c01007387 */ /* 0x000fe20000100a00 */
[----:B------:R-:W-:-:S02]  /*2c650*/  IMAD.MOV.U32 R64, RZ, RZ, R169 ;  /* 0x000000ffff407224 */ /* 0x000fc400078e00a9 */
[----:B------:R-:W-:Y:S01]  /*2c660*/  IMAD.MOV.U32 R65, RZ, RZ, R168 ;  /* 0x000000ffff417224 */ /* 0x000fe200078e00a8 */
[----:B------:R-:W-:Y:S01]  /*2c670*/  LDS R232, [R0+UR10+0x4180] ;  /* 0x0041800a00e87984 */ /* 0x000fe20008000800 */
[C---:B------:R-:W-:Y:S01]  /*2c680*/  HMMA.1688.F32.TF32 R16, R228.reuse, R194, R12 ;  /* 0x000000c2e410723c */ /* 0x040fe2000008100c */
[----:B------:R-:W-:Y:S02]  /*2c690*/  IMAD.MOV.U32 R66, RZ, RZ, R165 ;  /* 0x000000ffff427224 */ /* 0x000fe400078e00a5 */
[----:B------:R-:W-:Y:S01]  /*2c6a0*/  IMAD.MOV.U32 R67, RZ, RZ, R164 ;  /* 0x000000ffff437224 */ /* 0x000fe200078e00a4 */
[----:B------:R-:W-:Y:S02]  /*2c6b0*/  LDS R234, [R0+UR10+0x5180] ;  /* 0x0051800a00ea7984 */ /* 0x000fe40008000800 */
[C---:B--2---:R-:W-:Y:S06]  /*2c6c0*/  HMMA.1688.F32.TF32 R12, R228.reuse, R190, R8 ;  /* 0x000000bee40c723c */ /* 0x044fec0000081008 */
[C---:B------:R-:W-:Y:S01]  /*2c6d0*/  HMMA.1688.F32.TF32 R8, R228.reuse, R186, R212 ;  /* 0x000000bae408723c */ /* 0x040fe200000810d4 */
        /* <DEDUP_REMOVED lines=13> */
[----:B----4-:R-:W-:Y:S01]  /*2c7b0*/  HMMA.1688.F32.TF32 R8, R228, R174, R224 ;  /* 0x000000aee408723c */ /* 0x010fe200000810e0 */
[----:B------:R-:W-:-:S08]  /*2c7c0*/  IMAD.MOV.U32 R220, RZ, RZ, R181 ;  /* 0x000000ffffdc7224 */ /* 0x000fd000078e00b5 */
[----:B------:R-:W-:Y:S04]  /*2c7d0*/  STL.64 [R1+0x810], R16 ;  /* 0x0008101001007387 */ /* 0x000fe80000100a00 */
[----:B------:R-:W-:Y:S04]  /*2c7e0*/  STL.64 [R1+0x818], R18 ;  /* 0x0008181201007387 */ /* 0x000fe80000100a00 */
[----:B------:R-:W-:Y:S01]  /*2c7f0*/  STL.64 [R1+0x7e0], R12 ;  /* 0x0007e00c01007387 */ /* 0x000fe20000100a00 */
[----:B------:R-:W-:-:S03]  /*2c800*/  IMAD.MOV.U32 R221, RZ, RZ, R180 ;  /* 0x000000ffffdd7224 */ /* 0x000fc600078e00b4 */
[----:B------:R-:W-:Y:S01]  /*2c810*/  STL.64 [R1+0x7e8], R14 ;  /* 0x0007e80e01007387 */ /* 0x000fe20000100a00 */
[----:B------:R-:W-:-:S03]  /*2c820*/  IMAD.MOV.U32 R222, RZ, RZ, R177 ;  /* 0x000000ffffde7224 */ /* 0x000fc600078e00b1 */
[----:B------:R-:W2:Y:S01]  /*2c830*/  LDL.LU R181, [R1+0x29f4] ;  /* 0x0029f40001b57983 */ /* 0x000ea20000300800 */
[----:B------:R-:W-:-:S03]  /*2c840*/  IMAD.MOV.U32 R223, RZ, RZ, R176 ;  /* 0x000000ffffdf7224 */ /* 0x000fc600078e00b0 */
[----:B------:R1:W-:Y:S01]  /*2c850*/  STL.64 [R1+0x7c0], R8 ;  /* 0x0007c00801007387 */ /* 0x0003e20000100a00 */
[----:B------:R-:W-:-:S03]  /*2c860*/  IMAD.MOV.U32 R216, RZ, RZ, R185 ;  /* 0x000000ffffd87224 */ /* 0x000fc600078e00b9 */
[----:B------:R4:W-:Y:S01]  /*2c870*/  STL.64 [R1+0x7c8], R10 ;  /* 0x0007c80a01007387 */ /* 0x0009e20000100a00 */
[----:B------:R-:W-:-:S03]  /*2c880*/  IMAD.MOV.U32 R217, RZ, RZ, R184 ;  /* 0x000000ffffd97224 */ /* 0x000fc600078e00b8 */
[----:B------:R-:W3:Y:S04]  /*2c890*/  LDL.LU R180, [R1+0x29f0] ;  /* 0x0029f00001b47983 */ /* 0x000ee80000300800 */
[----:B------:R-:W3:Y:S01]  /*2c8a0*/  LDL.LU R177, [R1+0x29ec] ;  /* 0x0029ec0001b17983 */ /* 0x000ee20000300800 */
[----:B-1----:R-:W-:-:S03]  /*2c8b0*/  IMAD.MOV.U32 R8, RZ, RZ, R188 ;  /* 0x000000ffff087224 */ /* 0x002fc600078e00bc */
[----:B------:R-:W3:Y:S01]  /*2c8c0*/  LDL.LU R176, [R1+0x29e8] ;  /* 0x0029e80001b07983 */ /* 0x000ee20000300800 */
[----:B------:R-:W-:-:S03]  /*2c8d0*/  IMAD.MOV.U32 R9, RZ, RZ, R189 ;  /* 0x000000ffff097224 */ /* 0x000fc600078e00bd */
[----:B------:R-:W3:Y:S01]  /*2c8e0*/  LDL.LU R185, [R1+0x29e4] ;  /* 0x0029e40001b97983 */ /* 0x000ee20000300800 */
[----:B----4-:R-:W-:-:S03]  /*2c8f0*/  IMAD.MOV.U32 R10, RZ, RZ, R172 ;  /* 0x000000ffff0a7224 */ /* 0x010fc600078e00ac */
[----:B------:R-:W4:Y:S01]  /*2c900*/  LDL.LU R184, [R1+0x29e0] ;  /* 0x0029e00001b87983 */ /* 0x000f220000300800 */
[----:B------:R-:W-:-:S03]  /*2c910*/  IMAD.MOV.U32 R11, RZ, RZ, R173 ;  /* 0x000000ffff0b7224 */ /* 0x000fc600078e00ad */
[----:B------:R-:W4:Y:S01]  /*2c920*/  LDL.LU R188, [R1+0x29dc] ;  /* 0x0029dc0001bc7983 */ /* 0x000f220000300800 */
[----:B------:R-:W-:-:S03]  /*2c930*/  IMAD.MOV.U32 R12, RZ, RZ, R192 ;  /* 0x000000ffff0c7224 */ /* 0x000fc600078e00c0 */
[----:B------:R-:W4:Y:S01]  /*2c940*/  LDL.LU R189, [R1+0x29d8] ;  /* 0x0029d80001bd7983 */ /* 0x000f220000300800 */
[----:B------:R-:W-:-:S03]  /*2c950*/  IMAD.MOV.U32 R13, RZ, RZ, R193 ;  /* 0x000000ffff0d7224 */ /* 0x000fc600078e00c1 */
[----:B------:R-:W4:Y:S04]  /*2c960*/  LDL.LU R172, [R1+0x29d4] ;  /* 0x0029d40001ac7983 */ /* 0x000f280000300800 */
[----:B------:R-:W4:Y:S04]  /*2c970*/  LDL.LU R173, [R1+0x29d0] ;  /* 0x0029d00001ad7983 */ /* 0x000f280000300800 */
[----:B------:R-:W4:Y:S04]  /*2c980*/  LDL.LU R192, [R1+0x29cc] ;  /* 0x0029cc0001c07983 */ /* 0x000f280000300800 */
[----:B------:R-:W4:Y:S01]  /*2c990*/  LDL.LU R193, [R1+0x29c8] ;  /* 0x0029c80001c17983 */ /* 0x000f220000300800 */
[----:B--2---:R-:W-:-:S02]  /*2c9a0*/  IMAD.MOV.U32 R27, RZ, RZ, R181 ;  /* 0x000000ffff1b7224 */ /* 0x004fc400078e00b5 */
[----:B---3--:R-:W-:Y:S02]  /*2c9b0*/  IMAD.MOV.U32 R26, RZ, RZ, R180 ;  /* 0x000000ffff1a7224 */ /* 0x008fe400078e00b4 */
[----:B------:R-:W-:Y:S02]  /*2c9c0*/  IMAD.MOV.U32 R25, RZ, RZ, R177 ;  /* 0x000000ffff197224 */ /* 0x000fe400078e00b1 */
[----:B------:R-:W-:Y:S02]  /*2c9d0*/  IMAD.MOV.U32 R24, RZ, RZ, R176 ;  /* 0x000000ffff187224 */ /* 0x000fe400078e00b0 */
[----:B------:R-:W2:Y:S04]  /*2c9e0*/  LDL.LU R176, [R1+0x29c4] ;  /* 0x0029c40001b07983 */ /* 0x000ea80000300800 */
[----:B------:R-:W3:Y:S04]  /*2c9f0*/  LDL.LU R177, [R1+0x29c0] ;  /* 0x0029c00001b17983 */ /* 0x000ee80000300800 */
[----:B------:R-:W2:Y:S01]  /*2ca00*/  LDL.LU R180, [R1+0x29bc] ;  /* 0x0029bc0001b47983 */ /* 0x000ea20000300800 */
[----:B----4-:R-:W-:-:S02]  /*2ca10*/  IMAD.MOV.U32 R30, RZ, RZ, R184 ;  /* 0x000000ffff1e7224 */ /* 0x010fc400078e00b8 */
[----:B------:R-:W-:Y:S01]  /*2ca20*/  IMAD.MOV.U32 R29, RZ, RZ, R188 ;  /* 0x000000ffff1d7224 */ /* 0x000fe200078e00bc */
[----:B------:R-:W4:Y:S01]  /*2ca30*/  LDL.LU R181, [R1+0x29b8] ;  /* 0x0029b80001b57983 */ /* 0x000f220000300800 */
[----:B------:R-:W-:-:S03]  /*2ca40*/  IMAD.MOV.U32 R28, RZ, RZ, R189 ;  /* 0x000000ffff1c7224 */ /* 0x000fc600078e00bd */
[----:B------:R-:W3:Y:S01]  /*2ca50*/  LDL.LU R189, [R1+0x29b4] ;  /* 0x0029b40001bd7983 */ /* 0x000ee20000300800 */
[----:B------:R-:W-:-:S03]  /*2ca60*/  IMAD.MOV.U32 R31, RZ, RZ, R185 ;  /* 0x000000ffff1f7224 */ /* 0x000fc600078e00b9 */
[----:B------:R-:W2:Y:S04]  /*2ca70*/  LDL.LU R188, [R1+0x29b0] ;  /* 0x0029b00001bc7983 */ /* 0x000ea80000300800 */
        /* <DEDUP_REMOVED lines=8> */
[----:B---3--:R-:W-:-:S02]  /*2cb00*/  IMAD.MOV.U32 R43, RZ, RZ, R189 ;  /* 0x000000ffff2b7224 */ /* 0x008fc400078e00bd */
[----:B--2---:R-:W-:Y:S02]  /*2cb10*/  IMAD.MOV.U32 R42, RZ, RZ, R188 ;  /* 0x000000ffff2a7224 */ /* 0x004fe400078e00bc */
[----:B------:R-:W2:Y:S04]  /*2cb20*/  LDL.LU R188, [R1+0x299c] ;  /* 0x00299c0001bc7983 */ /* 0x000ea80000300800 */
[----:B------:R-:W3:Y:S01]  /*2cb30*/  LDL.LU R189, [R1+0x2998] ;  /* 0x0029980001bd7983 */ /* 0x000ee20000300800 */
[----:B----4-:R-:W-:Y:S02]  /*2cb40*/  IMAD.MOV.U32 R21, RZ, RZ, R193 ;  /* 0x000000ffff157224 */ /* 0x010fe400078e00c1 */
[----:B------:R-:W-:Y:S02]  /*2cb50*/  IMAD.MOV.U32 R20, RZ, RZ, R192 ;  /* 0x000000ffff147224 */ /* 0x000fe400078e00c0 */
        /* <DEDUP_REMOVED lines=46> */
[----:B------:R-:W-:-:S02]  /*2ce40*/  IMAD.MOV.U32 R22, RZ, RZ, R185 ;  /* 0x000000ffff167224 */ /* 0x000fc400078e00b9 */
[----:B------:R-:W-:-:S07]  /*2ce50*/  IMAD.MOV.U32 R23, RZ, RZ, R184 ;  /* 0x000000ffff177224 */ /* 0x000fce00078e00b8 */
[C---:B------:R-:W-:Y:S01]  /*2ce60*/  HMMA.1688.F32.TF32 R20, R208.reuse, R186, R20 ;  /* 0x000000bad014723c */ /* 0x040fe20000081014 */
[----:B------:R-:W-:Y:S02]  /*2ce70*/  IMAD.MOV.U32 R36, RZ, RZ, R181 ;  /* 0x000000ffff247224 */ /* 0x000fe400078e00b5 */
[----:B------:R-:W-:Y:S02]  /*2ce80*/  IMAD.MOV.U32 R37, RZ, RZ, R180 ;  /* 0x000000ffff257224 */ /* 0x000fe400078e00b4 */
[----:B------:R-:W-:Y:S02]  /*2ce90*/  IMAD.MOV.U32 R38, RZ, RZ, R177 ;  /* 0x000000ffff267224 */ /* 0x000fe400078e00b1 */
[----:B------:R-:W-:Y:S02]  /*2cea0*/  IMAD.MOV.U32 R39, RZ, RZ, R176 ;  /* 0x000000ffff277224 */ /* 0x000fe400078e00b0 */
[----:B------:R-:W-:Y:S02]  /*2ceb0*/  IMAD.MOV.U32 R34, RZ, RZ, R173 ;  /* 0x000000ffff227224 */ /* 0x000fe400078e00ad */
[----:B------:R-:W-:Y:S01]  /*2cec0*/  IMAD.MOV.U32 R35, RZ, RZ, R172 ;  /* 0x000000ffff237224 */ /* 0x000fe200078e00ac */
[C---:B------:R-:W-:Y:S06]  /*2ced0*/  HMMA.1688.F32.TF32 R40, R208.reuse, R182, R40 ;  /* 0x000000b6d028723c */ /* 0x040fec0000081028 */
[----:B------:R-:W-:Y:S01]  /*2cee0*/  HMMA.1688.F32.TF32 R36, R208, R178, R36 ;  /* 0x000000b2d024723c */ /* 0x000fe20000081024 */
[----:B------:R-:W-:-:S02]  /*2cef0*/  IMAD.MOV.U32 R16, RZ, RZ, R161 ;  /* 0x000000ffff107224 */ /* 0x000fc400078e00a1 */
[----:B------:R-:W-:Y:S02]  /*2cf00*/  IMAD.MOV.U32 R17, RZ, RZ, R160 ;  /* 0x000000ffff117224 */ /* 0x000fe400078e00a0 */
[----:B------:R-:W-:Y:S02]  /*2cf10*/  IMAD.MOV.U32 R18, RZ, RZ, R157 ;  /* 0x000000ffff127224 */ /* 0x000fe400078e009d */
[----:B------:R-:W-:Y:S01]  /*2cf20*/  IMAD.MOV.U32 R19, RZ, RZ, R156 ;  /* 0x000000ffff137224 */ /* 0x000fe200078e009c */
[C---:B------:R-:W-:Y:S06]  /*2cf30*/  HMMA.1688.F32.TF32 R28, R208.reuse, R170, R28 ;  /* 0x000000aad01c723c */ /* 0x040fec000008101c */
[----:B------:R-:W-:Y:S01]  /*2cf40*/  HMMA.1688.F32.TF32 R24, R208, R166, R24 ;  /* 0x000000a6d018723c */ /* 0x000fe20000081018 */
[----:B--2---:R-:W-:-:S02]  /*2cf50*/  IMAD.MOV.U32 R47, RZ, RZ, R188 ;  /* 0x000000ffff2f7224 */ /* 0x004fc400078e00bc */
[----:B---3--:R-:W-:Y:S02]  /*2cf60*/  IMAD.MOV.U32 R46, RZ, RZ, R189 ;  /* 0x000000ffff2e7224 */ /* 0x008fe400078e00bd */
[----:B----4-:R-:W-:Y:S02]  /*2cf70*/  IMAD.MOV.U32 R51, RZ, RZ, R192 ;  /* 0x000000ffff337224 */ /* 0x010fe400078e00c0 */
[----:B------:R-:W-:-:S03]  /*2cf80*/  IMAD.MOV.U32 R50, RZ, RZ, R193 ;  /* 0x000000ffff327224 */ /* 0x000fc600078e00c1 */
        /* <DEDUP_REMOVED lines=16> */
[----:B--2---:R-:W-:Y:S03]  /*2d090*/  HMMA.1688.F32.TF32 R76, R228, R150, R200 ;  /* 0x00000096e44c723c */ /* 0x004fe600000810c8 */
[----:B------:R1:W-:Y:S03]  /*2d0a0*/  STL.64 [R1+0x6f8], R70 ;  /* 0x0006f84601007387 */ /* 0x0003e60000100a00 */
[----:B------:R-:W-:Y:S06]  /*2d0b0*/  HMMA.1688.F32.TF32 R48, R208, R194, R48 ;  /* 0x000000c2d030723c */ /* 0x000fec0000081030 */
[----:B-1----:R-:W-:Y:S02]  /*2d0c0*/  HMMA.1688.F32.TF32 R68, R228, R146, R204 ;  /* 0x00000092e444723c */ /* 0x002fe400000810cc */
[----:B------:R-:W-:Y:S04]  /*2d0d0*/  STL.64 [R1+0x370], R80 ;  /* 0x0003705001007387 */ /* 0x000fe80000100a00 */
[----:B------:R-:W-:Y:S05]  /*2d0e0*/  STL.64 [R1+0x378], R82 ;  /* 0x0003785201007387 */ /* 0x000fea0000100a00 */
[----:B------:R-:W-:Y:S04]  /*2d0f0*/  STL.64 [R1+0x360], R76 ;  /* 0x0003604c01007387 */ /* 0x000fe80000100a00 */
[----:B------:R-:W-:Y:S01]  /*2d100*/  STL.64 [R1+0x368], R78 ;  /* 0x0003684e01007387 */ /* 0x000fe20000100a00 */
[----:B------:R-:W-:Y:S01]  /*2d110*/  HMMA.1688.F32.TF32 R16, R208, R158, R16 ;  /* 0x0000009ed010723c */ /* 0x000fe20000081010 */
[----:B------:R-:W-:-:S02]  /*2d120*/  IMAD.MOV.U32 R14, RZ, RZ, R153 ;  /* 0x000000ffff0e7224 */ /* 0x000fc400078e0099 */
[----:B------:R-:W-:Y:S02]  /*2d130*/  IMAD.MOV.U32 R15, RZ, RZ, R152 ;  /* 0x000000ffff0f7224 */ /* 0x000fe400078e0098 */
[----:B------:R-:W-:Y:S02]  /*2d140*/  IMAD.MOV.U32 R212, RZ, RZ, R149 ;  /* 0x000000ffffd47224 */ /* 0x000fe400078e0095 */
[----:B------:R-:W-:Y:S02]  /*2d150*/  IMAD.MOV.U32 R213, RZ, RZ, R148 ;  /* 0x000000ffffd57224 */ /* 0x000fe400078e0094 */
[----:B------:R-:W-:Y:S01]  /*2d160*/  IMAD.MOV.U32 R214, RZ, RZ, R145 ;  /* 0x000000ffffd67224 */ /* 0x000fe200078e0091 */
        /* <DEDUP_REMOVED lines=14> */
[----:B------:R-:W-:-:S02]  /*2d250*/  IMAD.MOV.U32 R215, RZ, RZ, R144 ;  /* 0x000000ffffd77224 */ /* 0x000fc400078e0090 */
[----:B------:R-:W-:Y:S02]  /*2d260*/  IMAD.MOV.U32 R224, RZ, RZ, R5 ;  /* 0x000000ffffe07224 */ /* 0x000fe400078e0005 */
[----:B------:R-:W-:Y:S02]  /*2d270*/  IMAD.MOV.U32 R225, RZ, RZ, R4 ;  /* 0x000000ffffe17224 */ /* 0x000fe400078e0004 */
[----:B------:R-:W-:Y:S02]  /*2d280*/  IMAD.MOV.U32 R226, RZ, RZ, R3 ;  /* 0x000000ffffe27224 */ /* 0x000fe400078e0003 */
[----:B------:R-:W-:Y:S02]  /*2d290*/  IMAD.MOV.U32 R227, RZ, RZ, R2 ;  /* 0x000000ffffe37224 */ /* 0x000fe400078e0002 */
[----:B------:R-:W-:Y:S01]  /*2d2a0*/  IMAD.MOV.U32 R218, RZ, RZ, R141 ;  /* 0x000000ffffda7224 */ /* 0x000fe200078e008d */
[C---:B-1----:R-:W-:Y:S01]  /*2d2b0*/  HMMA.1688.F32.TF32 R20, R208.reuse, R174, R32 ;  /* 0x000000aed014723c */ /* 0x042fe20000081020 */
[----:B------:R-:W-:Y:S04]  /*2d2c0*/  STL.64 [R1+0x2e0], R40 ;  /* 0x0002e02801007387 */ /* 0x000fe80000100a00 */
[----:B------:R-:W-:Y:S04]  /*2d2d0*/  STL.64 [R1+0x2e8], R42 ;  /* 0x0002e82a01007387 */ /* 0x000fe80000100a00 */
[----:B------:R-:W-:Y:S04]  /*2d2e0*/  STL.64 [R1+0x2d0], R36 ;  /* 0x0002d02401007387 */ /* 0x000fe80000100a00 */
[----:B------:R-:W-:Y:S01]  /*2d2f0*/  STL.64 [R1+0x2d8], R38 ;  /* 0x0002d82601007387 */ /* 0x000fe20000100a00 */
[----:B------:R-:W-:Y:S01]  /*2d300*/  IMAD.MOV.U32 R219, RZ, RZ, R140 ;  /* 0x000000ffffdb7224 */ /* 0x000fe200078e008c */
[----:B------:R-:W1:Y:S02]  /*2d310*/  S2R R193, SR_TID.X ;  /* 0x0000000000c17919 */ /* 0x000e640000002100 */
[----:B------:R-:W-:Y:S06]  /*2d320*/  LDS R228, [R0+UR10+0x4000] ;  /* 0x0040000a00e47984 */ /* 0x000fec0008000800 */
[----:B------:R-:W-:Y:S04]  /*2d330*/  STL.64 [R1+0x2c0], R20 ;  /* 0x0002c01401007387 */ /* 0x000fe80000100a00 */
[----:B------:R2:W-:Y:S04]  /*2d340*/  STL.64 [R1+0x2c8], R22 ;  /* 0x0002c81601007387 */ /* 0x0005e80000100a00 */
[----:B------:R-:W-:Y:S01]  /*2d350*/  LDS R230, [R0+UR10+0x5000] ;  /* 0x0050000a00e67984 */ /* 0x000fe20008000800 */
[----:B--2---:R-:W-:Y:S03]  /*2d360*/  HMMA.1688.F32.TF32 R20, R208, R162, R64 ;  /* 0x000000a2d014723c */ /* 0x004fe60000081040 */
[----:B------:R-:W-:Y:S04]  /*2d370*/  STL.64 [R1+0x2b0], R28 ;  /* 0x0002b01c01007387 */ /* 0x000fe80000100a00 */
[----:B------:R-:W-:Y:S04]  /*2d380*/  STL.64 [R1+0x2b8], R30 ;  /* 0x0002b81e01007387 */ /* 0x000fe80000100a00 */
[----:B------:R-:W-:Y:S04]  /*2d390*/  STL.64 [R1+0x2a0], R24 ;  /* 0x0002a01801007387 */ /* 0x000fe80000100a00 */
[----:B------:R-:W-:Y:S04]  /*2d3a0*/  STL.64 [R1+0x2a8], R26 ;  /* 0x0002a81a01007387 */ /* 0x000fe80000100a00 */
[----:B------:R-:W-:Y:S05]  /*2d3b0*/  STL.64 [R1+0x280], R16 ;  /* 0x0002801001007387 */ /* 0x000fea0000100a00 */
[----:B------:R-:W-:-:S02]  /*2d3c0*/  IMAD.MOV.U32 R5, RZ, RZ, R20 ;  /* 0x000000ffff057224 */ /* 0x000fc400078e0014 */
[----:B------:R-:W-:Y:S02]  /*2d3d0*/  IMAD.MOV.U32 R4, RZ, RZ, R21 ;  /* 0x000000ffff047224 */ /* 0x000fe400078e0015 */
[----:B------:R-:W-:Y:S02]  /*2d3e0*/  IMAD.MOV.U32 R3, RZ, RZ, R22 ;  /* 0x000000ffff037224 */ /* 0x000fe400078e0016 */
[----:B------:R-:W-:Y:S02]  /*2d3f0*/  IMAD.MOV.U32 R2, RZ, RZ, R23 ;  /* 0x000000ffff027224 */ /* 0x000fe400078e0017 */
[C---:B------:R-:W-:Y:S01]  /*2d400*/  HMMA.1688.F32.TF32 R20, R208.reuse, R154, R12 ;  /* 0x0000009ad014723c */ /* 0x040fe2000008100c */
[----:B------:R2:W-:Y:S05]  /*2d410*/  STL.64 [R1+0x288], R18 ;  /* 0x0002881201007387 */ /* 0x0005ea0000100a00 */
[C---:B------:R-:W-:Y:S06]  /*2d420*/  HMMA.1688.F32.TF32 R12, R208.reuse, R150, R8 ;  /* 0x00000096d00c723c */ /* 0x040fec0000081008 */
[C---:B--2---:R-:W-:Y:S06]  /*2d430*/  HMMA.1688.F32.TF32 R16, R208.reuse, R146, R212 ;  /* 0x00000092d010723c */ /* 0x044fec00000810d4 */
[C---:B------:R-:W-:Y:S05]  /*2d440*/  HMMA.1688.F32.TF32 R8, R208.reuse, R142, R216 ;  /* 0x0000008ed008723c */ /* 0x040fea00000810d8 */
[----:B------:R-:W-:Y:S04]  /*2d450*/  STL.64 [R1+0x270], R20 ;  /* 0x0002701401007387 */ /* 0x000fe80000100a00 */
[----:B------:R-:W-:Y:S04]  /*2d460*/  STL.64 [R1+0x278], R22 ;  /* 0x0002781601007387 */ /* 0x000fe80000100a00 */
[----:B------:R-:W-:Y:S04]  /*2d470*/  STL.64 [R1+0x260], R12 ;  /* 0x0002600c01007387 */ /* 0x000fe80000100a00 */
[----:B------:R2:W-:Y:S04]  /*2d480*/  STL.64 [R1+0x268], R14 ;  /* 0x0002680e01007387 */ /* 0x0005e80000100a00 */
[----:B------:R-:W-:Y:S04]  /*2d490*/  STL.64 [R1+0x250], R16 ;  /* 0x0002501001007387 */ /* 0x000fe80000100a00 */
[----:B------:R-:W-:Y:S01]  /*2d4a0*/  STL.64 [R1+0x258], R18 ;  /* 0x0002581201007387 */ /* 0x000fe20000100a00 */
[C---:B--2---:R-:W-:Y:S03]  /*2d4b0*/  HMMA.1688.F32.TF32 R12, R208.reuse, R138, R220 ;  /* 0x0000008ad00c723c */ /* 0x044fe600000810dc */
[----:B------:R-:W-:Y:S04]  /*2d4c0*/  STL.64 [R1+0x240], R8 ;  /* 0x0002400801007387 */ /* 0x000fe80000100a00 */
[----:B------:R2:W-:Y:S02]  /*2d4d0*/  STL.64 [R1+0x248], R10 ;  /* 0x0002480a01007387 */ /* 0x0005e40000100a00 */
[----:B--2---:R-:W-:Y:S01]  /*2d4e0*/  HMMA.1688.F32.TF32 R8, R208, R134, R224 ;  /* 0x00000086d008723c */ /* 0x004fe200000810e0 */
[----:B------:R-:W-:Y:S01]  /*2d4f0*/  LOP3.LUT R223, R0, 0x20, RZ, 0x3c, !PT ;  /* 0x0000002000df7812 */ /* 0x000fe200078e3cff */
[----:B------:R-:W-:-:S12]  /*2d500*/  LDS R208, [R0+UR10+0x4080] ;  /* 0x0040800a00d07984 */ /* 0x000fd80008000800 */
[----:B------:R-:W-:Y:S04]  /*2d510*/  STL.64 [R1+0x230], R12 ;  /* 0x0002300c01007387 */ /* 0x000fe80000100a00 */
[----:B------:R-:W-:Y:S01]  /*2d520*/  STL.64 [R1+0x238], R14 ;  /* 0x0002380e01007387 */ /* 0x000fe20000100a00 */
[----:B------:R-:W-:Y:S02]  /*2d530*/  IMAD.MOV.U32 R226, RZ, RZ, R133 ;  /* 0x000000ffffe27224 */ /* 0x000fe400078e0085 */
[----:B------:R-:W-:Y:S01]  /*2d540*/  IMAD.MOV.U32 R227, RZ, RZ, R132 ;  /* 0x000000ffffe37224 */ /* 0x000fe200078e0084 */
[----:B------:R-:W-:Y:S01]  /*2d550*/  LDS R229, [R223+UR10+0x4000] ;  /* 0x0040000adfe57984 */ /* 0x000fe20008000800 */
[----:B------:R-:W-:Y:S02]  /*2d560*/  IMAD.MOV.U32 R224, RZ, RZ, R137 ;  /* 0x000000ffffe07224 */ /* 0x000fe400078e0089 */
[----:B------:R-:W-:Y:S01]  /*2d570*/  IMAD.MOV.U32 R225, RZ, RZ, R136 ;  /* 0x000000ffffe17224 */ /* 0x000fe200078e0088 */
[----:B------:R-:W-:Y:S04]  /*2d580*/  LDS R231, [R223+UR10+0x5000] ;  /* 0x0050000adfe77984 */ /* 0x000fe80008000800 */
[----:B------:R-:W-:Y:S04]  /*2d590*/  LDS R210, [R0+UR10+0x5080] ;  /* 0x0050800a00d27984 */ /* 0x000fe80008000800 */
[----:B------:R1:W-:Y:S04]  /*2d5a0*/  STL.64 [R1+0x1c0], R8 ;  /* 0x0001c00801007387 */ /* 0x0003e80000100a00 */
[----:B------:R-:W-:Y:S04]  /*2d5b0*/  LDS R209, [R223+UR10+0x4080] ;  /* 0x0040800adfd17984 */ /* 0x000fe80008000800 */
[----:B------:R-:W-:Y:S01]  /*2d5c0*/  LDS R211, [R223+UR10+0x5080] ;  /* 0x0050800adfd37984 */ /* 0x000fe20008000800 */
[C---:B-1----:R-:W-:Y:S01]  /*2d5d0*/  LOP3.LUT R8, R193.reuse, 0x7, RZ, 0xc0, !PT ;  /* 0x00000007c1087812 */ /* 0x042fe200078ec0ff */
[----:B------:R-:W-:-:S02]  /*2d5e0*/  IMAD.SHL.U32 R9, R193, 0x2, RZ ;  /* 0x00000002c1097824 */ /* 0x000fc400078e00ff */
[----:B------:R-:W-:Y:S02]  /*2d5f0*/  LDS R233, [R223+UR10+0x4180] ;  /* 0x0041800adfe97984 */ /* 0x000fe40008000800 */
[----:B------:R-:W-:Y:S02]  /*2d600*/  IMAD R8, R8, 0x90, RZ ;  /* 0x0000009008087824 */ /* 0x000fe400078e02ff */
[----:B------:R-:W-:Y:S03]  /*2d610*/  LDS R235, [R223+UR10+0x5180] ;  /* 0x0051800adfeb7984 */ /* 0x000fe60008000800 */
[----:B------:R-:W-:-:S04]  /*2d620*/  LOP3.LUT R8, R8, 0x30, R9, 0x78, !PT ;  /* 0x0000003008087812 */ /* 0x000fc800078e7809 */
[----:B------:R-:W-:-:S05]  /*2d630*/  LOP3.LUT R8, R8, 0x40, RZ, 0x3c, !PT ;  /* 0x0000004008087812 */ /* 0x000fca00078e3cff */
[----:B------:R-:W1:Y:S04]  /*2d640*/  LDSM.16.M88.4 R132, [R8+UR12+0x10000] ;  /* 0x0100000c0884783b */ /* 0x000e680008000200 */
[----:B------:R-:W2:Y:S04]  /*2d650*/  LDSM.16.M88.4 R136, [R8+UR12+0x10400] ;  /* 0x0104000c0888783b */ /* 0x000ea80008000200 */
[----:B------:R-:W3:Y:S04]  /*2d660*/  LDSM.16.M88.4 R140, [R8+UR12+0x10800] ;  /* 0x0108000c088c783b */ /* 0x000ee80008000200 */
[----:B------:R-:W4:Y:S04]  /*2d670*/  LDSM.16.M88.4 R144, [R8+UR12+0x10c00] ;  /* 0x010c000c0890783b */ /* 0x000f280008000200 */
        /* <DEDUP_REMOVED lines=12> */
[----:B------:R4:W-:Y:S04]  /*2d740*/  STL.64 [R1+0x1c8], R10 ;  /* 0x0001c80a01007387 */ /* 0x0009e80000100a00 */
[----:B-1----:R-:W-:Y:S04]  /*2d750*/  STL [R1+0x277c], R134 ;  /* 0x00277c8601007387 */ /* 0x002fe80000100800 */
[----:B------:R-:W-:Y:S04]  /*2d760*/  STL [R1+0x2778], R135 ;  /* 0x0027788701007387 */ /* 0x000fe80000100800 */
[----:B--2---:R-:W-:Y:S04]  /*2d770*/  STL [R1+0x2784], R138 ;  /* 0x0027848a01007387 */ /* 0x004fe80000100800 */
[----:B------:R-:W-:Y:S04]  /*2d780*/  STL [R1+0x2780], R139 ;  /* 0x0027808b01007387 */ /* 0x000fe80000100800 */
[----:B---3--:R-:W-:Y:S04]  /*2d790*/  STL [R1+0x278c], R142 ;  /* 0x00278c8e01007387 */ /* 0x008fe80000100800 */
[----:B------:R-:W-:Y:S04]  /*2d7a0*/  STL [R1+0x2788], R143 ;  /* 0x0027888f01007387 */ /* 0x000fe80000100800 */
[----:B----4-:R-:W-:Y:S01]  /*2d7b0*/  STL [R1+0x2794], R146 ;  /* 0x0027949201007387 */ /* 0x010fe20000100800 */
[----:B------:R-:W-:Y:S03]  /*2d7c0*/  HMMA.1688.F32.TF32 R8, R228, R132, R224 ;  /* 0x00000084e408723c */ /* 0x000fe600000810e0 */
        /* <DEDUP_REMOVED lines=25> */
[----:B------:R-:W2:Y:S04]  /*2d960*/  LDL.LU R28, [R1+0xf00] ;  /* 0x000f0000011c7983 */ /* 0x000ea80000300800 */
        /* <DEDUP_REMOVED lines=33> */
[----:B------:R-:W3:Y:S01]  /*2db80*/  LDL.LU R224, [R1+0xe80] ;  /* 0x000e800001e07983 */ /* 0x000ee20000300800 */
[----:B------:R-:W-:-:S02]  /*2db90*/  IMAD.MOV.U32 R225, RZ, RZ, R252 ;  /* 0x000000ffffe17224 */ /* 0x000fc400078e00fc */
[----:B------:R-:W-:Y:S02]  /*2dba0*/  IMAD.MOV.U32 R226, RZ, RZ, R7 ;  /* 0x000000ffffe27224 */ /* 0x000fe400078e0007 */
[----:B------:R-:W-:Y:S01]  /*2dbb0*/  IMAD.MOV.U32 R227, RZ, RZ, R6 ;  /* 0x000000ffffe37224 */ /* 0x000fe200078e0006 */
[----:B--2---:R-:W-:-:S15]  /*2dbc0*/  HMMA.1688.F32.TF32 R20, R228, R136, R28 ;  /* 0x00000088e414723c */ /* 0x004fde000008101c */
[----:B------:R-:W-:-:S09]  /*2dbd0*/  NOP ;  /* 0x0000000000007918 */ /* 0x000fd20000000000 */
[----:B------:R-:W-:Y:S02]  /*2dbe0*/  IMAD.MOV.U32 R143, RZ, RZ, R20 ;  /* 0x000000ffff8f7224 */ /* 0x000fe400078e0014 */
[----:B------:R-:W-:Y:S02]  /*2dbf0*/  IMAD.MOV.U32 R138, RZ, RZ, R21 ;  /* 0x000000ffff8a7224 */ /* 0x000fe400078e0015 */
[----:B------:R-:W-:Y:S02]  /*2dc00*/  IMAD.MOV.U32 R139, RZ, RZ, R22 ;  /* 0x000000ffff8b7224 */ /* 0x000fe400078e0016 */
[----:B------:R-:W-:Y:S01]  /*2dc10*/  IMAD.MOV.U32 R134, RZ, RZ, R23 ;  /* 0x000000ffff867224 */ /* 0x000fe200078e0017 */
[C---:B----4-:R-:W-:Y:S02]  /*2dc20*/  HMMA.1688.F32.TF32 R8, R228.reuse, R140, R8 ;  /* 0x0000008ce408723c */ /* 0x050fe40000081008 */
[----:B------:R1:W-:Y:S04]  /*2dc30*/  STL [R1+0x2798], R139 ;  /* 0x0027988b01007387 */ /* 0x0003e80000100800 */
[----:B---3--:R-:W-:-:S15]  /*2dc40*/  HMMA.1688.F32.TF32 R20, R228, R144, R24 ;  /* 0x00000090e414723c */ /* 0x008fde0000081018 */
[----:B------:R-:W-:-:S03]  /*2dc50*/  NOP ;  /* 0x0000000000007918 */ /* 0x000fc60000000000 */
[----:B------:R-:W-:Y:S02]  /*2dc60*/  IMAD.MOV.U32 R135, RZ, RZ, R8 ;  /* 0x000000ffff877224 */ /* 0x000fe400078e0008 */
[----:B------:R-:W-:Y:S01]  /*2dc70*/  IMAD.MOV.U32 R252, RZ, RZ, R9 ;  /* 0x000000fffffc7224 */ /* 0x000fe200078e0009 */
[----:B------:R-:W2:Y:S01]  /*2dc80*/  LDL.LU R8, [R1+0xe70] ;  /* 0x000e700001087983 */ /* 0x000ea20000300800 */
[----:B------:R-:W-:Y:S02]  /*2dc90*/  IMAD.MOV.U32 R7, RZ, RZ, R10 ;  /* 0x000000ffff077224 */ /* 0x000fe400078e000a */
[----:B------:R-:W-:Y:S01]  /*2dca0*/  IMAD.MOV.U32 R6, RZ, RZ, R11 ;  /* 0x000000ffff067224 */ /* 0x000fe200078e000b */
[----:B------:R-:W2:Y:S04]  /*2dcb0*/  LDL.LU R9, [R1+0xe74] ;  /* 0x000e740001097983 */ /* 0x000ea80000300800 */
[----:B------:R-:W2:Y:S04]  /*2dcc0*/  LDL.LU R10, [R1+0xe78] ;  /* 0x000e7800010a7983 */ /* 0x000ea80000300800 */
[----:B------:R-:W2:Y:S01]  /*2dcd0*/  LDL.LU R11, [R1+0xe7c] ;  /* 0x000e7c00010b7983 */ /* 0x000ea20000300800 */
[----:B-1----:R-:W-:-:S02]  /*2dce0*/  IMAD.MOV.U32 R139, RZ, RZ, R20 ;  /* 0x000000ffff8b7224 */ /* 0x002fc400078e0014 */
[----:B------:R-:W-:Y:S02]  /*2dcf0*/  IMAD.MOV.U32 R146, RZ, RZ, R21 ;  /* 0x000000ffff927224 */ /* 0x000fe400078e0015 */
[----:B------:R-:W-:Y:S02]  /*2dd00*/  IMAD.MOV.U32 R147, RZ, RZ, R22 ;  /* 0x000000ffff937224 */ /* 0x000fe400078e0016 */
[----:B------:R-:W-:Y:S02]  /*2dd10*/  IMAD.MOV.U32 R142, RZ, RZ, R23 ;  /* 0x000000ffff8e7224 */ /* 0x000fe400078e0017 */
[C---:B------:R-:W-:Y:S01]  /*2dd20*/  HMMA.1688.F32.TF32 R20, R228.reuse, R148, R212 ;  /* 0x00000094e414723c */ /* 0x040fe200000810d4 */
[----:B------:R-:W3:Y:S05]  /*2dd30*/  LDL.LU R212, [R1+0xe60] ;  /* 0x000e600001d47983 */ /* 0x000eea0000300800 */
[----:B------:R-:W-:-:S15]  /*2dd40*/  HMMA.1688.F32.TF32 R24, R228, R152, R64 ;  /* 0x00000098e418723c */ /* 0x000fde0000081040 */
[----:B------:R-:W-:-:S02]  /*2dd50*/  NOP ;  /* 0x0000000000007918 */ /* 0x000fc40000000000 */
[----:B------:R-:W-:Y:S04]  /*2dd60*/  STL.64 [R1+0x220], R20 ;  /* 0x0002201401007387 */ /* 0x000fe80000100a00 */
[----:B------:R1:W-:Y:S04]  /*2dd70*/  STL.64 [R1+0x228], R22 ;  /* 0x0002281601007387 */ /* 0x0003e80000100a00 */
[----:B------:R-:W3:Y:S04]  /*2dd80*/  LDL.LU R213, [R1+0xe64] ;  /* 0x000e640001d57983 */ /* 0x000ee80000300800 */
[----:B------:R-:W3:Y:S01]  /*2dd90*/  LDL.LU R214, [R1+0xe68] ;  /* 0x000e680001d67983 */ /* 0x000ee20000300800 */
[C---:B-1----:R-:W-:Y:S03]  /*2dda0*/  HMMA.1688.F32.TF32 R20, R228.reuse, R156, R16 ;  /* 0x0000009ce414723c */ /* 0x042fe60000081010 */
[----:B------:R-:W3:Y:S03]  /*2ddb0*/  LDL.LU R215, [R1+0xe6c] ;  /* 0x000e6c0001d77983 */ /* 0x000ee60000300800 */
[C---:B------:R-:W-:Y:S06]  /*2ddc0*/  HMMA.1688.F32.TF32 R16, R228.reuse, R160, R12 ;  /* 0x000000a0e410723c */ /* 0x040fec000008100c */
[C---:B------:R-:W-:Y:S01]  /*2ddd0*/  HMMA.1688.F32.TF32 R12, R228.reuse, R164, R216 ;  /* 0x000000a4e40c723c */ /* 0x040fe200000810d8 */
[----:B------:R-:W-:Y:S04]  /*2dde0*/  STL.64 [R1+0x210], R24 ;  /* 0x0002101801007387 */ /* 0x000fe80000100a00 */
[----:B------:R-:W-:Y:S06]  /*2ddf0*/  STL.64 [R1+0x218], R26 ;  /* 0x0002181a01007387 */ /* 0x000fec0000100a00 */
[----:B------:R-:W-:Y:S04]  /*2de00*/  STL.64 [R1+0x200], R20 ;  /* 0x0002001401007387 */ /* 0x000fe80000100a00 */
[----:B------:R-:W-:Y:S04]  /*2de10*/  STL.64 [R1+0x208], R22 ;  /* 0x0002081601007387 */ /* 0x000fe80000100a00 */
[----:B------:R-:W4:Y:S04]  /*2de20*/  LDL.LU R216, [R1+0xe50] ;  /* 0x000e500001d87983 */ /* 0x000f280000300800 */
[----:B------:R-:W-:Y:S04]  /*2de30*/  STL.64 [R1+0x1f0], R16 ;  /* 0x0001f01001007387 */ /* 0x000fe80000100a00 */
[----:B------:R-:W-:Y:S04]  /*2de40*/  STL.64 [R1+0x1f8], R18 ;  /* 0x0001f81201007387 */ /* 0x000fe80000100a00 */
[----:B------:R-:W-:Y:S04]  /*2de50*/  STL.64 [R1+0x1e0], R12 ;  /* 0x0001e00c01007387 */ /* 0x000fe80000100a00 */
[----:B------:R1:W-:Y:S04]  /*2de60*/  STL.64 [R1+0x1e8], R14 ;  /* 0x0001e80e01007387 */ /* 0x0003e80000100a00 */
[----:B------:R-:W4:Y:S04]  /*2de70*/  LDL.LU R217, [R1+0xe54] ;  /* 0x000e540001d97983 */ /* 0x000f280000300800 */
[----:B------:R-:W4:Y:S04]  /*2de80*/  LDL.LU R218, [R1+0xe58] ;  /* 0x000e580001da7983 */ /* 0x000f280000300800 */
[----:B------:R-:W4:Y:S01]  /*2de90*/  LDL.LU R219, [R1+0xe5c] ;  /* 0x000e5c0001db7983 */ /* 0x000f220000300800 */
[----:B-1----:R-:W-:Y:S03]  /*2dea0*/  HMMA.1688.F32.TF32 R12, R228, R168, R224 ;  /* 0x000000a8e40c723c */ /* 0x002fe600000810e0 */
[----:B------:R-:W4:Y:S04]  /*2deb0*/  LDL.LU R224, [R1+0xe40] ;  /* 0x000e400001e07983 */ /* 0x000f280000300800 */
[----:B------:R-:W4:Y:S04]  /*2dec0*/  LDL.LU R225, [R1+0xe44] ;  /* 0x000e440001e17983 */ /* 0x000f280000300800 */
[----:B------:R-:W4:Y:S04]  /*2ded0*/  LDL.LU R226, [R1+0xe48] ;  /* 0x000e480001e27983 */ /* 0x000f280000300800 */
[----:B------:R-:W4:Y:S09]  /*2dee0*/  LDL.LU R227, [R1+0xe4c] ;  /* 0x000e4c0001e37983 */ /* 0x000f320000300800 */
[----:B------:R-:W-:-:S02]  /*2def0*/  IMAD.MOV.U32 R191, RZ, RZ, R15 ;  /* 0x000000ffffbf7224 */ /* 0x000fc400078e000f */
[----:B------:R-:W-:Y:S02]  /*2df00*/  IMAD.MOV.U32 R190, RZ, RZ, R14 ;  /* 0x000000ffffbe7224 */ /* 0x000fe400078e000e */
[----:B------:R-:W-:Y:S02]  /*2df10*/  IMAD.MOV.U32 R195, RZ, RZ, R13 ;  /* 0x000000ffffc37224 */ /* 0x000fe400078e000d */
[----:B------:R-:W-:Y:S01]  /*2df20*/  IMAD.MOV.U32 R194, RZ, RZ, R12 ;  /* 0x000000ffffc27224 */ /* 0x000fe200078e000c */
[----:B------:R1:W-:Y:S04]  /*2df30*/  STL [R1+0x2734], R191 ;  /* 0x002734bf01007387 */ /* 0x0003e80000100800 */
[----:B------:R1:W-:Y:S04]  /*2df40*/  STL [R1+0x2730], R190 ;  /* 0x002730be01007387 */ /* 0x0003e80000100800 */
[----:B------:R1:W-:Y:S04]  /*2df50*/  STL [R1+0x272c], R195 ;  /* 0x00272cc301007387 */ /* 0x0003e80000100800 */
[----:B------:R1:W-:Y:S01]  /*2df60*/  STL [R1+0x2728], R194 ;  /* 0x002728c201007387 */ /* 0x0003e20000100800 */
[----:B--2---:R-:W-:-:S15]  /*2df70*/  HMMA.1688.F32.TF32 R8, R228, R172, R8 ;  /* 0x000000ace408723c */ /* 0x004fde0000081008 */
[----:B------:R-:W-:-:S09]  /*2df80*/  NOP ;  /* 0x0000000000007918 */ /* 0x000fd20000000000 */
[----:B------:R-:W-:Y:S02]  /*2df90*/  IMAD.MOV.U32 R186, RZ, RZ, R8 ;  /* 0x000000ffffba7224 */ /* 0x000fe400078e0008 */
[----:B------:R-:W-:Y:S02]  /*2dfa0*/  IMAD.MOV.U32 R187, RZ, RZ, R9 ;  /* 0x000000ffffbb7224 */ /* 0x000fe400078e0009 */
[----:B------:R-:W-:Y:S02]  /*2dfb0*/  IMAD.MOV.U32 R182, RZ, RZ, R10 ;  /* 0x000000ffffb67224 */ /* 0x000fe400078e000a */
[----:B------:R-:W-:Y:S02]  /*2dfc0*/  IMAD.MOV.U32 R183, RZ, RZ, R11 ;  /* 0x000000ffffb77224 */ /* 0x000fe400078e000b */
[----:B---3--:R-:W-:Y:S03]  /*2dfd0*/  HMMA.1688.F32.TF32 R8, R228, R176, R212 ;  /* 0x000000b0e408723c */ /* 0x008fe600000810d4 */
[----:B------:R2:W-:-:S15]  /*2dfe0*/  STL [R1+0x2744], R183 ;  /* 0x002744b701007387 */ /* 0x0005de0000100800 */
[----:B------:R-:W-:-:S06]  /*2dff0*/  NOP ;  /* 0x0000000000007918 */ /* 0x000fcc0000000000 */
[----:B-1----:R-:W-:Y:S02]  /*2e000*/  IMAD.MOV.U32 R191, RZ, RZ, R8 ;  /* 0x000000ffffbf7224 */ /* 0x002fe400078e0008 */
[----:B------:R-:W-:Y:S02]  /*2e010*/  IMAD.MOV.U32 R190, RZ, RZ, R9 ;  /* 0x000000ffffbe7224 */ /* 0x000fe400078e0009 */
[----:B------:R-:W-:Y:S02]  /*2e020*/  IMAD.MOV.U32 R195, RZ, RZ, R10 ;  /* 0x000000ffffc37224 */ /* 0x000fe400078e000a */
[----:B------:R-:W-:Y:S01]  /*2e030*/  IMAD.MOV.U32 R194, RZ, RZ, R11 ;  /* 0x000000ffffc27224 */ /* 0x000fe200078e000b */
[----:B------:R1:W-:Y:S04]  /*2e040*/  STL [R1+0x2740], R182 ;  /* 0x002740b601007387 */ /* 0x0003e80000100800 */
[----:B------:R3:W-:Y:S01]  /*2e050*/  STL [R1+0x273c], R187 ;  /* 0x00273cbb01007387 */ /* 0x0007e20000100800 */
[----:B----4-:R-:W-:Y:S03]  /*2e060*/  HMMA.1688.F32.TF32 R8, R228, R180, R216 ;  /* 0x000000b4e408723c */ /* 0x010fe600000810d8 */
[----:B------:R4:W-:Y:S04]  /*2e070*/  STL [R1+0x2738], R186 ;  /* 0x002738ba01007387 */ /* 0x0009e80000100800 */
[----:B------:R-:W-:Y:S04]  /*2e080*/  STL [R1+0x2754], R194 ;  /* 0x002754c201007387 */ /* 0x000fe80000100800 */
[----:B------:R-:W-:Y:S04]  /*2e090*/  STL [R1+0x2750], R195 ;  /* 0x002750c301007387 */ /* 0x000fe80000100800 */
[----:B------:R-:W-:Y:S09]  /*2e0a0*/  STL [R1+0x274c], R191 ;  /* 0x00274cbf01007387 */ /* 0x000ff20000100800 */
[----:B--2---:R-:W-:-:S02]  /*2e0b0*/  IMAD.MOV.U32 R183, RZ, RZ, R8 ;  /* 0x000000ffffb77224 */ /* 0x004fc400078e0008 */
[----:B-1----:R-:W-:Y:S02]  /*2e0c0*/  IMAD.MOV.U32 R182, RZ, RZ, R9 ;  /* 0x000000ffffb67224 */ /* 0x002fe400078e0009 */
[----:B---3--:R-:W-:Y:S02]  /*2e0d0*/  IMAD.MOV.U32 R187, RZ, RZ, R10 ;  /* 0x000000ffffbb7224 */ /* 0x008fe400078e000a */
[----:B----4-:R-:W-:Y:S02]  /*2e0e0*/  IMAD.MOV.U32 R186, RZ, RZ, R11 ;  /* 0x000000ffffba7224 */ /* 0x010fe400078e000b */
[----:B------:R-:W-:Y:S01]  /*2e0f0*/  HMMA.1688.F32.TF32 R8, R228, R184, R224 ;  /* 0x000000b8e408723c */ /* 0x000fe200000810e0 */
[----:B------:R-:W-:Y:S04]  /*2e100*/  STL [R1+0x2748], R190 ;  /* 0x002748be01007387 */ /* 0x000fe80000100800 */
[----:B------:R-:W-:Y:S04]  /*2e110*/  STL [R1+0x2764], R186 ;  /* 0x002764ba01007387 */ /* 0x000fe80000100800 */
[----:B------:R-:W-:Y:S04]  /*2e120*/  STL [R1+0x2760], R187 ;  /* 0x002760bb01007387 */ /* 0x000fe80000100800 */
[----:B------:R-:W-:Y:S04]  /*2e130*/  STL [R1+0x275c], R183 ;  /* 0x00275cb701007387 */ /* 0x000fe80000100800 */
[----:B------:R-:W-:Y:S04]  /*2e140*/  STL [R1+0x2758], R182 ;  /* 0x002758b601007387 */ /* 0x000fe80000100800 */
[----:B------:R-:W2:Y:S04]  /*2e150*/  LDL.LU R224, [R1+0xd80] ;  /* 0x000d800001e07983 */ /* 0x000ea80000300800 */
[----:B------:R-:W2:Y:S04]  /*2e160*/  LDL.LU R225, [R1+0xd84] ;  /* 0x000d840001e17983 */ /* 0x000ea80000300800 */
[----:B------:R-:W2:Y:S04]  /*2e170*/  LDL.LU R226, [R1+0xd88] ;  /* 0x000d880001e27983 */ /* 0x000ea80000300800 */
[----:B------:R-:W2:Y:S04]  /*2e180*/  LDL.LU R227, [R1+0xd8c] ;  /* 0x000d8c0001e37983 */ /* 0x000ea80000300800 */
[----:B------:R-:W3:Y:S04]  /*2e190*/  LDL.LU R216, [R1+0xf30] ;  /* 0x000f300001d87983 */ /* 0x000ee80000300800 */
[----:B------:R-:W3:Y:S04]  /*2e1a0*/  LDL.LU R217, [R1+0xf34] ;  /* 0x000f340001d97983 */ /* 0x000ee80000300800 */
[----:B------:R-:W3:Y:S04]  /*2e1b0*/  LDL.LU R218, [R1+0xf38] ;  /* 0x000f380001da7983 */ /* 0x000ee80000300800 */
[----:B------:R-:W3:Y:S01]  /*2e1c0*/  LDL.LU R219, [R1+0xf3c] ;  /* 0x000f3c0001db7983 */ /* 0x000ee20000300800 */
[----:B------:R-:W-:-:S03]  /*2e1d0*/  IMAD.MOV.U32 R178, RZ, RZ, R8 ;  /* 0x000000ffffb27224 */ /* 0x000fc600078e0008 */
[----:B------:R-:W4:Y:S01]  /*2e1e0*/  LDL.LU R212, [R1+0xf40] ;  /* 0x000f400001d47983 */ /* 0x000f220000300800 */
[----:B------:R-:W-:-:S03]  /*2e1f0*/  IMAD.MOV.U32 R179, RZ, RZ, R9 ;  /* 0x000000ffffb37224 */ /* 0x000fc600078e0009 */
[----:B------:R-:W4:Y:S01]  /*2e200*/  LDL.LU R213, [R1+0xf44] ;  /* 0x000f440001d57983 */ /* 0x000f220000300800 */
[----:B------:R-:W-:-:S03]  /*2e210*/  IMAD.MOV.U32 R174, RZ, RZ, R10 ;  /* 0x000000ffffae7224 */ /* 0x000fc600078e000a */
[----:B------:R-:W4:Y:S01]  /*2e220*/  LDL.LU R214, [R1+0xf48] ;  /* 0x000f480001d67983 */ /* 0x000f220000300800 */
[----:B------:R-:W-:-:S03]  /*2e230*/  IMAD.MOV.U32 R175, RZ, RZ, R11 ;  /* 0x000000ffffaf7224 */ /* 0x000fc600078e000b */
        /* <DEDUP_REMOVED lines=61> */
[----:B------:R-:W-:Y:S04]  /*2e610*/  STL [R1+0x2774], R175 ;  /* 0x002774af01007387 */ /* 0x000fe80000100800 */
[----:B------:R-:W-:Y:S04]  /*2e620*/  STL [R1+0x2770], R174 ;  /* 0x002770ae01007387 */ /* 0x000fe80000100800 */
[----:B------:R-:W-:Y:S04]  /*2e630*/  STL [R1+0x276c], R179 ;  /* 0x00276cb301007387 */ /* 0x000fe80000100800 */
[----:B------:R-:W-:Y:S01]  /*2e640*/  STL [R1+0x2768], R178 ;  /* 0x002768b201007387 */ /* 0x000fe20000100800 */
[C---:B--2---:R-:W-:Y:S06]  /*2e650*/  HMMA.1688.F32.TF32 R8, R208.reuse, R180, R8 ;  /* 0x000000b4d008723c */ /* 0x044fec0000081008 */
[C---:B---3--:R-:W-:Y:S06]  /*2e660*/  HMMA.1688.F32.TF32 R12, R208.reuse, R176, R12 ;  /* 0x000000b0d00c723c */ /* 0x048fec000008100c */
[C---:B----4-:R-:W-:Y:S06]  /*2e670*/  HMMA.1688.F32.TF32 R20, R208.reuse, R144, R20 ;  /* 0x00000090d014723c */ /* 0x050fec0000081014 */
[C---:B------:R-:W-:Y:S06]  /*2e680*/  HMMA.1688.F32.TF32 R44, R208.reuse, R140, R44 ;  /* 0x0000008cd02c723c */ /* 0x040fec000008102c */
[C---:B------:R-:W-:Y:S06]  /*2e690*/  HMMA.1688.F32.TF32 R48, R208.reuse, R136, R48 ;  /* 0x00000088d030723c */ /* 0x040fec0000081030 */
[C---:B------:R-:W-:Y:S06]  /*2e6a0*/  HMMA.1688.F32.TF32 R52, R208.reuse, R132, R52 ;  /* 0x00000084d034723c */ /* 0x040fec0000081034 */
[----:B------:R-:W-:-:S15]  /*2e6b0*/  HMMA.1688.F32.TF32 R36, R208, R152, R36 ;  /* 0x00000098d024723c */ /* 0x000fde0000081024 */
[----:B------:R-:W-:-:S02]  /*2e6c0*/  NOP ;  /* 0x0000000000007918 */ /* 0x000fc40000000000 */
        /* <DEDUP_REMOVED lines=15> */
[----:B------:R-:W-:Y:S05]  /*2e7c0*/  STL.64 [R1+0xde8], R38 ;  /* 0x000de82601007387 */ /* 0x000fea0000100a00 */
[C---:B------:R-:W-:Y:S04]  /*2e7d0*/  HMMA.1688.F32.TF32 R16, R208.reuse, R172, R16 ;  /* 0x000000acd010723c */ /* 0x040fe80000081010 */
[----:B------:R-:W-:Y:S04]  /*2e7e0*/  STL.64 [R1+0xdf0], R20 ;  /* 0x000df01401007387 */ /* 0x000fe80000100a00 */
[----:B------:R1:W-:Y:S02]  /*2e7f0*/  STL.64 [R1+0xdf8], R22 ;  /* 0x000df81601007387 */ /* 0x0003e40000100a00 */
[C---:B-1----:R-:W-:Y:S02]  /*2e800*/  HMMA.1688.F32.TF32 R20, R208.reuse, R168, R64 ;  /* 0x000000a8d014723c */ /* 0x042fe40000081040 */
[----:B------:R-:W-:Y:S04]  /*2e810*/  STL.64 [R1+0xe00], R28 ;  /* 0x000e001c01007387 */ /* 0x000fe80000100a00 */
[----:B------:R-:W-:Y:S04]  /*2e820*/  STL.64 [R1+0xe08], R30 ;  /* 0x000e081e01007387 */ /* 0x000fe80000100a00 */
[----:B------:R-:W-:Y:S04]  /*2e830*/  STL.64 [R1+0xe10], R24 ;  /* 0x000e101801007387 */ /* 0x000fe80000100a00 */
[----:B------:R-:W-:Y:S09]  /*2e840*/  STL.64 [R1+0xe18], R26 ;  /* 0x000e181a01007387 */ /* 0x000ff20000100a00 */
        /* <DEDUP_REMOVED lines=10> */
[-C--:B-1----:R-:W-:Y:S01]  /*2e8f0*/  HMMA.1688.F32.TF32 R8, R208, R192.reuse, R224 ;  /* 0x000000c0d008723c */ /* 0x082fe200000810e0 */
        /* <DEDUP_REMOVED lines=27> */
[----:B------:R-:W4:Y:S01]  /*2eab0*/  LDL.LU R19, [R1+0xa5c] ;  /* 0x000a5c0001137983 */ /* 0x000f220000300800 */
[C---:B------:R-:W-:Y:S03]  /*2eac0*/  HMMA.1688.F32.TF32 R56, R228.reuse, R192, R56 ;  /* 0x000000c0e438723c */ /* 0x040fe60000081038 */
[----:B------:R-:W2:Y:S04]  /*2ead0*/  LDL.LU R24, [R1+0xad0] ;  /* 0x000ad00001187983 */ /* 0x000ea80000300800 */
[----:B------:R-:W2:Y:S04]  /*2eae0*/  LDL.LU R25, [R1+0xad4] ;  /* 0x000ad40001197983 */ /* 0x000ea80000300800 */
[----:B------:R-:W2:Y:S04]  /*2eaf0*/  LDL.LU R26, [R1+0xad8] ;  /* 0x000ad800011a7983 */ /* 0x000ea80000300800 */
[----:B------:R-:W2:Y:S01]  /*2eb00*/  LDL.LU R27, [R1+0xadc] ;  /* 0x000adc00011b7983 */ /* 0x000ea20000300800 */
[----:B------:R-:W-:Y:S03]  /*2eb10*/  HMMA.1688.F32.TF32 R60, R228, R188, R60 ;  /* 0x000000bce43c723c */ /* 0x000fe6000008103c */
        /* <DEDUP_REMOVED lines=100> */
[----:B------:R-:W-:Y:S04]  /*2f160*/  LDS R228, [R0+UR10+0x4100] ;  /* 0x0041000a00e47984 */ /* 0x000fe80008000800 */
[----:B------:R-:W-:Y:S04]  /*2f170*/  LDS R230, [R0+UR10+0x5100] ;  /* 0x0051000a00e67984 */ /* 0x000fe80008000800 */
[----:B------:R-:W-:Y:S04]  /*2f180*/  LDS R229, [R223+UR10+0x4100] ;  /* 0x0041000adfe57984 */ /* 0x000fe80008000800 */
[----:B------:R-:W4:Y:S01]  /*2f190*/  LDS R231, [R223+UR10+0x5100] ;  /* 0x0051000adfe77984 */ /* 0x000f220008000800 */
[C---:B---3--:R-:W-:Y:S03]  /*2f1a0*/  HMMA.1688.F32.TF32 R20, R232.reuse, R132, R20 ;  /* 0x00000084e814723c */ /* 0x048fe60000081014 */
[----:B------:R-:W-:Y:S03]  /*2f1b0*/  LDS R209, [R223+UR10+0x4200] ;  /* 0x0042000adfd17984 */ /* 0x000fe60008000800 */
[----:B--2---:R-:W-:Y:S01]  /*2f1c0*/  HMMA.1688.F32.TF32 R40, R232, R136, R40 ;  /* 0x00000088e828723c */ /* 0x004fe20000081028 */
[----:B------:R-:W1:Y:S05]  /*2f1d0*/  LDS R211, [R223+UR10+0x5200] ;  /* 0x0052000adfd37984 */ /* 0x000e6a0008000800 */
[C---:B----4-:R-:W-:Y:S06]  /*2f1e0*/  HMMA.1688.F32.TF32 R56, R228.reuse, R180, R56 ;  /* 0x000000b4e438723c */ /* 0x050fec0000081038 */
[C---:B------:R-:W-:Y:S06]  /*2f1f0*/  HMMA.1688.F32.TF32 R60, R228.reuse, R176, R60 ;  /* 0x000000b0e43c723c */ /* 0x040fec000008103c */
[C---:B------:R-:W-:Y:S06]  /*2f200*/  HMMA.1688.F32.TF32 R52, R228.reuse, R184, R52 ;  /* 0x000000b8e434723c */ /* 0x040fec0000081034 */
[C---:B------:R-:W-:Y:S06]  /*2f210*/  HMMA.1688.F32.TF32 R112, R228.reuse, R144, R112 ;  /* 0x00000090e470723c */ /* 0x040fec0000081070 */
[C---:B------:R-:W-:Y:S06]  /*2f220*/  HMMA.1688.F32.TF32 R76, R228.reuse, R136, R76 ;  /* 0x00000088e44c723c */ /* 0x040fec000008104c */
[C---:B------:R-:W-:Y:S06]  /*2f230*/  HMMA.1688.F32.TF32 R80, R228.reuse, R132, R80 ;  /* 0x00000084e450723c */ /* 0x040fec0000081050 */
[----:B------:R-:W-:-:S15]  /*2f240*/  HMMA.1688.F32.TF32 R68, R228, R140, R68 ;  /* 0x0000008ce444723c */ /* 0x000fde0000081044 */
[----:B------:R-:W-:-:S02]  /*2f250*/  NOP ;  /* 0x0000000000007918 */ /* 0x000fc40000000000 */
[----:B------:R-:W-:Y:S04]  /*2f260*/  STL.64 [R1+0xea0], R80 ;  /* 0x000ea05001007387 */ /* 0x000fe80000100a00 */
[----:B------:R2:W-:Y:S04]  /*2f270*/  STL.64 [R1+0xea8], R82 ;  /* 0x000ea85201007387 */ /* 0x0005e80000100a00 */
[----:B--2---:R-:W2:Y:S04]  /*2f280*/  LDL.LU.64 R82, [R1+0x2988] ;  /* 0x0029880001527983 */ /* 0x004ea80000300a00 */
[----:B------:R-:W2:Y:S04]  /*2f290*/  LDL.LU.64 R80, [R1+0x2980] ;  /* 0x0029800001507983 */ /* 0x000ea80000300a00 */
[----:B------:R-:W-:Y:S04]  /*2f2a0*/  STL.64 [R1+0xe90], R76 ;  /* 0x000e904c01007387 */ /* 0x000fe80000100a00 */
[----:B------:R3:W-:Y:S04]  /*2f2b0*/  STL.64 [R1+0xe98], R78 ;  /* 0x000e984e01007387 */ /* 0x0007e80000100a00 */
[----:B---3--:R-:W3:Y:S04]  /*2f2c0*/  LDL.LU.64 R78, [R1+0x2978] ;  /* 0x00297800014e7983 */ /* 0x008ee80000300a00 */
[----:B------:R-:W3:Y:S04]  /*2f2d0*/  LDL.LU.64 R76, [R1+0x2970] ;  /* 0x00297000014c7983 */ /* 0x000ee80000300a00 */
[----:B------:R-:W-:Y:S04]  /*2f2e0*/  STL.64 [R1+0xe80], R68 ;  /* 0x000e804401007387 */ /* 0x000fe80000100a00 */
[----:B------:R4:W-:Y:S04]  /*2f2f0*/  STL.64 [R1+0xe88], R70 ;  /* 0x000e884601007387 */ /* 0x0009e80000100a00 */
[----:B----4-:R-:W4:Y:S04]  /*2f300*/  LDL.LU.64 R70, [R1+0x2968] ;  /* 0x0029680001467983 */ /* 0x010f280000300a00 */
[----:B------:R-:W4:Y:S04]  /*2f310*/  LDL.LU.64 R68, [R1+0x2960] ;  /* 0x0029600001447983 */ /* 0x000f280000300a00 */
        /* <DEDUP_REMOVED lines=11> */
[----:B------:R1:W-:Y:S02]  /*2f3d0*/  STL.64 [R1+0xd48], R118 ;  /* 0x000d487601007387 */ /* 0x0003e40000100a00 */
[C---:B-1----:R-:W-:Y:S07]  /*2f3e0*/  HMMA.1688.F32.TF32 R120, R228.reuse, R164, R196 ;  /* 0x000000a4e478723c */ /* 0x042fee00000810c4 */
[----:B------:R-:W-:Y:S01]  /*2f3f0*/  STL.64 [R1+0xd30], R112 ;  /* 0x000d307001007387 */ /* 0x000fe20000100a00 */
[C---:B------:R-:W-:Y:S03]  /*2f400*/  HMMA.1688.F32.TF32 R116, R228.reuse, R168, R200 ;  /* 0x000000a8e474723c */ /* 0x040fe600000810c8 */
[----:B------:R1:W-:Y:S03]  /*2f410*/  STL.64 [R1+0xd38], R114 ;  /* 0x000d387201007387 */ /* 0x0003e60000100a00 */
[C---:B------:R-:W-:Y:S06]  /*2f420*/  HMMA.1688.F32.TF32 R48, R228.reuse, R188, R48 ;  /* 0x000000bce430723c */ /* 0x040fec0000081030 */
[C---:B-1----:R-:W-:Y:S06]  /*2f430*/  HMMA.1688.F32.TF32 R112, R228.reuse, R172, R204 ;  /* 0x000000ace470723c */ /* 0x042fec00000810cc */
        /* <DEDUP_REMOVED lines=24> */
[----:B------:R-:W-:Y:S01]  /*2f5c0*/  LDS R229, [R223+UR10+0x4280] ;  /* 0x0042800adfe57984 */ /* 0x000fe20008000800 */
[C---:B-1----:R-:W-:Y:S03]  /*2f5d0*/  HMMA.1688.F32.TF32 R20, R232.reuse, R144, R32 ;  /* 0x00000090e814723c */ /* 0x042fe60000081020 */
        /* <DEDUP_REMOVED lines=9> */
[C---:B-1----:R-:W-:Y:S06]  /*2f670*/  HMMA.1688.F32.TF32 R20, R232.reuse, R156, R64 ;  /* 0x0000009ce814723c */ /* 0x042fec0000081040 */
        /* <DEDUP_REMOVED lines=15> */
[C---:B-1----:R-:W-:Y:S09]  /*2f770*/  HMMA.1688.F32.TF32 R8, R232.reuse, R180, R224 ;  /* 0x000000b4e808723c */ /* 0x042ff200000810e0 */
        /* <DEDUP_REMOVED lines=83> */
[----:B------:R-:W4:-:S15]  /*2fcb0*/  LDL.LU R224, [R1+0x600] ;  /* 0x0006000001e07983 */ /* 0x000f1e0000300800 */
[----:B------:R-:W-:-:S05]  /*2fcc0*/  NOP ;  /* 0x0000000000007918 */ /* 0x000fca0000000000 */
[----:B------:R-:W-:Y:S04]  /*2fcd0*/  STL.64 [R1+0xf70], R112 ;  /* 0x000f707001007387 */ /* 0x000fe80000100a00 */
[----:B------:R3:W-:Y:S04]  /*2fce0*/  STL.64 [R1+0xf78], R114 ;  /* 0x000f787201007387 */ /* 0x0007e80000100a00 */
[----:B------:R-:W4:Y:S04]  /*2fcf0*/  LDL.LU R225, [R1+0x604] ;  /* 0x0006040001e17983 */ /* 0x000f280000300800 */
[----:B------:R-:W4:Y:S04]  /*2fd00*/  LDL.LU R226, [R1+0x608] ;  /* 0x0006080001e27983 */ /* 0x000f280000300800 */
[----:B------:R-:W4:Y:S01]  /*2fd10*/  LDL.LU R227, [R1+0x60c] ;  /* 0x00060c0001e37983 */ /* 0x000f220000300800 */
[C---:B---3--:R-:W-:Y:S06]  /*2fd20*/  HMMA.1688.F32.TF32 R112, R232.reuse, R188, R204 ;  /* 0x000000bce870723c */ /* 0x048fec00000810cc */
[----:B--2---:R-:W-:Y:S01]  /*2fd30*/  HMMA.1688.F32.TF32 R60, R232, R192, R60 ;  /* 0x000000c0e83c723c */ /* 0x004fe2000008103c */
[----:B------:R-:W-:Y:S04]  /*2fd40*/  LDS R233, [R223+UR10+0x4300] ;  /* 0x0043000adfe97984 */ /* 0x000fe80008000800 */
[----:B------:R-:W-:Y:S01]  /*2fd50*/  LDS R235, [R223+UR10+0x5300] ;  /* 0x0053000adfeb7984 */ /* 0x000fe20008000800 */
[C---:B------:R-:W-:Y:S03]  /*2fd60*/  HMMA.1688.F32.TF32 R56, R208.reuse, R132, R56 ;  /* 0x00000084d038723c */ /* 0x040fe60000081038 */
[----:B------:R-:W-:Y:S03]  /*2fd70*/  LDS R232, [R0+UR10+0x4300] ;  /* 0x0043000a00e87984 */ /* 0x000fe60008000800 */
[C---:B------:R-:W-:Y:S01]  /*2fd80*/  HMMA.1688.F32.TF32 R52, R208.reuse, R136, R52 ;  /* 0x00000088d034723c */ /* 0x040fe20000081034 */
[----:B------:R-:W1:Y:S05]  /*2fd90*/  LDS R234, [R0+UR10+0x5300] ;  /* 0x0053000a00ea7984 */ /* 0x000e6a0008000800 */
        /* <DEDUP_REMOVED lines=14> */
[----:B------:R2:W-:Y:S03]  /*2fe80*/  STL.64 [R1+0x1078], R46 ;  /* 0x0010782e01007387 */ /* 0x0005e60000100a00 */
[C---:B--2---:R-:W-:Y:S06]  /*2fe90*/  HMMA.1688.F32.TF32 R44, R208.reuse, R148, R20 ;  /* 0x00000094d02c723c */ /* 0x044fec0000081014 */
[C---:B------:R-:W-:Y:S06]  /*2fea0*/  HMMA.1688.F32.TF32 R20, R208.reuse, R156, R36 ;  /* 0x0000009cd014723c */ /* 0x040fec0000081024 */
[C---:B------:R-:W-:Y:S06]  /*2feb0*/  HMMA.1688.F32.TF32 R32, R208.reuse, R160, R32 ;  /* 0x000000a0d020723c */ /* 0x040fec0000081020 */
[C---:B------:R-:W-:Y:S05]  /*2fec0*/  HMMA.1688.F32.TF32 R28, R208.reuse, R164, R28 ;  /* 0x000000a4d01c723c */ /* 0x040fea000008101c */
[----:B------:R-:W-:Y:S04]  /*2fed0*/  STL.64 [R1+0x1060], R44 ;  /* 0x0010602c01007387 */ /* 0x000fe80000100a00 */
[----:B------:R-:W-:Y:S04]  /*2fee0*/  STL.64 [R1+0x1068], R46 ;  /* 0x0010682e01007387 */ /* 0x000fe80000100a00 */
[----:B------:R-:W-:Y:S04]  /*2fef0*/  STL.64 [R1+0x1050], R40 ;  /* 0x0010502801007387 */ /* 0x000fe80000100a00 */
[----:B------:R-:W-:Y:S04]  /*2ff00*/  STL.64 [R1+0x1058], R42 ;  /* 0x0010582a01007387 */ /* 0x000fe80000100a00 */
[----:B------:R-:W-:Y:S04]  /*2ff10*/  STL.64 [R1+0x1040], R20 ;  /* 0x0010401401007387 */ /* 0x000fe80000100a00 */
[----:B------:R2:W-:Y:S02]  /*2ff20*/  STL.64 [R1+0x1048], R22 ;  /* 0x0010481601007387 */ /* 0x0005e40000100a00 */
[C---:B--2---:R-:W-:Y:S02]  /*2ff30*/  HMMA.1688.F32.TF32 R20, R208.reuse, R168, R24 ;  /* 0x000000a8d014723c */ /* 0x044fe40000081018 */
[----:B------:R-:W-:Y:S04]  /*2ff40*/  STL.64 [R1+0x1030], R32 ;  /* 0x0010302001007387 */ /* 0x000fe80000100a00 */
[----:B------:R-:W-:Y:S04]  /*2ff50*/  STL.64 [R1+0x1038], R34 ;  /* 0x0010382201007387 */ /* 0x000fe80000100a00 */
[----:B------:R-:W-:Y:S01]  /*2ff60*/  STL.64 [R1+0x1020], R28 ;  /* 0x0010201c01007387 */ /* 0x000fe20000100a00 */
[C---:B------:R-:W-:Y:S03]  /*2ff70*/  HMMA.1688.F32.TF32 R24, R208.reuse, R176, R16 ;  /* 0x000000b0d018723c */ /* 0x040fe60000081010 */
[----:B------:R2:W-:Y:S03]  /*2ff80*/  STL.64 [R1+0x1028], R30 ;  /* 0x0010281e01007387 */ /* 0x0005e60000100a00 */
[C---:B------:R-:W-:Y:S06]  /*2ff90*/  HMMA.1688.F32.TF32 R16, R208.reuse, R184, R8 ;  /* 0x000000b8d010723c */ /* 0x040fec0000081008 */
[----:B------:R-:W-:Y:S01]  /*2ffa0*/  STL.64 [R1+0x1010], R20 ;  /* 0x0010101401007387 */ /* 0x000fe20000100a00 */
[C---:B--2---:R-:W-:Y:S03]  /*2ffb0*/  HMMA.1688.F32.TF32 R28, R208.reuse, R172, R64 ;  /* 0x000000acd01c723c */ /* 0x044fe60000081040 */
[----:B------:R2:W-:Y:S03]  /*2ffc0*/  STL.64 [R1+0x1018], R22 ;  /* 0x0010181601007387 */ /* 0x0005e60000100a00 */
[C---:B------:R-:W-:Y:S06]  /*2ffd0*/  HMMA.1688.F32.TF32 R8, R208.reuse, R192, R216 ;  /* 0x000000c0d008723c */ /* 0x040fec00000810d8 */
[C---:B--2---:R-:W-:Y:S06]  /*2ffe0*/  HMMA.1688.F32.TF32 R20, R208.reuse, R180, R12 ;  /* 0x000000b4d014723c */ /* 0x044fec000008100c */
        /* <DEDUP_REMOVED lines=14> */
[----:B------:R-:W2:Y:S04]  /*300d0*/  LDL.LU R220, [R1+0x80] ;  /* 0x0000800001dc7983 */ /* 0x000ea80000300800 */
[----:B------:R3:W-:Y:S04]  /*300e0*/  LDS R211, [R223+UR10+0x5380] ;  /* 0x0053800adfd37984 */ /* 0x0007e80008000800 */
[----:B------:R-:W-:Y:S04]  /*300f0*/  LDS R208, [R0+UR10+0x4380] ;  /* 0x0043800a00d07984 */ /* 0x000fe80008000800 */
[----:B------:R-:W2:Y:S01]  /*30100*/  LDS R210, [R0+UR10+0x5380] ;  /* 0x0053800a00d27984 */ /* 0x000ea20008000800 */
[----:B----4-:R-:W-:-:S15]  /*30110*/  HMMA.1688.F32.TF32 R8, R228, R132, R224 ;  /* 0x00000084e408723c */ /* 0x010fde00000810e0 */
[----:B------:R-:W-:-:S08]  /*30120*/  NOP ;  /* 0x0000000000007918 */ /* 0x000fd00000000000 */
[----:B------:R4:W-:Y:S04]  /*30130*/  STL.64 [R1+0x11a0], R8 ;  /* 0x0011a00801007387 */ /* 0x0009e80000100a00 */
[----:B------:R1:W-:Y:S04]  /*30140*/  STL.64 [R1+0x11a8], R10 ;  /* 0x0011a80a01007387 */ /* 0x0003e80000100a00 */
[----:B------:R-:W2:Y:S04]  /*30150*/  LDL.LU R221, [R1+0x84] ;  /* 0x0000840001dd7983 */ /* 0x000ea80000300800 */
[----:B------:R-:W2:Y:S04]  /*30160*/  LDL.LU R222, [R1+0x88] ;  /* 0x0000880001de7983 */ /* 0x000ea80000300800 */
[----:B---3--:R-:W2:Y:S04]  /*30170*/  LDL.LU R223, [R1+0x8c] ;  /* 0x00008c0001df7983 */ /* 0x008ea80000300800 */
        /* <DEDUP_REMOVED lines=96> */
[----:B----4-:R-:W4:Y:S04]  /*30780*/  LDL.LU R8, [R1+0xb0] ;  /* 0x0000b00001087983 */ /* 0x010f280000300800 */
[----:B------:R-:W4:Y:S04]  /*30790*/  LDL.LU R9, [R1+0xb4] ;  /* 0x0000b40001097983 */ /* 0x000f280000300800 */
[----:B-1----:R-:W4:Y:S04]  /*307a0*/  LDL.LU R10, [R1+0xb8] ;  /* 0x0000b800010a7983 */ /* 0x002f280000300800 */
[----:B------:R-:W4:Y:S04]  /*307b0*/  LDL.LU R11, [R1+0xbc] ;  /* 0x0000bc00010b7983 */ /* 0x000f280000300800 */
[----:B------:R-:W4:Y:S04]  /*307c0*/  LDL.LU R224, [R1+0x70] ;  /* 0x0000700001e07983 */ /* 0x000f280000300800 */
[----:B------:R-:W4:Y:S04]  /*307d0*/  LDL.LU R225, [R1+0x74] ;  /* 0x0000740001e17983 */ /* 0x000f280000300800 */
[----:B------:R-:W4:Y:S04]  /*307e0*/  LDL.LU R226, [R1+0x78] ;  /* 0x0000780001e27983 */ /* 0x000f280000300800 */
[----:B------:R-:W4:Y:S01]  /*307f0*/  LDL.LU R227, [R1+0x7c] ;  /* 0x00007c0001e37983 */ /* 0x000f220000300800 */
[C---:B--2---:R-:W-:Y:S06]  /*30800*/  HMMA.1688.F32.TF32 R20, R228.reuse, R188, R20 ;  /* 0x000000bce414723c */ /* 0x044fec0000081014 */
[C---:B---3--:R-:W-:Y:S06]  /*30810*/  HMMA.1688.F32.TF32 R44, R228.reuse, R184, R44 ;  /* 0x000000b8e42c723c */ /* 0x048fec000008102c */
        /* <DEDUP_REMOVED lines=12> */
[----:B------:R1:W-:Y:S01]  /*308e0*/  STL.64 [R1+0x1198], R114 ;  /* 0x0011987201007387 */ /* 0x0003e20000100a00 */
[C---:B------:R-:W-:Y:S03]  /*308f0*/  HMMA.1688.F32.TF32 R200, R228.reuse, R160, R200 ;  /* 0x000000a0e4c8723c */ /* 0x040fe600000810c8 */
[----:B-1----:R-:W2:Y:S04]  /*30900*/  LDL.LU.64 R114, [R1+0x2958] ;  /* 0x0029580001727983 */ /* 0x002ea80000300a00 */
[----:B------:R-:W2:Y:S04]  /*30910*/  LDL.LU.64 R112, [R1+0x2950] ;  /* 0x0029500001707983 */ /* 0x000ea80000300a00 */
[----:B------:R-:W-:Y:S04]  /*30920*/  STL.64 [R1+0x1180], R116 ;  /* 0x0011807401007387 */ /* 0x000fe80000100a00 */
[----:B------:R1:W-:Y:S01]  /*30930*/  STL.64 [R1+0x1188], R118 ;  /* 0x0011887601007387 */ /* 0x0003e20000100a00 */
[C---:B------:R-:W-:Y:S03]  /*30940*/  HMMA.1688.F32.TF32 R52, R228.reuse, R176, R52 ;  /* 0x000000b0e434723c */ /* 0x040fe60000081034 */
[----:B-1----:R-:W3:Y:S04]  /*30950*/  LDL.LU.64 R118, [R1+0x2948] ;  /* 0x0029480001767983 */ /* 0x002ee80000300a00 */
[----:B------:R-:W3:Y:S04]  /*30960*/  LDL.LU.64 R116, [R1+0x2940] ;  /* 0x0029400001747983 */ /* 0x000ee80000300a00 */
        /* <DEDUP_REMOVED lines=18> */
[----:B------:R-:W-:Y:S03]  /*30a90*/  HMMA.1688.F32.TF32 R228, R228, R192, R40 ;  /* 0x000000c0e4e4723c */ /* 0x000fe60000081028 */
        /* <DEDUP_REMOVED lines=35> */
[----:B-1----:R-:W2:Y:S04]  /*30cd0*/  LDL.LU.64 R22, [R1+0x2888] ;  /* 0x0028880001167983 */ /* 0x002ea80000300a00 */
[----:B------:R-:W2:Y:S04]  /*30ce0*/  LDL.LU.64 R20, [R1+0x2880] ;  /* 0x0028800001147983 */ /* 0x000ea80000300a00 */
[----:B------:R-:W3:Y:S04]  /*30cf0*/  LDL.LU.64 R42, [R1+0x2878] ;  /* 0x00287800012a7983 */ /* 0x000ee80000300a00 */
[----:B------:R-:W3:Y:S04]  /*30d00*/  LDL.LU.64 R40, [R1+0x2870] ;  /* 0x0028700001287983 */ /* 0x000ee80000300a00 */
[----:B------:R1:W-:Y:S04]  /*30d10*/  STL.64 [R1+0x10b0], R228 ;  /* 0x0010b0e401007387 */ /* 0x0003e80000100a00 */
[----:B------:R4:W-:Y:S04]  /*30d20*/  STL.64 [R1+0x10b8], R230 ;  /* 0x0010b8e601007387 */ /* 0x0009e80000100a00 */
[----:B-1----:R-:W2:Y:S04]  /*30d30*/  LDL.LU R228, [R1+0x60] ;  /* 0x0000600001e47983 */ /* 0x002ea80000300800 */
[----:B------:R-:W2:Y:S04]  /*30d40*/  LDL.LU R229, [R1+0x64] ;  /* 0x0000640001e57983 */ /* 0x000ea80000300800 */
[----:B----4-:R-:W2:Y:S04]  /*30d50*/  LDL.LU R230, [R1+0x68] ;  /* 0x0000680001e67983 */ /* 0x010ea80000300800 */
[----:B------:R-:W2:Y:S04]  /*30d60*/  LDL.LU R231, [R1+0x6c] ;  /* 0x00006c0001e77983 */ /* 0x000ea80000300800 */
        /* <DEDUP_REMOVED lines=52> */
[----:B------:R-:W3:Y:S01]  /*310b0*/  LDL.LU.64 R224, [R1+0x27b0] ;  /* 0x0027b00001e07983 */ /* 0x000ee20000300a00 */
[----:B--2---:R-:W-:-:S15]  /*310c0*/  HMMA.1688.F32.TF32 R228, R232, R180, R228 ;  /* 0x000000b4e8e4723c */ /* 0x004fde00000810e4 */
[----:B------:R-:W-:-:S08]  /*310d0*/  NOP ;  /* 0x0000000000007918 */ /* 0x000fd00000000000 */
[----:B------:R-:W-:Y:S04]  /*310e0*/  STL.64 [R1+0x1280], R228 ;  /* 0x001280e401007387 */ /* 0x000fe80000100a00 */
[----:B------:R-:W-:Y:S01]  /*310f0*/  STL.64 [R1+0x1288], R230 ;  /* 0x001288e601007387 */ /* 0x000fe20000100a00 */
[C---:B------:R-:W-:Y:S02]  /*31100*/  LOP3.LUT R151, R0.reuse, 0x40, RZ, 0x3c, !PT ;  /* 0x0000004000977812 */ /* 0x040fe400078e3cff */
[----:B------:R-:W-:Y:S01]  /*31110*/  LOP3.LUT R150, R0, 0x60, RZ, 0x3c, !PT ;  /* 0x0000006000967812 */ /* 0x000fe200078e3cff */
[C---:B----4-:R-:W-:Y:S06]  /*31120*/  HMMA.1688.F32.TF32 R64, R208.reuse, R148, R64 ;  /* 0x00000094d040723c */ /* 0x050fec0000081040 */
[C---:B---3--:R-:W-:Y:S06]  /*31130*/  HMMA.1688.F32.TF32 R12, R208.reuse, R140, R12 ;  /* 0x0000008cd00c723c */ /* 0x048fec000008100c */
[C---:B------:R-:W-:Y:S06]  /*31140*/  HMMA.1688.F32.TF32 R8, R208.reuse, R136, R8 ;  /* 0x00000088d008723c */ /* 0x040fec0000081008 */
[----:B------:R-:W-:Y:S06]  /*31150*/  HMMA.1688.F32.TF32 R212, R208, R132, R212 ;  /* 0x00000084d0d4723c */ /* 0x000fec00000810d4 */
[C---:B------:R-:W-:Y:S06]  /*31160*/  HMMA.1688.F32.TF32 R216, R232.reuse, R192, R216 ;  /* 0x000000c0e8d8723c */ /* 0x040fec00000810d8 */
        /* <DEDUP_REMOVED lines=17> */
[----:B------:R-:W-:Y:S04]  /*31280*/  LDS R12, [R151+UR10+0x4000] ;  /* 0x0040000a970c7984 */ /* 0x000fe80008000800 */
[----:B------:R-:W-:Y:S04]  /*31290*/  LDS R14, [R151+UR10+0x5000] ;  /* 0x0050000a970e7984 */ /* 0x000fe80008000800 */
[----:B------:R-:W-:Y:S04]  /*312a0*/  LDS R13, [R150+UR10+0x4000] ;  /* 0x0040000a960d7984 */ /* 0x000fe80008000800 */
[----:B------:R-:W1:Y:S04]  /*312b0*/  LDS R15, [R150+UR10+0x5000] ;  /* 0x0050000a960f7984 */ /* 0x000e680008000800 */
[----:B------:R-:W-:Y:S04]  /*312c0*/  STL.64 [R1+0x1370], R8 ;  /* 0x0013700801007387 */ /* 0x000fe80000100a00 */
[----:B------:R2:W-:Y:S02]  /*312d0*/  STL.64 [R1+0x1378], R10 ;  /* 0x0013780a01007387 */ /* 0x0005e40000100a00 */
[C---:B--2---:R-:W-:Y:S02]  /*312e0*/  HMMA.1688.F32.TF32 R8, R208.reuse, R156, R28 ;  /* 0x0000009cd008723c */ /* 0x044fe4000008101c */
[----:B------:R-:W-:Y:S04]  /*312f0*/  STL.64 [R1+0x1360], R64 ;  /* 0x0013604001007387 */ /* 0x000fe80000100a00 */
[----:B------:R-:W-:Y:S01]  /*31300*/  STL.64 [R1+0x1368], R66 ;  /* 0x0013684201007387 */ /* 0x000fe20000100a00 */
[C---:B------:R-:W-:Y:S03]  /*31310*/  HMMA.1688.F32.TF32 R24, R208.reuse, R160, R32 ;  /* 0x000000a0d018723c */ /* 0x040fe60000081020 */
[----:B------:R-:W-:Y:S04]  /*31320*/  STL.64 [R1+0x1350], R16 ;  /* 0x0013501001007387 */ /* 0x000fe80000100a00 */
[----:B------:R2:W-:Y:S04]  /*31330*/  STL.64 [R1+0x1358], R18 ;  /* 0x0013581201007387 */ /* 0x0005e80000100a00 */
[----:B------:R-:W-:Y:S04]  /*31340*/  LDS R65, [R150+UR10+0x4080] ;  /* 0x0040800a96417984 */ /* 0x000fe80008000800 */
[----:B------:R-:W-:Y:S01]  /*31350*/  LDS R67, [R150+UR10+0x5080] ;  /* 0x0050800a96437984 */ /* 0x000fe20008000800 */
[C---:B--2---:R-:W-:Y:S03]  /*31360*/  HMMA.1688.F32.TF32 R16, R208.reuse, R164, R36 ;  /* 0x000000a4d010723c */ /* 0x044fe60000081024 */
[----:B------:R-:W-:Y:S04]  /*31370*/  STL.64 [R1+0x1340], R8 ;  /* 0x0013400801007387 */ /* 0x000fe80000100a00 */
[----:B------:R2:W-:Y:S04]  /*31380*/  STL.64 [R1+0x1348], R10 ;  /* 0x0013480a01007387 */ /* 0x0005e80000100a00 */
[----:B------:R-:W-:Y:S04]  /*31390*/  LDS R64, [R151+UR10+0x4080] ;  /* 0x0040800a97407984 */ /* 0x000fe80008000800 */
[----:B------:R-:W3:Y:S01]  /*313a0*/  LDS R66, [R151+UR10+0x5080] ;  /* 0x0050800a97427984 */ /* 0x000ee20008000800 */
[C---:B--2---:R-:W-:Y:S03]  /*313b0*/  HMMA.1688.F32.TF32 R8, R208.reuse, R168, R40 ;  /* 0x000000a8d008723c */ /* 0x044fe60000081028 */
[----:B------:R-:W-:Y:S04]  /*313c0*/  STL.64 [R1+0x1330], R24 ;  /* 0x0013301801007387 */ /* 0x000fe80000100a00 */
[----:B------:R-:W-:Y:S04]  /*313d0*/  STL.64 [R1+0x1338], R26 ;  /* 0x0013381a01007387 */ /* 0x000fe80000100a00 */
[----:B------:R-:W-:Y:S04]  /*313e0*/  STL.64 [R1+0x1320], R16 ;  /* 0x0013201001007387 */ /* 0x000fe80000100a00 */
[----:B------:R2:W-:Y:S08]  /*313f0*/  STL.64 [R1+0x1328], R18 ;  /* 0x0013281201007387 */ /* 0x0005f00000100a00 */
[----:B------:R-:W-:Y:S04]  /*31400*/  STL.64 [R1+0x1310], R8 ;  /* 0x0013100801007387 */ /* 0x000fe80000100a00 */
[----:B------:R4:W-:Y:S01]  /*31410*/  STL.64 [R1+0x1318], R10 ;  /* 0x0013180a01007387 */ /* 0x0009e20000100a00 */
[C---:B--2---:R-:W-:Y:S06]  /*31420*/  HMMA.1688.F32.TF32 R16, R208.reuse, R180, R48 ;  /* 0x000000b4d010723c */ /* 0x044fec0000081030 */
        /* <DEDUP_REMOVED lines=10> */
[C---:B----4-:R-:W-:Y:S06]  /*314d0*/  HMMA.1688.F32.TF32 R20, R208.reuse, R188, R56 ;  /* 0x000000bcd014723c */ /* 0x050fec0000081038 */
[----:B--2---:R-:W-:Y:S09]  /*314e0*/  HMMA.1688.F32.TF32 R16, R208, R192, R60 ;  /* 0x000000c0d010723c */ /* 0x004ff2000008103c */
[----:B------:R-:W-:Y:S04]  /*314f0*/  STL.64 [R1+0x12d0], R8 ;  /* 0x0012d00801007387 */ /* 0x000fe80000100a00 */
[----:B------:R-:W-:Y:S04]  /*31500*/  STL.64 [R1+0x12d8], R10 ;  /* 0x0012d80a01007387 */ /* 0x000fe80000100a00 */
[----:B------:R-:W-:Y:S04]  /*31510*/  STL.64 [R1+0x12c0], R20 ;  /* 0x0012c01401007387 */ /* 0x000fe80000100a00 */
[----:B------:R-:W-:Y:S04]  /*31520*/  STL.64 [R1+0x12c8], R22 ;  /* 0x0012c81601007387 */ /* 0x000fe80000100a00 */
[----:B------:R-:W-:Y:S04]  /*31530*/  LDS R9, [R150+UR10+0x4100] ;  /* 0x0041000a96097984 */ /* 0x000fe80008000800 */
[----:B------:R-:W-:Y:S04]  /*31540*/  STL.64 [R1+0x12b0], R16 ;  /* 0x0012b01001007387 */ /* 0x000fe80000100a00 */
[----:B------:R1:W-:Y:S04]  /*31550*/  STL.64 [R1+0x12b8], R18 ;  /* 0x0012b81201007387 */ /* 0x0003e80000100a00 */
[----:B------:R2:W-:Y:S04]  /*31560*/  LDS R11, [R150+UR10+0x5100] ;  /* 0x0051000a960b7984 */ /* 0x0005e80008000800 */
[----:B------:R-:W-:Y:S01]  /*31570*/  LDS R8, [R151+UR10+0x4100] ;  /* 0x0041000a97087984 */ /* 0x000fe20008000800 */
[----:B-1----:R-:W-:Y:S03]  /*31580*/  HMMA.1688.F32.TF32 R16, R12, R132, R204 ;  /* 0x000000840c10723c */ /* 0x002fe600000810cc */
[----:B------:R1:W4:-:S15]  /*31590*/  LDS R10, [R151+UR10+0x5100] ;  /* 0x0051000a970a7984 */ /* 0x00031e0008000800 */
[----:B------:R-:W-:-:S06]  /*315a0*/  NOP ;  /* 0x0000000000007918 */ /* 0x000fcc0000000000 */
[----:B------:R-:W-:Y:S02]  /*315b0*/  IMAD.MOV.U32 R170, RZ, RZ, R16 ;  /* 0x000000ffffaa7224 */ /* 0x000fe400078e0010 */
[----:B------:R-:W-:Y:S02]  /*315c0*/  IMAD.MOV.U32 R171, RZ, RZ, R17 ;  /* 0x000000ffffab7224 */ /* 0x000fe400078e0011 */
[----:B------:R-:W-:Y:S02]  /*315d0*/  IMAD.MOV.U32 R166, RZ, RZ, R18 ;  /* 0x000000ffffa67224 */ /* 0x000fe400078e0012 */
[----:B------:R-:W-:Y:S02]  /*315e0*/  IMAD.MOV.U32 R162, RZ, RZ, R19 ;  /* 0x000000ffffa27224 */ /* 0x000fe400078e0013 */
[----:B------:R-:W-:-:S15]  /*315f0*/  HMMA.1688.F32.TF32 R16, R12, R136, R200 ;  /* 0x000000880c10723c */ /* 0x000fde00000810c8 */
[----:B------:R-:W-:-:S09]  /*31600*/  NOP ;  /* 0x0000000000007918 */ /* 0x000fd20000000000 */
[----:B------:R-:W-:Y:S02]  /*31610*/  IMAD.MOV.U32 R158, RZ, RZ, R16 ;  /* 0x000000ffff9e7224 */ /* 0x000fe400078e0010 */
[----:B------:R-:W-:Y:S02]  /*31620*/  IMAD.MOV.U32 R154, RZ, RZ, R17 ;  /* 0x000000ffff9a7224 */ /* 0x000fe400078e0011 */
[----:B------:R-:W-:Y:S02]  /*31630*/  IMAD.MOV.U32 R155, RZ, RZ, R18 ;  /* 0x000000ffff9b7224 */ /* 0x000fe400078e0012 */
[----:B--2---:R-:W-:Y:S02]  /*31640*/  IMAD.MOV.U32 R150, RZ, RZ, R19 ;  /* 0x000000ffff967224 */ /* 0x004fe400078e0013 */
[----:B------:R-:W-:-:S15]  /*31650*/  HMMA.1688.F32.TF32 R16, R12, R140, R196 ;  /* 0x0000008c0c10723c */ /* 0x000fde00000810c4 */
[----:B------:R-:W-:-:S09]  /*31660*/  NOP ;  /* 0x0000000000007918 */ /* 0x000fd20000000000 */
[----:B-1----:R-:W-:Y:S02]  /*31670*/  IMAD.MOV.U32 R151, RZ, RZ, R16 ;  /* 0x000000ffff977224 */ /* 0x002fe400078e0010 */
        /* <DEDUP_REMOVED lines=8> */
[----:B------:R-:W-:Y:S02]  /*31700*/  IMAD.MOV.U32 R178, RZ, RZ, R19 ;  /* 0x000000ffffb27224 */ /* 0x000fe400078e0013 */
[C---:B------:R-:W-:Y:S06]  /*31710*/  HMMA.1688.F32.TF32 R16, R12.reuse, R148, R124 ;  /* 0x000000940c10723c */ /* 0x040fec000008107c */
[C---:B------:R-:W-:Y:S06]  /*31720*/  HMMA.1688.F32.TF32 R24, R12.reuse, R152, R120 ;  /* 0x000000980c18723c */ /* 0x040fec0000081078 */
[C---:B------:R-:W-:Y:S11]  /*31730*/  HMMA.1688.F32.TF32 R20, R12.reuse, R156, R116 ;  /* 0x0000009c0c14723c */ /* 0x040ff60000081074 */
[----:B------:R-:W-:Y:S04]  /*31740*/  STL.64 [R1+0xc0], R16 ;  /* 0x0000c01001007387 */ /* 0x000fe80000100a00 */
[----:B------:R1:W-:Y:S02]  /*31750*/  STL.64 [R1+0xc8], R18 ;  /* 0x0000c81201007387 */ /* 0x0003e40000100a00 */
[----:B-1----:R-:W-:Y:S02]  /*31760*/  HMMA.1688.F32.TF32 R16, R12, R160, R112 ;  /* 0x000000a00c10723c */ /* 0x002fe40000081070 */
[----:B------:R-:W-:Y:S04]  /*31770*/  STL.64 [R1+0xb0], R24 ;  /* 0x0000b01801007387 */ /* 0x000fe80000100a00 */
[----:B------:R-:W-:Y:S04]  /*31780*/  STL.64 [R1+0xb8], R26 ;  /* 0x0000b81a01007387 */ /* 0x000fe80000100a00 */
[----:B------:R-:W2:Y:S04]  /*31790*/  LDL.LU R216, [R1+0x110] ;  /* 0x0001100001d87983 */ /* 0x000ea80000300800 */
[----:B------:R-:W-:Y:S04]  /*317a0*/  STL.64 [R1+0xa0], R20 ;  /* 0x0000a01401007387 */ /* 0x000fe80000100a00 */
[----:B------:R-:W-:Y:S01]  /*317b0*/  STL.64 [R1+0xa8], R22 ;  /* 0x0000a81601007387 */ /* 0x000fe20000100a00 */
[----:B------:R-:W-:-:S04]  /*317c0*/  IMAD.MOV.U32 R220, RZ, RZ, R109 ;  /* 0x000000ffffdc7224 */ /* 0x000fc800078e006d */
[----:B------:R-:W-:Y:S04]  /*317d0*/  STL.64 [R1+0x90], R16 ;  /* 0x0000901001007387 */ /* 0x000fe80000100a00 */
[----:B------:R1:W-:Y:S01]  /*317e0*/  STL.64 [R1+0x98], R18 ;  /* 0x0000981201007387 */ /* 0x0003e20000100a00 */
[----:B------:R-:W-:-:S03]  /*317f0*/  IMAD.MOV.U32 R221, RZ, RZ, R110 ;  /* 0x000000ffffdd7224 */ /* 0x000fc600078e006e */
[----:B------:R-:W2:Y:S01]  /*31800*/  LDL.LU R217, [R1+0x114] ;  /* 0x0001140001d97983 */ /* 0x000ea20000300800 */
[----:B------:R-:W-:-:S03]  /*31810*/  IMAD.MOV.U32 R222, RZ, RZ, R111 ;  /* 0x000000ffffde7224 */ /* 0x000fc600078e006f */
[----:B------:R-:W2:Y:S04]  /*31820*/  LDL.LU R218, [R1+0x118] ;  /* 0x0001180001da7983 */ /* 0x000ea80000300800 */
[----:B------:R-:W2:Y:S04]  /*31830*/  LDL.LU R219, [R1+0x11c] ;  /* 0x00011c0001db7983 */ /* 0x000ea80000300800 */
[----:B------:R-:W4:Y:S04]  /*31840*/  LDL.LU R109, [R1+0x27a8] ;  /* 0x0027a800016d7983 */ /* 0x000f280000300800 */
[----:B------:R-:W4:Y:S04]  /*31850*/  LDL.LU R110, [R1+0x27a4] ;  /* 0x0027a400016e7983 */ /* 0x000f280000300800 */
[----:B------:R-:W4:Y:S01]  /*31860*/  LDL.LU R111, [R1+0x27a0] ;  /* 0x0027a000016f7983 */ /* 0x000f220000300800 */
[----:B------:R-:W-:-:S03]  /*31870*/  IMAD.MOV.U32 R223, RZ, RZ, R75 ;  /* 0x000000ffffdf7224 */ /* 0x000fc600078e004b */
[----:B------:R-:W2:Y:S01]  /*31880*/  LDL.LU R75, [R1+0x279c] ;  /* 0x00279c00014b7983 */ /* 0x000ea20000300800 */
[----:B-1----:R-:W-:Y:S01]  /*31890*/  HMMA.1688.F32.TF32 R16, R12, R168, R68 ;  /* 0x000000a80c10723c */ /* 0x002fe20000081044 */
[----:B------:R-:W-:Y:S02]  /*318a0*/  IMAD.MOV.U32 R224, RZ, RZ, R251 ;  /* 0x000000ffffe07224 */ /* 0x000fe400078e00fb */
[----:B------:R-:W-:Y:S02]  /*318b0*/  IMAD.MOV.U32 R225, RZ, RZ, R250 ;  /* 0x000000ffffe17224 */ /* 0x000fe400078e00fa */
[----:B------:R-:W-:Y:S02]  /*318c0*/  IMAD.MOV.U32 R226, RZ, RZ, R249 ;  /* 0x000000ffffe27224 */ /* 0x000fe400078e00f9 */
[----:B------:R-:W-:Y:S02]  /*318d0*/  IMAD.MOV.U32 R227, RZ, RZ, R248 ;  /* 0x000000ffffe37224 */ /* 0x000fe400078e00f8 */
[----:B---3--:R-:W-:Y:S01]  /*318e0*/  HMMA.1688.F32.TF32 R248, R64, R136, R100 ;  /* 0x0000008840f8723c */ /* 0x008fe20000081064 */
[----:B------:R-:W-:-:S02]  /*318f0*/  IMAD.MOV.U32 R228, RZ, RZ, R243 ;  /* 0x000000ffffe47224 */ /* 0x000fc400078e00f3 */
[----:B------:R-:W-:Y:S02]  /*31900*/  IMAD.MOV.U32 R229, RZ, RZ, R242 ;  /* 0x000000ffffe57224 */ /* 0x000fe400078e00f2 */
[----:B------:R-:W-:Y:S02]  /*31910*/  IMAD.MOV.U32 R230, RZ, RZ, R241 ;  /* 0x000000ffffe67224 */ /* 0x000fe400078e00f1 */
[----:B------:R-:W-:Y:S02]  /*31920*/  IMAD.MOV.U32 R231, RZ, RZ, R240 ;  /* 0x000000ffffe77224 */ /* 0x000fe400078e00f0 */
[C---:B------:R-:W-:Y:S06]  /*31930*/  HMMA.1688.F32.TF32 R240, R64.reuse, R140, R104 ;  /* 0x0000008c40f0723c */ /* 0x040fec0000081068 */
[C---:B------:R-:W-:Y:S06]  /*31940*/  HMMA.1688.F32.TF32 R236, R64.reuse, R144, R236 ;  /* 0x0000009040ec723c */ /* 0x040fec00000810ec */
[C---:B------:R-:W-:Y:S06]  /*31950*/  HMMA.1688.F32.TF32 R56, R64.reuse, R148, R244 ;  /* 0x000000944038723c */ /* 0x040fec00000810f4 */
[-C--:B------:R-:W-:Y:S06]  /*31960*/  HMMA.1688.F32.TF32 R28, R64, R164.reuse, R228 ;  /* 0x000000a4401c723c */ /* 0x080fec00000810e4 */
[C---:B----4-:R-:W-:Y:S06]  /*31970*/  HMMA.1688.F32.TF32 R20, R12.reuse, R164, R108 ;  /* 0x000000a40c14723c */ /* 0x050fec000008106c */
[----:B--2---:R-:W-:-:S15]  /*31980*/  HMMA.1688.F32.TF32 R24, R12, R172, R72 ;  /* 0x000000ac0c18723c */ /* 0x004fde0000081048 */
[----:B------:R-:W-:-:S02]  /*31990*/  NOP ;  /* 0x0000000000007918 */ /* 0x000fc40000000000 */
[----:B------:R-:W-:Y:S04]  /*319a0*/  STL.64 [R1+0x80], R20 ;  /* 0x0000801401007387 */ /* 0x000fe80000100a00 */
[----:B------:R1:W-:Y:S04]  /*319b0*/  STL.64 [R1+0x88], R22 ;  /* 0x0000881601007387 */ /* 0x0003e80000100a00 */
[----:B------:R-:W-:Y:S04]  /*319c0*/  STL.64 [R1+0x70], R16 ;  /* 0x0000701001007387 */ /* 0x000fe80000100a00 */
[----:B------:R2:W-:Y:S01]  /*319d0*/  STL.64 [R1+0x78], R18 ;  /* 0x0000781201007387 */ /* 0x0005e20000100a00 */
[C---:B-1----:R-:W-:Y:S06]  /*319e0*/  HMMA.1688.F32.TF32 R20, R12.reuse, R176, R76 ;  /* 0x000000b00c14723c */ /* 0x042fec000008104c */
[----:B--2---:R-:W-:Y:S01]  /*319f0*/  HMMA.1688.F32.TF32 R16, R12, R180, R80 ;  /* 0x000000b40c10723c */ /* 0x004fe20000081050 */
[----:B------:R-:W-:Y:S04]  /*31a00*/  STL.64 [R1+0x60], R24 ;  /* 0x0000601801007387 */ /* 0x000fe80000100a00 */
[----:B------:R1:W-:-:S12]  /*31a10*/  STL.64 [R1+0x68], R26 ;  /* 0x0000681a01007387 */ /* 0x0003d80000100a00 */
[----:B------:R-:W-:Y:S01]  /*31a20*/  STL.64 [R1+0x50], R20 ;  /* 0x0000501401007387 */ /* 0x000fe20000100a00 */
[C---:B-1----:R-:W-:Y:S03]  /*31a30*/  HMMA.1688.F32.TF32 R24, R12.reuse, R184, R84 ;  /* 0x000000b80c18723c */ /* 0x042fe60000081054 */
[----:B------:R1:W-:Y:S04]  /*31a40*/  STL.64 [R1+0x58], R22 ;  /* 0x0000581601007387 */ /* 0x0003e80000100a00 */
[----:B------:R-:W-:Y:S04]  /*31a50*/  STL.64 [R1+0x40], R16 ;  /* 0x0000401001007387 */ /* 0x000fe80000100a00 */
[----:B------:R2:W-:Y:S01]  /*31a60*/  STL.64 [R1+0x48], R18 ;  /* 0x0000481201007387 */ /* 0x0005e20000100a00 */
[C---:B-1----:R-:W-:Y:S06]  /*31a70*/  HMMA.1688.F32.TF32 R20, R12.reuse, R188, R88 ;  /* 0x000000bc0c14723c */ /* 0x042fec0000081058 */
[----:B--2---:R-:W-:Y:S05]  /*31a80*/  HMMA.1688.F32.TF32 R16, R12, R192, R92 ;  /* 0x000000c00c10723c */ /* 0x004fea000008105c */
[----:B------:R-:W-:Y:S01]  /*31a90*/  STL.64 [R1+0x30], R24 ;  /* 0x0000301801007387 */ /* 0x000fe20000100a00 */
[C---:B------:R-:W-:Y:S03]  /*31aa0*/  HMMA.1688.F32.TF32 R12, R64.reuse, R132, R96 ;  /* 0x00000084400c723c */ /* 0x040fe60000081060 */
[----:B------:R1:W-:Y:S08]  /*31ab0*/  STL.64 [R1+0x38], R26 ;  /* 0x0000381a01007387 */ /* 0x0003f00000100a00 */
[----:B------:R-:W-:Y:S04]  /*31ac0*/  STL.64 [R1+0x20], R20 ;  /* 0x0000201401007387 */ /* 0x000fe80000100a00 */
[----:B------:R2:W-:Y:S04]  /*31ad0*/  STL.64 [R1+0x28], R22 ;  /* 0x0000281601007387 */ /* 0x0005e80000100a00 */
[----:B------:R-:W-:Y:S04]  /*31ae0*/  STL.64 [R1+0x10], R16 ;  /* 0x0000101001007387 */ /* 0x000fe80000100a00 */
[----:B------:R3:W-:Y:S01]  /*31af0*/  STL.64 [R1+0x18], R18 ;  /* 0x0000181201007387 */ /* 0x0007e20000100a00 */
[C---:B-1----:R-:W-:Y:S06]  /*31b00*/  HMMA.1688.F32.TF32 R24, R64.reuse, R160, R224 ;  /* 0x000000a04018723c */ /* 0x042fec00000810e0 */
[C---:B--2---:R-:W-:Y:S06]  /*31b10*/  HMMA.1688.F32.TF32 R20, R64.reuse, R156, R220 ;  /* 0x0000009c4014723c */ /* 0x044fec00000810dc */
[----:B---3--:R-:W-:Y:S01]  /*31b20*/  HMMA.1688.F32.TF32 R16, R64, R152, R216 ;  /* 0x000000984010723c */ /* 0x008fe200000810d8 */
[----:B------:R-:W-:Y:S04]  /*31b30*/  STL.64 [R1+0x2520], R250 ;  /* 0x002520fa01007387 */ /* 0x000fe80000100a00 */
[----:B------:R-:W-:Y:S04]  /*31b40*/  STL.64 [R1], R12 ;  /* 0x0000000c01007387 */ /* 0x000fe80000100a00 */
[----:B------:R1:W-:Y:S04]  /*31b50*/  STL.64 [R1+0x8], R14 ;  /* 0x0000080e01007387 */ /* 0x0003e80000100a00 */
        /* <DEDUP_REMOVED lines=21> */
[----:B------:R-:W1:Y:S04]  /*31cb0*/  LDL.LU R48, [R1+0x160] ;  /* 0x0001600001307983 */ /* 0x000e680000300800 */
[----:B------:R-:W1:Y:S04]  /*31cc0*/  LDL.LU R49, [R1+0x164] ;  /* 0x0001640001317983 */ /* 0x000e680000300800 */
[----:B------:R-:W1:Y:S04]  /*31cd0*/  LDL.LU R50, [R1+0x168] ;  /* 0x0001680001327983 */ /* 0x000e680000300800 */
[----:B------:R-:W1:Y:S04]  /*31ce0*/  LDL.LU R51, [R1+0x16c] ;  /* 0x00016c0001337983 */ /* 0x000e680000300800 */
        /* <DEDUP_REMOVED lines=32> */
[----:B------:R-:W-:Y:S04]  /*31ef0*/  STL.64 [R1+0x2590], R30 ;  /* 0x0025901e01007387 */ /* 0x000fe80000100a00 */
[----:B------:R-:W-:Y:S01]  /*31f00*/  STL.64 [R1+0x2588], R28 ;  /* 0x0025881c01007387 */ /* 0x000fe20000100a00 */
[----:B---3--:R-:W-:Y:S06]  /*31f10*/  HMMA.1688.F32.TF32 R68, R8, R140, R224 ;  /* 0x0000008c0844723c */ /* 0x008fec00000810e0 */
[C---:B-1----:R-:W-:Y:S06]  /*31f20*/  HMMA.1688.F32.TF32 R12, R64.reuse, R172, R48 ;  /* 0x000000ac400c723c */ /* 0x042fec0000081030 */
[C---:B----4-:R-:W-:Y:S06]  /*31f30*/  HMMA.1688.F32.TF32 R48, R64.reuse, R188, R212 ;  /* 0x000000bc4030723c */ /* 0x050fec00000810d4 */
[C---:B--2---:R-:W-:Y:S06]  /*31f40*/  HMMA.1688.F32.TF32 R32, R64.reuse, R168, R32 ;  /* 0x000000a84020723c */ /* 0x044fec0000081020 */
[C---:B------:R-:W-:Y:S06]  /*31f50*/  HMMA.1688.F32.TF32 R36, R64.reuse, R176, R36 ;  /* 0x000000b04024723c */ /* 0x040fec0000081024 */
[C---:B------:R-:W-:Y:S11]  /*31f60*/  HMMA.1688.F32.TF32 R40, R64.reuse, R180, R40 ;  /* 0x000000b44028723c */ /* 0x040ff60000081028 */
[----:B------:R-:W-:Y:S01]  /*31f70*/  STL.64 [R1+0x25a0], R34 ;  /* 0x0025a02201007387 */ /* 0x000fe20000100a00 */
[C---:B------:R-:W-:Y:S03]  /*31f80*/  HMMA.1688.F32.TF32 R44, R64.reuse, R184, R44 ;  /* 0x000000b8402c723c */ /* 0x040fe6000008102c */
[----:B------:R-:W-:Y:S03]  /*31f90*/  STL.64 [R1+0x2598], R32 ;  /* 0x0025982001007387 */ /* 0x000fe60000100a00 */
[----:B------:R-:W-:Y:S01]  /*31fa0*/  HMMA.1688.F32.TF32 R52, R64, R192, R232 ;  /* 0x000000c04034723c */ /* 0x000fe200000810e8 */
        /* <DEDUP_REMOVED lines=53> */
[----:B------:R-:W-:Y:S04]  /*32300*/  STL.64 [R1+0x2630], R74 ;  /* 0x0026304a01007387 */ /* 0x000fe80000100a00 */
[----:B------:R-:W-:Y:S01]  /*32310*/  STL.64 [R1+0x2628], R72 ;  /* 0x0026284801007387 */ /* 0x000fe20000100a00 */
[C---:B--2---:R-:W-:Y:S06]  /*32320*/  HMMA.1688.F32.TF32 R88, R8.reuse, R160, R232 ;  /* 0x000000a00858723c */ /* 0x044fec00000810e8 */
[C---:B---3--:R-:W-:Y:S06]  /*32330*/  HMMA.1688.F32.TF32 R76, R8.reuse, R148, R204 ;  /* 0x00000094084c723c */ /* 0x048fec00000810cc */
[C---:B----4-:R-:W-:Y:S06]  /*32340*/  HMMA.1688.F32.TF32 R80, R8.reuse, R152, R208 ;  /* 0x000000980850723c */ /* 0x050fec00000810d0 */
[C---:B------:R-:W-:Y:S11]  /*32350*/  HMMA.1688.F32.TF32 R84, R8.reuse, R156, R212 ;  /* 0x0000009c0854723c */ /* 0x040ff600000810d4 */
[----:B------:R-:W-:Y:S01]  /*32360*/  STL.64 [R1+0x2640], R78 ;  /* 0x0026404e01007387 */ /* 0x000fe20000100a00 */
[C---:B------:R-:W-:Y:S03]  /*32370*/  HMMA.1688.F32.TF32 R92, R8.reuse, R164, R216 ;  /* 0x000000a4085c723c */ /* 0x040fe600000810d8 */
[----:B------:R-:W-:Y:S03]  /*32380*/  STL.64 [R1+0x2638], R76 ;  /* 0x0026384c01007387 */ /* 0x000fe60000100a00 */
[C---:B------:R-:W-:Y:S01]  /*32390*/  HMMA.1688.F32.TF32 R96, R8.reuse, R168, R220 ;  /* 0x000000a80860723c */ /* 0x040fe200000810dc */
        /* <DEDUP_REMOVED lines=36> */
[----:B------:R-:W2:Y:S01]  /*325e0*/  LDL.LU R227, [R1+0x5ac] ;  /* 0x0005ac0001e37983 */ /* 0x000ea20000300800 */
[C---:B------:R-:W-:Y:S03]  /*325f0*/  HMMA.1688.F32.TF32 R104, R8.reuse, R176, R228 ;  /* 0x000000b00868723c */ /* 0x040fe600000810e4 */
        /* <DEDUP_REMOVED lines=30> */
[----:B--2---:R-:W-:Y:S03]  /*327e0*/  HMMA.1688.F32.TF32 R108, R8, R180, R224 ;  /* 0x000000b4086c723c */ /* 0x004fe600000810e0 */
        /* <DEDUP_REMOVED lines=12> */
[----:B-1----:R-:W-:-:S02]  /*328b0*/  LOP3.LUT R46, R0, 0x40, RZ, 0x3c, !PT ;  /* 0x00000040002e7812 */ /* 0x002fc400078e3cff */
[----:B------:R-:W-:-:S03]  /*328c0*/  LOP3.LUT R47, R0, 0x60, RZ, 0x3c, !PT ;  /* 0x00000060002f7812 */ /* 0x000fc600078e3cff */
[----:B------:R-:W-:Y:S04]  /*328d0*/  LDS R124, [R46+UR10+0x4180] ;  /* 0x0041800a2e7c7984 */ /* 0x000fe80008000800 */
[----:B------:R-:W-:Y:S04]  /*328e0*/  LDS R126, [R46+UR10+0x5180] ;  /* 0x0051800a2e7e7984 */ /* 0x000fe80008000800 */
[----:B------:R-:W-:Y:S04]  /*328f0*/  LDS R125, [R47+UR10+0x4180] ;  /* 0x0041800a2f7d7984 */ /* 0x000fe80008000800 */
[----:B------:R-:W1:Y:S04]  /*32900*/  LDS R127, [R47+UR10+0x5180] ;  /* 0x0051800a2f7f7984 */ /* 0x000e680008000800 */
[----:B------:R-:W-:Y:S04]  /*32910*/  STL.64 [R1+0x26c0], R110 ;  /* 0x0026c06e01007387 */ /* 0x000fe80000100a00 */
[----:B------:R-:W-:Y:S01]  /*32920*/  STL.64 [R1+0x26b8], R108 ;  /* 0x0026b86c01007387 */ /* 0x000fe20000100a00 */
[C---:B---3--:R-:W-:Y:S03]  /*32930*/  HMMA.1688.F32.TF32 R112, R8.reuse, R184, R116 ;  /* 0x000000b80870723c */ /* 0x048fe60000081074 */
[----:B------:R-:W-:Y:S03]  /*32940*/  LDS R120, [R46+UR10+0x4200] ;  /* 0x0042000a2e787984 */ /* 0x000fe60008000800 */
[----:B----4-:R-:W-:Y:S01]  /*32950*/  HMMA.1688.F32.TF32 R228, R8, R192, R228 ;  /* 0x000000c008e4723c */ /* 0x010fe200000810e4 */
[----:B------:R-:W-:Y:S04]  /*32960*/  LDS R122, [R46+UR10+0x5200] ;  /* 0x0052000a2e7a7984 */ /* 0x000fe80008000800 */
[----:B------:R-:W-:Y:S04]  /*32970*/  LDS R121, [R47+UR10+0x4200] ;  /* 0x0042000a2f797984 */ /* 0x000fe80008000800 */
[----:B------:R-:W3:Y:S01]  /*32980*/  LDS R123, [R47+UR10+0x5200] ;  /* 0x0052000a2f7b7984 */ /* 0x000ee20008000800 */
[----:B-1----:R-:W-:-:S15]  /*32990*/  HMMA.1688.F32.TF32 R220, R124, R164, R220 ;  /* 0x000000a47cdc723c */ /* 0x002fde00000810dc */
[----:B------:R-:W-:-:S08]  /*329a0*/  NOP ;  /* 0x0000000000007918 */ /* 0x000fd00000000000 */
[----:B------:R-:W-:Y:S04]  /*329b0*/  STL [R1+0x24f8], R220 ;  /* 0x0024f8dc01007387 */ /* 0x000fe80000100800 */
[----:B------:R-:W-:Y:S04]  /*329c0*/  STL [R1+0x24f4], R221 ;  /* 0x0024f4dd01007387 */ /* 0x000fe80000100800 */
[----:B------:R-:W-:Y:S04]  /*329d0*/  STL [R1+0x24f0], R222 ;  /* 0x0024f0de01007387 */ /* 0x000fe80000100800 */
[----:B------:R-:W-:Y:S01]  /*329e0*/  STL [R1+0x24ec], R223 ;  /* 0x0024ecdf01007387 */ /* 0x000fe20000100800 */
[----:B------:R-:W-:Y:S03]  /*329f0*/  HMMA.1688.F32.TF32 R116, R8, R188, R232 ;  /* 0x000000bc0874723c */ /* 0x000fe600000810e8 */
[----:B------:R-:W-:Y:S03]  /*32a00*/  LDS R232, [R46+UR10+0x4280] ;  /* 0x0042800a2ee87984 */ /* 0x000fe60008000800 */
[C---:B------:R-:W-:Y:S01]  /*32a10*/  HMMA.1688.F32.TF32 R8, R124.reuse, R132, R236 ;  /* 0x000000847c08723c */ /* 0x040fe200000810ec */
[----:B------:R-:W-:Y:S04]  /*32a20*/  LDS R234, [R46+UR10+0x5280] ;  /* 0x0052800a2eea7984 */ /* 0x000fe80008000800 */
[----:B------:R-:W-:Y:S04]  /*32a30*/  LDS R233, [R47+UR10+0x4280] ;  /* 0x0042800a2fe97984 */ /* 0x000fe80008000800 */
[----:B------:R-:W1:Y:S01]  /*32a40*/  LDS R235, [R47+UR10+0x5280] ;  /* 0x0052800a2feb7984 */ /* 0x000e620008000800 */
[C---:B--2---:R-:W-:Y:S06]  /*32a50*/  HMMA.1688.F32.TF32 R224, R124.reuse, R168, R224 ;  /* 0x000000a87ce0723c */ /* 0x044fec00000810e0 */
[C---:B------:R-:W-:Y:S06]  /*32a60*/  HMMA.1688.F32.TF32 R244, R124.reuse, R172, R240 ;  /* 0x000000ac7cf4723c */ /* 0x040fec00000810f0 */
[----:B------:R-:W-:Y:S11]  /*32a70*/  HMMA.1688.F32.TF32 R12, R124, R176, R248 ;  /* 0x000000b07c0c723c */ /* 0x000ff600000810f8 */
        /* <DEDUP_REMOVED lines=102> */
[C---:B--2---:R-:W-:Y:S06]  /*330e0*/  HMMA.1688.F32.TF32 R20, R120.reuse, R184, R20 ;  /* 0x000000b87814723c */ /* 0x044fec0000081014 */
[C---:B----4-:R-:W-:Y:S06]  /*330f0*/  HMMA.1688.F32.TF32 R12, R120.reuse, R168, R12 ;  /* 0x000000a8780c723c */ /* 0x050fec000008100c */
[C---:B---3--:R-:W-:Y:S06]  /*33100*/  HMMA.1688.F32.TF32 R36, R120.reuse, R164, R36 ;  /* 0x000000a47824723c */ /* 0x048fec0000081024 */
[C---:B------:R-:W-:Y:S06]  /*33110*/  HMMA.1688.F32.TF32 R40, R120.reuse, R160, R40 ;  /* 0x000000a07828723c */ /* 0x040fec0000081028 */
[C---:B------:R-:W-:Y:S06]  /*33120*/  HMMA.1688.F32.TF32 R52, R120.reuse, R152, R52 ;  /* 0x000000987834723c */ /* 0x040fec0000081034 */
[C---:B------:R-:W-:Y:S06]  /*33130*/  HMMA.1688.F32.TF32 R60, R120.reuse, R148, R60 ;  /* 0x00000094783c723c */ /* 0x040fec000008103c */
[C---:B------:R-:W-:Y:S06]  /*33140*/  HMMA.1688.F32.TF32 R64, R120.reuse, R144, R64 ;  /* 0x000000907840723c */ /* 0x040fec0000081040 */
[C---:B------:R-:W-:Y:S06]  /*33150*/  HMMA.1688.F32.TF32 R72, R120.reuse, R136, R72 ;  /* 0x000000887848723c */ /* 0x040fec0000081048 */
[C---:B------:R-:W-:Y:S06]  /*33160*/  HMMA.1688.F32.TF32 R28, R120.reuse, R176, R28 ;  /* 0x000000b0781c723c */ /* 0x040fec000008101c */
[----:B------:R-:W-:Y:S06]  /*33170*/  HMMA.1688.F32.TF32 R76, R120, R132, R76 ;  /* 0x00000084784c723c */ /* 0x000fec000008104c */
[----:B------:R-:W-:Y:S06]  /*33180*/  HMMA.1688.F32.TF32 R80, R124, R192, R80 ;  /* 0x000000c07c50723c */ /* 0x000fec0000081050 */
[----:B------:R-:W-:-:S15]  /*33190*/  HMMA.1688.F32.TF32 R68, R120, R140, R68 ;  /* 0x0000008c7844723c */ /* 0x000fde0000081044 */
[----:B------:R-:W-:-:S02]  /*331a0*/  NOP ;  /* 0x0000000000007918 */ /* 0x000fc40000000000 */
        /* <DEDUP_REMOVED lines=28> */
[----:B------:R-:W-:Y:S04]  /*33370*/  STL.64 [R1+0x750], R28 ;  /* 0x0007501c01007387 */ /* 0x000fe80000100a00 */
[----:B------:R-:W-:Y:S09]  /*33380*/  STL.64 [R1+0x758], R30 ;  /* 0x0007581e01007387 */ /* 0x000ff20000100a00 */
[----:B------:R-:W-:Y:S04]  /*33390*/  STL.64 [R1+0x760], R12 ;  /* 0x0007600c01007387 */ /* 0x000fe80000100a00 */
[----:B------:R2:W-:Y:S02]  /*333a0*/  STL.64 [R1+0x768], R14 ;  /* 0x0007680e01007387 */ /* 0x0005e40000100a00 */
[----:B--2---:R-:W-:Y:S02]  /*333b0*/  HMMA.1688.F32.TF32 R12, R120, R192, R56 ;  /* 0x000000c0780c723c */ /* 0x004fe40000081038 */
[----:B------:R-:W-:Y:S04]  /*333c0*/  STL.64 [R1+0x770], R20 ;  /* 0x0007701401007387 */ /* 0x000fe80000100a00 */
[----:B------:R1:W-:Y:S04]  /*333d0*/  STL.64 [R1+0x778], R22 ;  /* 0x0007781601007387 */ /* 0x0003e80000100a00 */
[----:B------:R-:W-:Y:S04]  /*333e0*/  STL.64 [R1+0x790], R16 ;  /* 0x0007901001007387 */ /* 0x000fe80000100a00 */
[----:B------:R2:W-:Y:S01]  /*333f0*/  STL.64 [R1+0x798], R18 ;  /* 0x0007981201007387 */ /* 0x0005e20000100a00 */
[C---:B-1----:R-:W-:Y:S03]  /*33400*/  HMMA.1688.F32.TF32 R20, R232.reuse, R132, R236 ;  /* 0x00000084e814723c */ /* 0x042fe600000810ec */
[----:B------:R-:W-:Y:S04]  /*33410*/  LDS R120, [R46+UR10+0x4380] ;  /* 0x0043800a2e787984 */ /* 0x000fe80008000800 */
[----:B------:R-:W-:Y:S01]  /*33420*/  LDS R122, [R46+UR10+0x5380] ;  /* 0x0053800a2e7a7984 */ /* 0x000fe20008000800 */
[-C--:B--2---:R-:W-:Y:S03]  /*33430*/  HMMA.1688.F32.TF32 R16, R232, R136.reuse, R240 ;  /* 0x00000088e810723c */ /* 0x084fe600000810f0 */
[----:B------:R-:W-:Y:S04]  /*33440*/  STL.64 [R1+0x780], R12 ;  /* 0x0007800c01007387 */ /* 0x000fe80000100a00 */
[----:B------:R1:W-:Y:S01]  /*33450*/  STL.64 [R1+0x788], R14 ;  /* 0x0007880e01007387 */ /* 0x0003e20000100a00 */
[C---:B------:R-:W-:Y:S03]  /*33460*/  HMMA.1688.F32.TF32 R128, R124.reuse, R136, R128 ;  /* 0x000000887c80723c */ /* 0x040fe60000081080 */
[----:B------:R-:W-:Y:S03]  /*33470*/  LDS R121, [R47+UR10+0x4380] ;  /* 0x0043800a2f797984 */ /* 0x000fe60008000800 */
[-C--:B------:R-:W-:Y:S01]  /*33480*/  HMMA.1688.F32.TF32 R196, R124, R140.reuse, R196 ;  /* 0x0000008c7cc4723c */ /* 0x080fe200000810c4 */
[----:B------:R-:W-:Y:S05]  /*33490*/  LDS R123, [R47+UR10+0x5380] ;  /* 0x0053800a2f7b7984 */ /* 0x000fea0008000800 */
[----:B-1----:R-:W-:Y:S01]  /*334a0*/  HMMA.1688.F32.TF32 R12, R232, R140, R248 ;  /* 0x0000008ce80c723c */ /* 0x002fe200000810f8 */
[----:B------:R-:W-:Y:S04]  /*334b0*/  STL.64 [R1+0xc40], R20 ;  /* 0x000c401401007387 */ /* 0x000fe80000100a00 */
[----:B------:R-:W-:Y:S04]  /*334c0*/  STL.64 [R1+0xc48], R22 ;  /* 0x000c481601007387 */ /* 0x000fe80000100a00 */
[----:B------:R-:W2:Y:S04]  /*334d0*/  LDL.LU R240, [R1+0x7e0] ;  /* 0x0007e00001f07983 */ /* 0x000ea80000300800 */
[----:B------:R-:W-:Y:S04]  /*334e0*/  STL.64 [R1+0xc10], R16 ;  /* 0x000c101001007387 */ /* 0x000fe80000100a00 */
[----:B------:R-:W-:Y:S06]  /*334f0*/  STL.64 [R1+0xc18], R18 ;  /* 0x000c181201007387 */ /* 0x000fec0000100a00 */
        /* <DEDUP_REMOVED lines=77> */
[C---:B------:R-:W-:Y:S06]  /*339d0*/  HMMA.1688.F32.TF32 R200, R124.reuse, R144, R200 ;  /* 0x000000907cc8723c */ /* 0x040fec00000810c8 */
[C---:B------:R-:W-:Y:S06]  /*339e0*/  HMMA.1688.F32.TF32 R204, R124.reuse, R148, R204 ;  /* 0x000000947ccc723c */ /* 0x040fec00000810cc */
[C---:B------:R-:W-:Y:S06]  /*339f0*/  HMMA.1688.F32.TF32 R208, R124.reuse, R152, R208 ;  /* 0x000000987cd0723c */ /* 0x040fec00000810d0 */
[C---:B------:R-:W-:Y:S06]  /*33a00*/  HMMA.1688.F32.TF32 R212, R124.reuse, R156, R212 ;  /* 0x0000009c7cd4723c */ /* 0x040fec00000810d4 */
[C---:B------:R-:W-:Y:S06]  /*33a10*/  HMMA.1688.F32.TF32 R216, R124.reuse, R160, R216 ;  /* 0x000000a07cd8723c */ /* 0x040fec00000810d8 */
[C---:B------:R-:W-:Y:S06]  /*33a20*/  HMMA.1688.F32.TF32 R92, R124.reuse, R180, R92 ;  /* 0x000000b47c5c723c */ /* 0x040fec000008105c */
[C---:B------:R-:W-:Y:S06]  /*33a30*/  HMMA.1688.F32.TF32 R88, R124.reuse, R184, R88 ;  /* 0x000000b87c58723c */ /* 0x040fec0000081058 */
[----:B------:R-:W-:Y:S01]  /*33a40*/  HMMA.1688.F32.TF32 R84, R124, R188, R84 ;  /* 0x000000bc7c54723c */ /* 0x000fe20000081054 */
[----:B------:R-:W-:Y:S04]  /*33a50*/  LDS R124, [R46+UR10+0x4300] ;  /* 0x0043000a2e7c7984 */ /* 0x000fe80008000800 */
[----:B------:R-:W-:Y:S04]  /*33a60*/  LDS R126, [R46+UR10+0x5300] ;  /* 0x0053000a2e7e7984 */ /* 0x000fe80008000800 */
[----:B------:R-:W-:Y:S04]  /*33a70*/  LDS R125, [R47+UR10+0x4300] ;  /* 0x0043000a2f7d7984 */ /* 0x000fe80008000800 */
[----:B------:R1:W1:Y:S01]  /*33a80*/  LDS R127, [R47+UR10+0x5300] ;  /* 0x0053000a2f7f7984 */ /* 0x0002620008000800 */
[C---:B--2---:R-:W-:Y:S06]  /*33a90*/  HMMA.1688.F32.TF32 R52, R232.reuse, R164, R52 ;  /* 0x000000a4e834723c */ /* 0x044fec0000081034 */
[C---:B----4-:R-:W-:Y:S06]  /*33aa0*/  HMMA.1688.F32.TF32 R60, R232.reuse, R160, R60 ;  /* 0x000000a0e83c723c */ /* 0x050fec000008103c */
[C---:B---3--:R-:W-:Y:S06]  /*33ab0*/  HMMA.1688.F32.TF32 R64, R232.reuse, R156, R64 ;  /* 0x0000009ce840723c */ /* 0x048fec0000081040 */
[C---:B------:R-:W-:Y:S06]  /*33ac0*/  HMMA.1688.F32.TF32 R76, R232.reuse, R144, R76 ;  /* 0x00000090e84c723c */ /* 0x040fec000008104c */
[C---:B------:R-:W-:Y:S06]  /*33ad0*/  HMMA.1688.F32.TF32 R72, R232.reuse, R148, R72 ;  /* 0x00000094e848723c */ /* 0x040fec0000081048 */
[C---:B------:R-:W-:Y:S11]  /*33ae0*/  HMMA.1688.F32.TF32 R68, R232.reuse, R152, R68 ;  /* 0x00000098e844723c */ /* 0x040ff60000081044 */
[----:B------:R-:W-:Y:S01]  /*33af0*/  STL.64 [R1+0xbb0], R76 ;  /* 0x000bb04c01007387 */ /* 0x000fe20000100a00 */
[C---:B------:R-:W-:Y:S03]  /*33b00*/  HMMA.1688.F32.TF32 R48, R232.reuse, R168, R48 ;  /* 0x000000a8e830723c */ /* 0x040fe60000081030 */
[----:B------:R-:W-:Y:S04]  /*33b10*/  STL.64 [R1+0xbb8], R78 ;  /* 0x000bb84e01007387 */ /* 0x000fe80000100a00 */
[----:B------:R-:W-:Y:S01]  /*33b20*/  STL.64 [R1+0xb80], R72 ;  /* 0x000b804801007387 */ /* 0x000fe20000100a00 */
[C---:B-1----:R-:W-:Y:S06]  /*33b30*/  HMMA.1688.F32.TF32 R44, R232.reuse, R172, R40 ;  /* 0x000000ace82c723c */ /* 0x042fec0000081028 */
        /* <DEDUP_REMOVED lines=23> */
[----:B-1----:R-:W-:Y:S02]  /*33cb0*/  HMMA.1688.F32.TF32 R12, R232, R192, R28 ;  /* 0x000000c0e80c723c */ /* 0x002fe4000008101c */
[----:B------:R-:W-:Y:S04]  /*33cc0*/  STL.64 [R1+0x910], R32 ;  /* 0x0009102001007387 */ /* 0x000fe80000100a00 */
[C---:B------:R-:W-:Y:S01]  /*33cd0*/  HMMA.1688.F32.TF32 R20, R124.reuse, R132, R20 ;  /* 0x000000847c14723c */ /* 0x040fe20000081014 */
[----:B------:R-:W-:Y:S05]  /*33ce0*/  STL.64 [R1+0x918], R34 ;  /* 0x0009182201007387 */ /* 0x000fea0000100a00 */
[C---:B------:R-:W-:Y:S01]  /*33cf0*/  HMMA.1688.F32.TF32 R16, R124.reuse, R136, R16 ;  /* 0x000000887c10723c */ /* 0x040fe20000081010 */
[----:B------:R-:W-:Y:S01]  /*33d00*/  LOP3.LUT R27, R0, 0x20, RZ, 0x3c, !PT ;  /* 0x00000020001b7812 */ /* 0x000fe200078e3cff */
[----:B------:R-:W-:Y:S04]  /*33d10*/  LDS R232, [R0+UR10+0x6000] ;  /* 0x0060000a00e87984 */ /* 0x000fe80008000800 */
[----:B------:R-:W-:Y:S04]  /*33d20*/  LDS R233, [R27+UR10+0x6000] ;  /* 0x0060000a1be97984 */ /* 0x000fe80008000800 */
[----:B------:R-:W-:Y:S04]  /*33d30*/  LDS R235, [R27+UR10+0x7000] ;  /* 0x0070000a1beb7984 */ /* 0x000fe80008000800 */
[----:B------:R-:W-:Y:S04]  /*33d40*/  STL.64 [R1+0x7f0], R12 ;  /* 0x0007f00c01007387 */ /* 0x000fe80000100a00 */
[----:B------:R1:W-:Y:S04]  /*33d50*/  STL.64 [R1+0x7f8], R14 ;  /* 0x0007f80e01007387 */ /* 0x0003e80000100a00 */
[----:B------:R-:W2:Y:S01]  /*33d60*/  LDS R234, [R0+UR10+0x7000] ;  /* 0x0070000a00ea7984 */ /* 0x000ea20008000800 */
[C---:B-1----:R-:W-:Y:S03]  /*33d70*/  HMMA.1688.F32.TF32 R12, R124.reuse, R140, R56 ;  /* 0x0000008c7c0c723c */ /* 0x042fe60000081038 */
[----:B------:R-:W-:Y:S04]  /*33d80*/  STL.64 [R1+0xc90], R20 ;  /* 0x000c901401007387 */ /* 0x000fe80000100a00 */
[----:B------:R1:W-:Y:S04]  /*33d90*/  STL.64 [R1+0xc98], R22 ;  /* 0x000c981601007387 */ /* 0x0003e80000100a00 */
[----:B------:R-:W-:Y:S04]  /*33da0*/  STL.64 [R1+0xc60], R16 ;  /* 0x000c601001007387 */ /* 0x000fe80000100a00 */
[----:B------:R3:W-:Y:S01]  /*33db0*/  STL.64 [R1+0xc68], R18 ;  /* 0x000c681201007387 */ /* 0x0007e20000100a00 */
[C---:B-1----:R-:W-:Y:S07]  /*33dc0*/  HMMA.1688.F32.TF32 R20, R124.reuse, R144, R236 ;  /* 0x000000907c14723c */ /* 0x042fee00000810ec */
[----:B------:R-:W-:Y:S01]  /*33dd0*/  STL.64 [R1+0xc30], R12 ;  /* 0x000c300c01007387 */ /* 0x000fe20000100a00 */
[C---:B---3--:R-:W-:Y:S03]  /*33de0*/  HMMA.1688.F32.TF32 R16, R124.reuse, R148, R240 ;  /* 0x000000947c10723c */ /* 0x048fe600000810f0 */
[----:B------:R1:W-:Y:S03]  /*33df0*/  STL.64 [R1+0xc38], R14 ;  /* 0x000c380e01007387 */ /* 0x0003e60000100a00 */
[C---:B-1----:R-:W-:Y:S09]  /*33e00*/  HMMA.1688.F32.TF32 R12, R124.reuse, R152, R248 ;  /* 0x000000987c0c723c */ /* 0x042ff200000810f8 */
[----:B------:R1:W-:Y:S04]  /*33e10*/  STL.64 [R1+0xc00], R20 ;  /* 0x000c001401007387 */ /* 0x0003e80000100a00 */
[----:B------:R3:W-:Y:S04]  /*33e20*/  STL.64 [R1+0xc08], R22 ;  /* 0x000c081601007387 */ /* 0x0007e80000100a00 */
[----:B-1----:R-:W4:Y:S04]  /*33e30*/  LDL.LU R20, [R1+0x2e0] ;  /* 0x0002e00001147983 */ /* 0x002f280000300800 */
[----:B------:R-:W-:Y:S04]  /*33e40*/  STL.64 [R1+0xbd0], R16 ;  /* 0x000bd01001007387 */ /* 0x000fe80000100a00 */
[----:B------:R-:W-:Y:S04]  /*33e50*/  STL.64 [R1+0xbd8], R18 ;  /* 0x000bd81201007387 */ /* 0x000fe80000100a00 */
[----:B------:R1:W-:Y:S04]  /*33e60*/  STL.64 [R1+0xba0], R12 ;  /* 0x000ba00c01007387 */ /* 0x0003e80000100a00 */
[----:B------:R2:W-:Y:S04]  /*33e70*/  STL.64 [R1+0xba8], R14 ;  /* 0x000ba80e01007387 */ /* 0x0005e80000100a00 */
[----:B------:R-:W4:Y:S04]  /*33e80*/  LDL.LU R21, [R1+0x2e4] ;  /* 0x0002e40001157983 */ /* 0x000f280000300800 */
[----:B---3--:R-:W4:Y:S04]  /*33e90*/  LDL.LU R22, [R1+0x2e8] ;  /* 0x0002e80001167983 */ /* 0x008f280000300800 */
        /* <DEDUP_REMOVED lines=33> */
[----:B-1----:R-:W3:Y:S04]  /*340b0*/  LDL.LU R12, [R1+0x350] ;  /* 0x00035000010c7983 */ /* 0x002ee80000300800 */
[----:B------:R-:W3:Y:S04]  /*340c0*/  LDL.LU R13, [R1+0x354] ;  /* 0x00035400010d7983 */ /* 0x000ee80000300800 */
[----:B--2---:R-:W2:Y:S04]  /*340d0*/  LDL.LU R14, [R1+0x358] ;  /* 0x00035800010e7983 */ /* 0x004ea80000300800 */
        /* <DEDUP_REMOVED lines=21> */
[C---:B----4-:R-:W-:Y:S06]  /*34230*/  HMMA.1688.F32.TF32 R60, R124.reuse, R156, R52 ;  /* 0x0000009c7c3c723c */ /* 0x050fec0000081034 */
[C---:B---3--:R-:W-:Y:S06]  /*34240*/  HMMA.1688.F32.TF32 R52, R124.reuse, R160, R48 ;  /* 0x000000a07c34723c */ /* 0x048fec0000081030 */
[C---:B------:R-:W-:Y:S11]  /*34250*/  HMMA.1688.F32.TF32 R48, R124.reuse, R164, R56 ;  /* 0x000000a47c30723c */ /* 0x040ff60000081038 */
[----:B------:R-:W-:Y:S04]  /*34260*/  STL.64 [R1+0xb70], R60 ;  /* 0x000b703c01007387 */ /* 0x000fe80000100a00 */
[----:B------:R-:W-:Y:S04]  /*34270*/  STL.64 [R1+0xb78], R62 ;  /* 0x000b783e01007387 */ /* 0x000fe80000100a00 */
[----:B------:R-:W3:Y:S04]  /*34280*/  LDL.LU R56, [R1+0x2c0] ;  /* 0x0002c00001387983 */ /* 0x000ee80000300800 */
[----:B------:R-:W-:Y:S04]  /*34290*/  STL.64 [R1+0xb40], R52 ;  /* 0x000b403401007387 */ /* 0x000fe80000100a00 */
[----:B------:R-:W-:Y:S04]  /*342a0*/  STL.64 [R1+0xb48], R54 ;  /* 0x000b483601007387 */ /* 0x000fe80000100a00 */
[----:B------:R-:W-:Y:S04]  /*342b0*/  STL.64 [R1+0xb10], R48 ;  /* 0x000b103001007387 */ /* 0x000fe80000100a00 */
[----:B------:R1:W-:Y:S04]  /*342c0*/  STL.64 [R1+0xb18], R50 ;  /* 0x000b183201007387 */ /* 0x0003e80000100a00 */
[----:B------:R-:W3:Y:S04]  /*342d0*/  LDL.LU R57, [R1+0x2c4] ;  /* 0x0002c40001397983 */ /* 0x000ee80000300800 */
[----:B------:R-:W3:Y:S01]  /*342e0*/  LDL.LU R58, [R1+0x2c8] ;  /* 0x0002c800013a7983 */ /* 0x000ee20000300800 */
[C---:B-1----:R-:W-:Y:S03]  /*342f0*/  HMMA.1688.F32.TF32 R48, R124.reuse, R168, R44 ;  /* 0x000000a87c30723c */ /* 0x042fe6000008102c */
[----:B------:R-:W3:Y:S03]  /*34300*/  LDL.LU R59, [R1+0x2cc] ;  /* 0x0002cc00013b7983 */ /* 0x000ee60000300800 */
[C---:B------:R-:W-:Y:S06]  /*34310*/  HMMA.1688.F32.TF32 R44, R124.reuse, R172, R40 ;  /* 0x000000ac7c2c723c */ /* 0x040fec0000081028 */
[C---:B------:R-:W-:Y:S06]  /*34320*/  HMMA.1688.F32.TF32 R40, R124.reuse, R176, R36 ;  /* 0x000000b07c28723c */ /* 0x040fec0000081024 */
[C---:B--2---:R-:W-:Y:S06]  /*34330*/  HMMA.1688.F32.TF32 R36, R124.reuse, R180, R12 ;  /* 0x000000b47c24723c */ /* 0x044fec000008100c */
[C---:B------:R-:W-:Y:S01]  /*34340*/  HMMA.1688.F32.TF32 R12, R124.reuse, R184, R236 ;  /* 0x000000b87c0c723c */ /* 0x040fe200000810ec */
[----:B------:R-:W-:Y:S04]  /*34350*/  STL.64 [R1+0xae0], R48 ;  /* 0x000ae03001007387 */ /* 0x000fe80000100a00 */
[----:B------:R-:W-:Y:S04]  /*34360*/  STL.64 [R1+0xae8], R50 ;  /* 0x000ae83201007387 */ /* 0x000fe80000100a00 */
[----:B------:R-:W-:Y:S04]  /*34370*/  STL.64 [R1+0xa80], R44 ;  /* 0x000a802c01007387 */ /* 0x000fe80000100a00 */
[----:B------:R-:W-:Y:S04]  /*34380*/  STL.64 [R1+0xa88], R46 ;  /* 0x000a882e01007387 */ /* 0x000fe80000100a00 */
[----:B------:R-:W-:Y:S04]  /*34390*/  STL.64 [R1+0xa60], R40 ;  /* 0x000a602801007387 */ /* 0x000fe80000100a00 */
[----:B------:R-:W-:Y:S01]  /*343a0*/  STL.64 [R1+0xa68], R42 ;  /* 0x000a682a01007387 */ /* 0x000fe20000100a00 */
[C---:B------:R-:W-:Y:S03]  /*343b0*/  HMMA.1688.F32.TF32 R32, R124.reuse, R188, R32 ;  /* 0x000000bc7c20723c */ /* 0x040fe60000081020 */
[----:B------:R-:W2:Y:S04]  /*343c0*/  LDL.LU R236, [R1+0x2b0] ;  /* 0x0002b00001ec7983 */ /* 0x000ea80000300800 */
[----:B------:R-:W-:Y:S04]  /*343d0*/  STL.64 [R1+0xa40], R36 ;  /* 0x000a402401007387 */ /* 0x000fe80000100a00 */
[----:B------:R-:W-:Y:S04]  /*343e0*/  STL.64 [R1+0xa48], R38 ;  /* 0x000a482601007387 */ /* 0x000fe80000100a00 */
[----:B------:R-:W-:Y:S04]  /*343f0*/  STL.64 [R1+0x990], R12 ;  /* 0x0009900c01007387 */ /* 0x000fe80000100a00 */
[----:B------:R1:W-:Y:S04]  /*34400*/  STL.64 [R1+0x998], R14 ;  /* 0x0009980e01007387 */ /* 0x0003e80000100a00 */
[----:B------:R-:W2:Y:S04]  /*34410*/  LDL.LU R237, [R1+0x2b4] ;  /* 0x0002b40001ed7983 */ /* 0x000ea80000300800 */
[----:B------:R-:W2:Y:S01]  /*34420*/  LDL.LU R238, [R1+0x2b8] ;  /* 0x0002b80001ee7983 */ /* 0x000ea20000300800 */
[----:B-1----:R-:W-:Y:S03]  /*34430*/  HMMA.1688.F32.TF32 R12, R124, R192, R240 ;  /* 0x000000c07c0c723c */ /* 0x002fe600000810f0 */
[----:B------:R-:W2:Y:S04]  /*34440*/  LDL.LU R239, [R1+0x2bc] ;  /* 0x0002bc0001ef7983 */ /* 0x000ea80000300800 */
[----:B------:R-:W4:Y:S04]  /*34450*/  LDL.LU R240, [R1+0x2a0] ;  /* 0x0002a00001f07983 */ /* 0x000f280000300800 */
[----:B------:R-:W-:Y:S04]  /*34460*/  STL.64 [R1+0x950], R32 ;  /* 0x0009502001007387 */ /* 0x000fe80000100a00 */
[----:B------:R-:W-:Y:S08]  /*34470*/  STL.64 [R1+0x958], R34 ;  /* 0x0009582201007387 */ /* 0x000ff00000100a00 */
[----:B------:R-:W-:Y:S04]  /*34480*/  STL.64 [R1+0x800], R12 ;  /* 0x0008000c01007387 */ /* 0x000fe80000100a00 */
[----:B------:R1:W-:Y:S04]  /*34490*/  STL.64 [R1+0x808], R14 ;  /* 0x0008080e01007387 */ /* 0x0003e80000100a00 */
[----:B------:R-:W4:Y:S04]  /*344a0*/  LDL.LU R241, [R1+0x2a4] ;  /* 0x0002a40001f17983 */ /* 0x000f280000300800 */
[----:B------:R-:W4:Y:S04]  /*344b0*/  LDL.LU R242, [R1+0x2a8] ;  /* 0x0002a80001f27983 */ /* 0x000f280000300800 */
[----:B------:R-:W4:Y:S01]  /*344c0*/  LDL.LU R243, [R1+0x2ac] ;  /* 0x0002ac0001f37983 */ /* 0x000f220000300800 */
[----:B-1----:R-:W-:-:S15]  /*344d0*/  HMMA.1688.F32.TF32 R12, R120, R132, R248 ;  /* 0x00000084780c723c */ /* 0x002fde00000810f8 */
[----:B------:R-:W-:-:S08]  /*344e0*/  NOP ;  /* 0x0000000000007918 */ /* 0x000fd00000000000 */
[----:B------:R-:W-:Y:S04]  /*344f0*/  STL.64 [R1+0xc50], R12 ;  /* 0x000c500c01007387 */ /* 0x000fe80000100a00 */
[----:B------:R1:W-:Y:S02]  /*34500*/  STL.64 [R1+0xc58], R14 ;  /* 0x000c580e01007387 */ /* 0x0003e40000100a00 */
[C---:B-1----:R-:W-:Y:S06]  /*34510*/  HMMA.1688.F32.TF32 R12, R120.reuse, R136, R28 ;  /* 0x00000088780c723c */ /* 0x042fec000008101c */
[C---:B------:R-:W-:Y:S06]  /*34520*/  HMMA.1688.F32.TF32 R24, R120.reuse, R140, R24 ;  /* 0x0000008c7818723c */ /* 0x040fec0000081018 */
[C---:B------:R-:W-:Y:S11]  /*34530*/  HMMA.1688.F32.TF32 R20, R120.reuse, R144, R20 ;  /* 0x000000907814723c */ /* 0x040ff60000081014 */
[----:B------:R-:W-:Y:S04]  /*34540*/  STL.64 [R1+0xc20], R12 ;  /* 0x000c200c01007387 */ /* 0x000fe80000100a00 */
[----:B------:R1:W-:Y:S02]  /*34550*/  STL.64 [R1+0xc28], R14 ;  /* 0x000c280e01007387 */ /* 0x0003e40000100a00 */
[----:B-1----:R-:W-:Y:S02]  /*34560*/  HMMA.1688.F32.TF32 R12, R120, R148, R16 ;  /* 0x00000094780c723c */ /* 0x002fe40000081010 */
[----:B------:R-:W-:Y:S01]  /*34570*/  STL.64 [R1+0xbf0], R24 ;  /* 0x000bf01801007387 */ /* 0x000fe20000100a00 */
[----:B------:R-:W-:-:S03]  /*34580*/  IMAD.MOV.U32 R248, RZ, RZ, R5 ;  /* 0x000000fffff87224 */ /* 0x000fc600078e0005 */
[----:B------:R-:W-:Y:S01]  /*34590*/  STL.64 [R1+0xbf8], R26 ;  /* 0x000bf81a01007387 */ /* 0x000fe20000100a00 */
[----:B------:R-:W-:Y:S02]  /*345a0*/  IMAD.MOV.U32 R250, RZ, RZ, R3 ;  /* 0x000000fffffa7224 */ /* 0x000fe400078e0003 */
[----:B------:R-:W-:Y:S01]  /*345b0*/  IMAD.MOV.U32 R251, RZ, RZ, R2 ;  /* 0x000000fffffb7224 */ /* 0x000fe200078e0002 */
[----:B------:R-:W-:Y:S04]  /*345c0*/  STL.64 [R1+0xbc0], R20 ;  /* 0x000bc01401007387 */ /* 0x000fe80000100a00 */
[----:B------:R-:W-:Y:S09]  /*345d0*/  STL.64 [R1+0xbc8], R22 ;  /* 0x000bc81601007387 */ /* 0x000ff20000100a00 */
[----:B------:R3:W-:Y:S01]  /*345e0*/  STL [R1+0xb90], R12 ;  /* 0x000b900c01007387 */ /* 0x0007e20000100800 */
[----:B------:R-:W-:-:S02]  /*345f0*/  IMAD.MOV.U32 R3, RZ, RZ, R13 ;  /* 0x000000ffff037224 */ /* 0x000fc400078e000d */
[----:B------:R-:W-:Y:S02]  /*34600*/  IMAD.MOV.U32 R2, RZ, RZ, R14 ;  /* 0x000000ffff027224 */ /* 0x000fe400078e000e */
[----:B------:R-:W-:Y:S02]  /*34610*/  IMAD.MOV.U32 R5, RZ, RZ, R15 ;  /* 0x000000ffff057224 */ /* 0x000fe400078e000f */
[----:B------:R-:W-:-:S03]  /*34620*/  IMAD.MOV.U32 R249, RZ, RZ, R4 ;  /* 0x000000fffff97224 */ /* 0x000fc600078e0004 */
[----:B------:R-:W-:Y:S04]  /*34630*/  STL [R1+0x24c0], R5 ;  /* 0x0024c00501007387 */ /* 0x000fe80000100800 */
[----:B------:R1:W-:Y:S04]  /*34640*/  STL [R1+0x24bc], R2 ;  /* 0x0024bc0201007387 */ /* 0x0003e80000100800 */
[----:B------:R1:W-:Y:S01]  /*34650*/  STL [R1+0x24b8], R3 ;  /* 0x0024b80301007387 */ /* 0x0003e20000100800 */
[----:B---3--:R-:W-:-:S15]  /*34660*/  HMMA.1688.F32.TF32 R12, R120, R152, R56 ;  /* 0x00000098780c723c */ /* 0x008fde0000081038 */
[----:B------:R-:W-:-:S09]  /*34670*/  NOP ;  /* 0x0000000000007918 */ /* 0x000fd20000000000 */
[----:B------:R-:W-:Y:S02]  /*34680*/  IMAD.MOV.U32 R4, RZ, RZ, R12 ;  /* 0x000000ffff047224 */ /* 0x000fe400078e000c */
[----:B------:R-:W-:Y:S02]  /*34690*/  IMAD.MOV.U32 R153, RZ, RZ, R13 ;  /* 0x000000ffff997224 */ /* 0x000fe400078e000d */
[----:B------:R-:W-:Y:S02]  /*346a0*/  IMAD.MOV.U32 R152, RZ, RZ, R14 ;  /* 0x000000ffff987224 */ /* 0x000fe400078e000e */
[----:B------:R-:W-:Y:S02]  /*346b0*/  IMAD.MOV.U32 R149, RZ, RZ, R15 ;  /* 0x000000ffff957224 */ /* 0x000fe400078e000f */
[----:B--2---:R-:W-:Y:S03]  /*346c0*/  HMMA.1688.F32.TF32 R12, R120, R156, R236 ;  /* 0x0000009c780c723c */ /* 0x004fe600000810ec */
[----:B------:R-:W-:-:S15]  /*346d0*/  STL [R1+0x24d0], R149 ;  /* 0x0024d09501007387 */ /* 0x000fde0000100800 */
[----:B------:R-:W-:-:S06]  /*346e0*/  NOP ;  /* 0x0000000000007918 */ /* 0x000fcc0000000000 */
[----:B-1----:R-:W-:Y:S02]  /*346f0*/  IMAD.MOV.U32 R2, RZ, RZ, R12 ;  /* 0x000000ffff027224 */ /* 0x002fe400078e000c */
[----:B------:R-:W-:Y:S02]  /*34700*/  IMAD.MOV.U32 R3, RZ, RZ, R13 ;  /* 0x000000ffff037224 */ /* 0x000fe400078e000d */
[----:B------:R-:W-:Y:S02]  /*34710*/  IMAD.MOV.U32 R157, RZ, RZ, R14 ;  /* 0x000000ffff9d7224 */ /* 0x000fe400078e000e */
[----:B------:R-:W-:Y:S02]  /*34720*/  IMAD.MOV.U32 R156, RZ, RZ, R15 ;  /* 0x000000ffff9c7224 */ /* 0x000fe400078e000f */
[----:B----4-:R-:W-:Y:S01]  /*34730*/  HMMA.1688.F32.TF32 R12, R120, R160, R240 ;  /* 0x000000a0780c723c */ /* 0x010fe200000810f0 */
[----:B------:R-:W-:Y:S04]  /*34740*/  STL [R1+0x24cc], R152 ;  /* 0x0024cc9801007387 */ /* 0x000fe80000100800 */
[----:B------:R-:W-:Y:S04]  /*34750*/  STL [R1+0x24c8], R153 ;  /* 0x0024c89901007387 */ /* 0x000fe80000100800 */
[----:B------:R1:W-:Y:S04]  /*34760*/  STL [R1+0x24c4], R4 ;  /* 0x0024c40401007387 */ /* 0x0003e80000100800 */
[----:B------:R2:W-:Y:S11]  /*34770*/  STL [R1+0x24d4], R2 ;  /* 0x0024d40201007387 */ /* 0x0005f60000100800 */
[----:B-1----:R-:W-:-:S02]  /*34780*/  IMAD.MOV.U32 R4, RZ, RZ, R12 ;  /* 0x000000ffff047224 */ /* 0x002fc400078e000c */
[----:B------:R-:W-:Y:S02]  /*34790*/  IMAD.MOV.U32 R5, RZ, RZ, R13 ;  /* 0x000000ffff057224 */ /* 0x000fe400078e000d */
[----:B------:R-:W-:Y:S02]  /*347a0*/  IMAD.MOV.U32 R161, RZ, RZ, R14 ;  /* 0x000000ffffa17224 */ /* 0x000fe400078e000e */
[----:B------:R-:W-:Y:S02]  /*347b0*/  IMAD.MOV.U32 R160, RZ, RZ, R15 ;  /* 0x000000ffffa07224 */ /* 0x000fe400078e000f */
[----:B------:R-:W-:Y:S07]  /*347c0*/  HMMA.1688.F32.TF32 R12, R120, R164, R248 ;  /* 0x000000a4780c723c */ /* 0x000fee00000810f8 */
[----:B------:R-:W-:-:S02]  /*347d0*/  IMAD.MOV.U32 R248, RZ, RZ, R139 ;  /* 0x000000fffff87224 */ /* 0x000fc400078e008b */
[----:B------:R-:W3:Y:S01]  /*347e0*/  LDL.LU R139, [R1+0x2798] ;  /* 0x00279800018b7983 */ /* 0x000ee20000300800 */
[----:B------:R-:W-:Y:S02]  /*347f0*/  IMAD.MOV.U32 R249, RZ, RZ, R146 ;  /* 0x000000fffff97224 */ /* 0x000fe400078e0092 */
[----:B------:R-:W-:Y:S01]  /*34800*/  IMAD.MOV.U32 R250, RZ, RZ, R147 ;  /* 0x000000fffffa7224 */ /* 0x000fe200078e0093 */
[----:B------:R-:W4:Y:S01]  /*34810*/  LDL.LU R146, [R1+0x2794] ;  /* 0x0027940001927983 */ /* 0x000f220000300800 */
[----:B------:R-:W-:Y:S02]  /*34820*/  IMAD.MOV.U32 R251, RZ, RZ, R142 ;  /* 0x000000fffffb7224 */ /* 0x000fe400078e008e */
[----:B------:R-:W-:Y:S01]  /*34830*/  IMAD.MOV.U32 R236, RZ, RZ, R143 ;  /* 0x000000ffffec7224 */ /* 0x000fe200078e008f */
[----:B------:R-:W4:Y:S01]  /*34840*/  LDL.LU R147, [R1+0x2790] ;  /* 0x0027900001937983 */ /* 0x000f220000300800 */
[----:B------:R-:W-:-:S03]  /*34850*/  IMAD.MOV.U32 R237, RZ, RZ, R138 ;  /* 0x000000ffffed7224 */ /* 0x000fc600078e008a */
[----:B------:R-:W4:Y:S01]  /*34860*/  LDL.LU R142, [R1+0x278c] ;  /* 0x00278c00018e7983 */ /* 0x000f220000300800 */
[----:B------:R-:W-:-:S03]  /*34870*/  IMAD.MOV.U32 R239, RZ, RZ, R134 ;  /* 0x000000ffffef7224 */ /* 0x000fc600078e0086 */
[----:B------:R-:W4:Y:S04]  /*34880*/  LDL.LU R143, [R1+0x2788] ;  /* 0x00278800018f7983 */ /* 0x000f280000300800 */
[----:B------:R-:W4:Y:S01]  /*34890*/  LDL.LU R138, [R1+0x2784] ;  /* 0x00278400018a7983 */ /* 0x000f220000300800 */
[----:B------:R-:W-:Y:S02]  /*348a0*/  IMAD.MOV.U32 R152, RZ, RZ, R12 ;  /* 0x000000ffff987224 */ /* 0x000fe400078e000c */
[----:B------:R-:W-:Y:S02]  /*348b0*/  IMAD.MOV.U32 R153, RZ, RZ, R13 ;  /* 0x000000ffff997224 */ /* 0x000fe400078e000d */
[----:B------:R-:W-:Y:S02]  /*348c0*/  IMAD.MOV.U32 R165, RZ, RZ, R14 ;  /* 0x000000ffffa57224 */ /* 0x000fe400078e000e */
[----:B------:R-:W-:Y:S01]  /*348d0*/  IMAD.MOV.U32 R164, RZ, RZ, R15 ;  /* 0x000000ffffa47224 */ /* 0x000fe200078e000f */
[----:B------:R-:W-:Y:S01]  /*348e0*/  MOV R240, R135 ;  /* 0x0000008700f07202 */ /* 0x000fe20000000f00 */
[----:B---3--:R-:W-:-:S02]  /*348f0*/  IMAD.MOV.U32 R238, RZ, RZ, R139 ;  /* 0x000000ffffee7224 */ /* 0x008fc400078e008b */
[----:B------:R-:W4:Y:S04]  /*34900*/  LDL.LU R139, [R1+0x2780] ;  /* 0x00278000018b7983 */ /* 0x000f280000300800 */
        /* <DEDUP_REMOVED lines=37> */
[C---:B----4-:R-:W-:Y:S06]  /*34b60*/  HMMA.1688.F32.TF32 R12, R120.reuse, R172, R12 ;  /* 0x000000ac780c723c */ /* 0x050fec000008100c */
[----:B--2---:R-:W-:-:S15]  /*34b70*/  HMMA.1688.F32.TF32 R36, R120, R168, R36 ;  /* 0x000000a87824723c */ /* 0x004fde0000081024 */
[----:B------:R-:W-:-:S03]  /*34b80*/  NOP ;  /* 0x0000000000007918 */ /* 0x000fc60000000000 */
[----:B------:R-:W-:Y:S02]  /*34b90*/  IMAD.MOV.U32 R173, RZ, RZ, R12 ;  /* 0x000000ffffad7224 */ /* 0x000fe400078e000c */
[----:B------:R-:W-:Y:S02]  /*34ba0*/  IMAD.MOV.U32 R172, RZ, RZ, R13 ;  /* 0x000000ffffac7224 */ /* 0x000fe400078e000d */
[----:B------:R-:W-:Y:S02]  /*34bb0*/  IMAD.MOV.U32 R169, RZ, RZ, R14 ;  /* 0x000000ffffa97224 */ /* 0x000fe400078e000e */
[----:B------:R-:W-:Y:S02]  /*34bc0*/  IMAD.MOV.U32 R168, RZ, RZ, R15 ;  /* 0x000000ffffa87224 */ /* 0x000fe400078e000f */
[----:B---3--:R-:W-:-:S15]  /*34bd0*/  HMMA.1688.F32.TF32 R12, R120, R176, R32 ;  /* 0x000000b0780c723c */ /* 0x008fde0000081020 */
[----:B------:R-:W-:-:S09]  /*34be0*/  NOP ;  /* 0x0000000000007918 */ /* 0x000fd20000000000 */
        /* <DEDUP_REMOVED lines=11> */
[----:B------:R-:W-:-:S15]  /*34ca0*/  HMMA.1688.F32.TF32 R20, R120, R188, R20 ;  /* 0x000000bc7814723c */ /* 0x000fde0000081014 */
[----:B------:R-:W-:-:S02]  /*34cb0*/  NOP ;  /* 0x0000000000007918 */ /* 0x000fc40000000000 */
[----:B------:R1:W-:Y:S01]  /*34cc0*/  STL.64 [R1+0xa20], R12 ;  /* 0x000a200c01007387 */ /* 0x0003e20000100a00 */
[----:B------:R-:W-:Y:S02]  /*34cd0*/  IMAD.MOV.U32 R252, RZ, RZ, R14 ;  /* 0x000000fffffc7224 */ /* 0x000fe400078e000e */
[----:B------:R-:W-:Y:S02]  /*34ce0*/  IMAD.MOV.U32 R133, RZ, RZ, R15 ;  /* 0x000000ffff857224 */ /* 0x000fe400078e000f */
[----:B-1----:R-:W-:Y:S01]  /*34cf0*/  HMMA.1688.F32.TF32 R12, R120, R192, R16 ;  /* 0x000000c0780c723c */ /* 0x002fe20000081010 */
[----:B------:R1:W-:Y:S04]  /*34d00*/  STL.64 [R1+0xa10], R20 ;  /* 0x000a101401007387 */ /* 0x0003e80000100a00 */
[----:B------:R2:W-:Y:S01]  /*34d10*/  STL.64 [R1+0xa18], R22 ;  /* 0x000a181601007387 */ /* 0x0005e20000100a00 */
[----:B------:R-:W-:Y:S01]  /*34d20*/  HMMA.1688.F32.TF32 R16, R232, R134, R56 ;  /* 0x00000086e810723c */ /* 0x000fe20000081038 */
[----:B------:R-:W-:-:S02]  /*34d30*/  IMAD.MOV.U32 R148, RZ, RZ, R36 ;  /* 0x000000ffff947224 */ /* 0x000fc400078e0024 */
[----:B------:R-:W-:Y:S02]  /*34d40*/  IMAD.MOV.U32 R145, RZ, RZ, R37 ;  /* 0x000000ffff917224 */ /* 0x000fe400078e0025 */
[----:B------:R-:W-:Y:S02]  /*34d50*/  IMAD.MOV.U32 R144, RZ, RZ, R38 ;  /* 0x000000ffff907224 */ /* 0x000fe400078e0026 */
[----:B------:R-:W-:Y:S01]  /*34d60*/  IMAD.MOV.U32 R141, RZ, RZ, R39 ;  /* 0x000000ffff8d7224 */ /* 0x000fe200078e0027 */
[C---:B------:R-:W-:Y:S01]  /*34d70*/  LOP3.LUT R180, R0.reuse, 0x40, RZ, 0x3c, !PT ;  /* 0x0000004000b47812 */ /* 0x040fe200078e3cff */
[----:B------:R-:W-:Y:S01]  /*34d80*/  IMAD.MOV.U32 R221, RZ, RZ, R88 ;  /* 0x000000ffffdd7224 */ /* 0x000fe200078e0058 */
[----:B------:R-:W-:Y:S01]  /*34d90*/  LOP3.LUT R181, R0, 0x60, RZ, 0x3c, !PT ;  /* 0x0000006000b57812 */ /* 0x000fe200078e3cff */
[----:B------:R-:W-:Y:S02]  /*34da0*/  IMAD.MOV.U32 R222, RZ, RZ, R89 ;  /* 0x000000ffffde7224 */ /* 0x000fe400078e0059 */
[----:B------:R-:W-:Y:S01]  /*34db0*/  IMAD.MOV.U32 R223, RZ, RZ, R90 ;  /* 0x000000ffffdf7224 */ /* 0x000fe200078e005a */
[----:B------:R-:W-:Y:S04]  /*34dc0*/  LDS R124, [R180+UR10+0x6000] ;  /* 0x0060000ab47c7984 */ /* 0x000fe80008000800 */
[----:B------:R-:W-:Y:S01]  /*34dd0*/  IMAD.MOV.U32 R7, RZ, RZ, R14 ;  /* 0x000000ffff077224 */ /* 0x000fe200078e000e */
[----:B------:R3:W-:Y:S01]  /*34de0*/  STL.64 [R1+0xa00], R12 ;  /* 0x000a000c01007387 */ /* 0x0007e20000100a00 */
[----:B------:R-:W-:-:S02]  /*34df0*/  IMAD.MOV.U32 R6, RZ, RZ, R15 ;  /* 0x000000ffff067224 */ /* 0x000fc400078e000f */
[----:B-1----:R-:W-:Y:S01]  /*34e00*/  IMAD.MOV.U32 R20, RZ, RZ, R194 ;  /* 0x000000ffff147224 */ /* 0x002fe200078e00c2 */
[----:B------:R-:W-:Y:S01]  /*34e10*/  LDS R126, [R180+UR10+0x7000] ;  /* 0x0070000ab47e7984 */ /* 0x000fe20008000800 */
[----:B------:R-:W-:Y:S02]  /*34e20*/  IMAD.MOV.U32 R21, RZ, RZ, R195 ;  /* 0x000000ffff157224 */ /* 0x000fe400078e00c3 */
[----:B--2---:R-:W-:Y:S01]  /*34e30*/  IMAD.MOV.U32 R22, RZ, RZ, R191 ;  /* 0x000000ffff167224 */ /* 0x004fe200078e00bf */
[----:B------:R-:W-:Y:S01]  /*34e40*/  LDS R125, [R181+UR10+0x6000] ;  /* 0x0060000ab57d7984 */ /* 0x000fe20008000800 */
[----:B---3--:R-:W-:Y:S03]  /*34e50*/  HMMA.1688.F32.TF32 R12, R232, R138, R236 ;  /* 0x0000008ae80c723c */ /* 0x008fe600000810ec */
[----:B------:R-:W-:Y:S04]  /*34e60*/  STL.64 [R1+0x9f0], R16 ;  /* 0x0009f01001007387 */ /* 0x000fe80000100a00 */
[----:B------:R1:W-:Y:S01]  /*34e70*/  STL.64 [R1+0x9f8], R18 ;  /* 0x0009f81201007387 */ /* 0x0003e20000100a00 */
[----:B------:R-:W-:-:S02]  /*34e80*/  IMAD.MOV.U32 R23, RZ, RZ, R190 ;  /* 0x000000ffff177224 */ /* 0x000fc400078e00be */
[----:B------:R-:W-:Y:S01]  /*34e90*/  IMAD.MOV.U32 R56, RZ, RZ, R170 ;  /* 0x000000ffff387224 */ /* 0x000fe200078e00aa */
[----:B------:R-:W2:Y:S01]  /*34ea0*/  LDS R127, [R181+UR10+0x7000] ;  /* 0x0070000ab57f7984 */ /* 0x000ea20008000800 */
[----:B------:R-:W-:Y:S02]  /*34eb0*/  IMAD.MOV.U32 R226, RZ, RZ, R91 ;  /* 0x000000ffffe27224 */ /* 0x000fe400078e005b */
[----:B------:R-:W-:Y:S02]  /*34ec0*/  IMAD.MOV.U32 R244, RZ, RZ, R92 ;  /* 0x000000fffff47224 */ /* 0x000fe400078e005c */
[----:B------:R-:W-:Y:S02]  /*34ed0*/  IMAD.MOV.U32 R224, RZ, RZ, R93 ;  /* 0x000000ffffe07224 */ /* 0x000fe400078e005d */
[----:B------:R-:W-:Y:S01]  /*34ee0*/  IMAD.MOV.U32 R225, RZ, RZ, R94 ;  /* 0x000000ffffe17224 */ /* 0x000fe200078e005e */
[----:B-1----:R-:W-:Y:S01]  /*34ef0*/  HMMA.1688.F32.TF32 R16, R232, R142, R240 ;  /* 0x0000008ee810723c */ /* 0x002fe200000810f0 */
[----:B------:R-:W-:-:S02]  /*34f00*/  IMAD.MOV.U32 R220, RZ, RZ, R95 ;  /* 0x000000ffffdc7224 */ /* 0x000fc400078e005f */
[----:B------:R-:W-:Y:S02]  /*34f10*/  IMAD.MOV.U32 R227, RZ, RZ, R84 ;  /* 0x000000ffffe37224 */ /* 0x000fe400078e0054 */
[----:B------:R-:W-:Y:S01]  /*34f20*/  IMAD.MOV.U32 R245, RZ, RZ, R85 ;  /* 0x000000fffff57224 */ /* 0x000fe200078e0055 */
[----:B------:R-:W-:Y:S04]  /*34f30*/  STL.64 [R1+0x9e0], R12 ;  /* 0x0009e00c01007387 */ /* 0x000fe80000100a00 */
[----:B------:R1:W-:Y:S01]  /*34f40*/  STL.64 [R1+0x9e8], R14 ;  /* 0x0009e80e01007387 */ /* 0x0003e20000100a00 */
[----:B------:R-:W-:Y:S02]  /*34f50*/  IMAD.MOV.U32 R246, RZ, RZ, R86 ;  /* 0x000000fffff67224 */ /* 0x000fe400078e0056 */
[----:B------:R-:W-:Y:S01]  /*34f60*/  IMAD.MOV.U32 R247, RZ, RZ, R87 ;  /* 0x000000fffff77224 */ /* 0x000fe200078e0057 */
[----:B------:R-:W-:Y:S01]  /*34f70*/  LOP3.LUT R185, R0, 0x20, RZ, 0x3c, !PT ;  /* 0x0000002000b97812 */ /* 0x000fe200078e3cff */
[----:B------:R-:W-:Y:S01]  /*34f80*/  IMAD.MOV.U32 R57, RZ, RZ, R171 ;  /* 0x000000ffff397224 */ /* 0x000fe200078e00ab */
[----:B------:R-:W-:Y:S01]  /*34f90*/  LDS R120, [R0+UR10+0x6080] ;  /* 0x0060800a00787984 */ /* 0x000fe20008000800 */
[----:B------:R-:W-:-:S02]  /*34fa0*/  IMAD.MOV.U32 R58, RZ, RZ, R166 ;  /* 0x000000ffff3a7224 */ /* 0x000fc400078e00a6 */
[----:B------:R-:W-:Y:S01]  /*34fb0*/  IMAD.MOV.U32 R59, RZ, RZ, R162 ;  /* 0x000000ffff3b7224 */ /* 0x000fe200078e00a2 */
[----:B------:R-:W-:Y:S01]  /*34fc0*/  LDS R122, [R0+UR10+0x7080] ;  /* 0x0070800a007a7984 */ /* 0x000fe20008000800 */
[----:B-1----:R-:W-:Y:S03]  /*34fd0*/  HMMA.1688.F32.TF32 R12, R232, R146, R248 ;  /* 0x00000092e80c723c */ /* 0x002fe600000810f8 */
[----:B------:R1:W-:Y:S04]  /*34fe0*/  STL.64 [R1+0x9d0], R16 ;  /* 0x0009d01001007387 */ /* 0x0003e80000100a00 */
[----:B------:R3:W-:Y:S01]  /*34ff0*/  STL.64 [R1+0x9d8], R18 ;  /* 0x0009d81201007387 */ /* 0x0007e20000100a00 */
[----:B------:R-:W-:-:S03]  /*35000*/  IMAD.MOV.U32 R248, RZ, RZ, R175 ;  /* 0x000000fffff87224 */ /* 0x000fc600078e00af */
[----:B------:R-:W4:Y:S01]  /*35010*/  LDL.LU R175, [R1+0x2774] ;  /* 0x0027740001af7983 */ /* 0x000f220000300800 */
[----:B------:R-:W-:Y:S02]  /*35020*/  IMAD.MOV.U32 R249, RZ, RZ, R174 ;  /* 0x000000fffff97224 */ /* 0x000fe400078e00ae */
[----:B------:R-:W-:Y:S01]  /*35030*/  IMAD.MOV.U32 R250, RZ, RZ, R179 ;  /* 0x000000fffffa7224 */ /* 0x000fe200078e00b3 */
[----:B------:R-:W-:Y:S01]  /*35040*/  LDS R121, [R185+UR10+0x6080] ;  /* 0x0060800ab9797984 */ /* 0x000fe20008000800 */
[----:B------:R-:W-:Y:S02]  /*35050*/  IMAD.MOV.U32 R251, RZ, RZ, R178 ;  /* 0x000000fffffb7224 */ /* 0x000fe400078e00b2 */
[----:B-1----:R-:W-:Y:S01]  /*35060*/  IMAD.MOV.U32 R16, RZ, RZ, R186 ;  /* 0x000000ffff107224 */ /* 0x002fe200078e00ba */
[----:B------:R-:W1:Y:S04]  /*35070*/  LDS R123, [R185+UR10+0x7080] ;  /* 0x0070800ab97b7984 */ /* 0x000e680008000800 */
[----:B------:R-:W-:Y:S04]  /*35080*/  STL.64 [R1+0x9c0], R12 ;  /* 0x0009c00c01007387 */ /* 0x000fe80000100a00 */
[----:B------:R2:W-:Y:S01]  /*35090*/  STL.64 [R1+0x9c8], R14 ;  /* 0x0009c80e01007387 */ /* 0x0005e20000100a00 */
[----:B------:R-:W-:-:S03]  /*350a0*/  IMAD.MOV.U32 R17, RZ, RZ, R187 ;  /* 0x000000ffff117224 */ /* 0x000fc600078e00bb */
[----:B------:R-:W2:Y:S01]  /*350b0*/  LDL.LU R174, [R1+0x2770] ;  /* 0x0027700001ae7983 */ /* 0x000ea20000300800 */
[----:B---3--:R-:W-:-:S03]  /*350c0*/  IMAD.MOV.U32 R18, RZ, RZ, R183 ;  /* 0x000000ffff127224 */ /* 0x008fc600078e00b7 */
[----:B------:R-:W3:Y:S01]  /*350d0*/  LDL.LU R179, [R1+0x276c] ;  /* 0x00276c0001b37983 */ /* 0x000ee20000300800 */
[----:B------:R-:W-:-:S03]  /*350e0*/  IMAD.MOV.U32 R19, RZ, RZ, R182 ;  /* 0x000000ffff137224 */ /* 0x000fc600078e00b6 */
[----:B------:R-:W4:Y:S04]  /*350f0*/  LDL.LU R178, [R1+0x2768] ;  /* 0x0027680001b27983 */ /* 0x000f280000300800 */
[----:B------:R-:W2:Y:S04]  /*35100*/  LDL.LU R186, [R1+0x2764] ;  /* 0x0027640001ba7983 */ /* 0x000ea80000300800 */
[----:B------:R-:W3:Y:S04]  /*35110*/  LDL.LU R187, [R1+0x2760] ;  /* 0x0027600001bb7983 */ /* 0x000ee80000300800 */
[----:B------:R-:W4:Y:S04]  /*35120*/  LDL.LU R183, [R1+0x275c] ;  /* 0x00275c0001b77983 */ /* 0x000f280000300800 */
[----:B------:R-:W4:Y:S04]  /*35130*/  LDL.LU R182, [R1+0x2758] ;  /* 0x0027580001b67983 */ /* 0x000f280000300800 */
[----:B------:R-:W4:Y:S04]  /*35140*/  LDL.LU R194, [R1+0x2754] ;  /* 0x0027540001c27983 */ /* 0x000f280000300800 */
[----:B------:R-:W4:Y:S04]  /*35150*/  LDL.LU R195, [R1+0x2750] ;  /* 0x0027500001c37983 */ /* 0x000f280000300800 */
[----:B------:R-:W4:Y:S04]  /*35160*/  LDL.LU R191, [R1+0x274c] ;  /* 0x00274c0001bf7983 */ /* 0x000f280000300800 */
[----:B------:R-:W4:Y:S01]  /*35170*/  LDL.LU R190, [R1+0x2748] ;  /* 0x0027480001be7983 */ /* 0x000f220000300800 */
[----:B--2---:R-:W-:-:S02]  /*35180*/  IMAD.MOV.U32 R31, RZ, RZ, R186 ;  /* 0x000000ffff1f7224 */ /* 0x004fc400078e00ba */
[----:B---3--:R-:W-:Y:S02]  /*35190*/  IMAD.MOV.U32 R30, RZ, RZ, R187 ;  /* 0x000000ffff1e7224 */ /* 0x008fe400078e00bb */
[----:B----4-:R-:W-:Y:S02]  /*351a0*/  IMAD.MOV.U32 R28, RZ, RZ, R183 ;  /* 0x000000ffff1c7224 */ /* 0x010fe400078e00b7 */
[----:B------:R-:W2:Y:S01]  /*351b0*/  LDL.LU R183, [R1+0x2744] ;  /* 0x0027440001b77983 */ /* 0x000ea20000300800 */
[----:B------:R-:W-:-:S03]  /*351c0*/  IMAD.MOV.U32 R29, RZ, RZ, R182 ;  /* 0x000000ffff1d7224 */ /* 0x000fc600078e00b6 */
[----:B------:R-:W3:Y:S04]  /*351d0*/  LDL.LU R182, [R1+0x2740] ;  /* 0x0027400001b67983 */ /* 0x000ee80000300800 */
[----:B------:R-:W4:Y:S01]  /*351e0*/  LDL.LU R187, [R1+0x273c] ;  /* 0x00273c0001bb7983 */ /* 0x000f220000300800 */
[----:B------:R-:W-:-:S03]  /*351f0*/  IMAD.MOV.U32 R35, RZ, RZ, R194 ;  /* 0x000000ffff237224 */ /* 0x000fc600078e00c2 */
[----:B------:R-:W4:Y:S01]  /*35200*/  LDL.LU R186, [R1+0x2738] ;  /* 0x0027380001ba7983 */ /* 0x000f220000300800 */
[----:B------:R-:W-:-:S03]  /*35210*/  IMAD.MOV.U32 R32, RZ, RZ, R191 ;  /* 0x000000ffff207224 */ /* 0x000fc600078e00bf */
[----:B------:R-:W4:Y:S01]  /*35220*/  LDL.LU R191, [R1+0x2734] ;  /* 0x0027340001bf7983 */ /* 0x000f220000300800 */
[----:B------:R-:W-:Y:S02]  /*35230*/  IMAD.MOV.U32 R34, RZ, RZ, R195 ;  /* 0x000000ffff227224 */ /* 0x000fe400078e00c3 */
        /* <DEDUP_REMOVED lines=35> */
[----:B------:R-:W-:Y:S02]  /*35470*/  IMAD.MOV.U32 R243, RZ, RZ, R167 ;  /* 0x000000fffff37224 */ /* 0x000fe400078e00a7 */
[----:B--2---:R-:W-:-:S02]  /*35480*/  IMAD.MOV.U32 R15, RZ, RZ, R183 ;  /* 0x000000ffff0f7224 */ /* 0x004fc400078e00b7 */
[----:B---3--:R-:W-:Y:S02]  /*35490*/  IMAD.MOV.U32 R14, RZ, RZ, R182 ;  /* 0x000000ffff0e7224 */ /* 0x008fe400078e00b6 */
[----:B----4-:R-:W-:Y:S02]  /*354a0*/  IMAD.MOV.U32 R13, RZ, RZ, R187 ;  /* 0x000000ffff0d7224 */ /* 0x010fe400078e00bb */
[----:B------:R-:W-:Y:S02]  /*354b0*/  IMAD.MOV.U32 R12, RZ, RZ, R186 ;  /* 0x000000ffff0c7224 */ /* 0x000fe400078e00ba */
[----:B------:R-:W-:Y:S02]  /*354c0*/  IMAD.MOV.U32 R39, RZ, RZ, R191 ;  /* 0x000000ffff277224 */ /* 0x000fe400078e00bf */
[----:B------:R-:W-:Y:S02]  /*354d0*/  IMAD.MOV.U32 R38, RZ, RZ, R190 ;  /* 0x000000ffff267224 */ /* 0x000fe400078e00be */
[----:B------:R-:W-:-:S02]  /*354e0*/  IMAD.MOV.U32 R37, RZ, RZ, R195 ;  /* 0x000000ffff257224 */ /* 0x000fc400078e00c3 */
[----:B------:R-:W-:Y:S02]  /*354f0*/  IMAD.MOV.U32 R36, RZ, RZ, R194 ;  /* 0x000000ffff247224 */ /* 0x000fe400078e00c2 */
[----:B------:R-:W2:Y:S04]  /*35500*/  LDL.LU R194, [R1+0x2724] ;  /* 0x0027240001c27983 */ /* 0x000ea80000300800 */
        /* <DEDUP_REMOVED lines=14> */
[----:B------:R-:W4:Y:S04]  /*355f0*/  LDL.LU R162, [R1+0x26e8] ;  /* 0x0026e80001a27983 */ /* 0x000f280000300800 */
[----:B------:R-:W3:Y:S04]  /*35600*/  LDL.LU R158, [R1+0x26e4] ;  /* 0x0026e400019e7983 */ /* 0x000ee80000300800 */
[----:B------:R-:W4:Y:S04]  /*35610*/  LDL.LU R154, [R1+0x26e0] ;  /* 0x0026e000019a7983 */ /* 0x000f280000300800 */
[----:B------:R-:W4:Y:S04]  /*35620*/  LDL.LU R155, [R1+0x26dc] ;  /* 0x0026dc00019b7983 */ /* 0x000f280000300800 */
        /* <DEDUP_REMOVED lines=34> */
[----:B--2---:R-:W-:Y:S02]  /*35850*/  HMMA.1688.F32.TF32 R12, R232, R194, R16 ;  /* 0x000000c2e80c723c */ /* 0x004fe40000081010 */
[----:B------:R-:W-:Y:S04]  /*35860*/  STL.64 [R1+0x8c0], R24 ;  /* 0x0008c01801007387 */ /* 0x000fe80000100a00 */
[----:B------:R-:W-:Y:S01]  /*35870*/  STL.64 [R1+0x8c8], R26 ;  /* 0x0008c81a01007387 */ /* 0x000fe20000100a00 */
[C---:B------:R-:W-:Y:S03]  /*35880*/  HMMA.1688.F32.TF32 R16, R124.reuse, R134, R56 ;  /* 0x000000867c10723c */ /* 0x040fe60000081038 */
[----:B------:R-:W-:Y:S04]  /*35890*/  STL.64 [R1+0x8b0], R20 ;  /* 0x0008b01401007387 */ /* 0x000fe80000100a00 */
[----:B------:R-:W-:Y:S04]  /*358a0*/  STL.64 [R1+0x8b8], R22 ;  /* 0x0008b81601007387 */ /* 0x000fe80000100a00 */
[----:B------:R-:W-:Y:S04]  /*358b0*/  LDS R232, [R180+UR10+0x6080] ;  /* 0x0060800ab4e87984 */ /* 0x000fe80008000800 */
[----:B------:R-:W-:Y:S04]  /*358c0*/  LDS R234, [R180+UR10+0x7080] ;  /* 0x0070800ab4ea7984 */ /* 0x000fe80008000800 */
[----:B------:R-:W-:Y:S04]  /*358d0*/  STL.64 [R1+0x8a0], R12 ;  /* 0x0008a00c01007387 */ /* 0x000fe80000100a00 */
[----:B------:R2:W-:Y:S04]  /*358e0*/  STL.64 [R1+0x8a8], R14 ;  /* 0x0008a80e01007387 */ /* 0x0005e80000100a00 */
[----:B------:R-:W3:Y:S04]  /*358f0*/  LDL.LU R60, [R1] ;  /* 0x00000000013c7983 */ /* 0x000ee80000300800 */
[----:B------:R-:W-:Y:S01]  /*35900*/  LDS R233, [R181+UR10+0x6080] ;  /* 0x0060800ab5e97984 */ /* 0x000fe20008000800 */
[C---:B--2---:R-:W-:Y:S03]  /*35910*/  HMMA.1688.F32.TF32 R12, R124.reuse, R138, R236 ;  /* 0x0000008a7c0c723c */ /* 0x044fe600000810ec */
[----:B------:R-:W-:Y:S04]  /*35920*/  STL.64 [R1+0x890], R16 ;  /* 0x0008901001007387 */ /* 0x000fe80000100a00 */
[----:B------:R2:W-:Y:S04]  /*35930*/  STL.64 [R1+0x898], R18 ;  /* 0x0008981201007387 */ /* 0x0005e80000100a00 */
[----:B------:R-:W3:Y:S01]  /*35940*/  LDS R235, [R181+UR10+0x7080] ;  /* 0x0070800ab5eb7984 */ /* 0x000ee20008000800 */
[C---:B--2---:R-:W-:Y:S11]  /*35950*/  HMMA.1688.F32.TF32 R16, R124.reuse, R142, R240 ;  /* 0x0000008e7c10723c */ /* 0x044ff600000810f0 */
[----:B------:R-:W-:Y:S04]  /*35960*/  STL.64 [R1+0x880], R12 ;  /* 0x0008800c01007387 */ /* 0x000fe80000100a00 */
[----:B------:R2:W-:Y:S04]  /*35970*/  STL.64 [R1+0x888], R14 ;  /* 0x0008880e01007387 */ /* 0x0005e80000100a00 */
[----:B------:R-:W3:Y:S04]  /*35980*/  LDL.LU R61, [R1+0x4] ;  /* 0x00000400013d7983 */ /* 0x000ee80000300800 */
[----:B------:R-:W3:Y:S01]  /*35990*/  LDL.LU R62, [R1+0x8] ;  /* 0x00000800013e7983 */ /* 0x000ee20000300800 */
[----:B--2---:R-:W-:Y:S03]  /*359a0*/  HMMA.1688.F32.TF32 R12, R124, R146, R248 ;  /* 0x000000927c0c723c */ /* 0x004fe600000810f8 */
[----:B------:R-:W3:Y:S04]  /*359b0*/  LDL.LU R63, [R1+0xc] ;  /* 0x00000c00013f7983 */ /* 0x000ee80000300800 */
[----:B------:R-:W2:Y:S04]  /*359c0*/  LDL.LU R240, [R1+0xe60] ;  /* 0x000e600001f07983 */ /* 0x000ea80000300800 */
[----:B------:R-:W-:Y:S04]  /*359d0*/  STL.64 [R1+0x870], R16 ;  /* 0x0008701001007387 */ /* 0x000fe80000100a00 */
[----:B------:R-:W-:Y:S08]  /*359e0*/  STL.64 [R1+0x878], R18 ;  /* 0x0008781201007387 */ /* 0x000ff00000100a00 */
[----:B------:R4:W-:Y:S04]  /*359f0*/  STL.64 [R1+0x860], R12 ;  /* 0x0008600c01007387 */ /* 0x0009e80000100a00 */
[----:B------:R1:W-:Y:S04]  /*35a00*/  STL.64 [R1+0x868], R14 ;  /* 0x0008680e01007387 */ /* 0x0003e80000100a00 */
        /* <DEDUP_REMOVED lines=107> */
[C---:B--2---:R-:W-:Y:S06]  /*360c0*/  HMMA.1688.F32.TF32 R36, R120.reuse, R150, R36 ;  /* 0x000000967824723c */ /* 0x044fec0000081024 */
[C---:B---3--:R-:W-:Y:S06]  /*360d0*/  HMMA.1688.F32.TF32 R40, R120.reuse, R146, R40 ;  /* 0x000000927828723c */ /* 0x048fec0000081028 */
[----:B----4-:R-:W-:Y:S06]  /*360e0*/  HMMA.1688.F32.TF32 R48, R120, R138, R48 ;  /* 0x0000008a7830723c */ /* 0x010fec0000081030 */
        /* <DEDUP_REMOVED lines=22> */
[----:B-1----:R-:W4:Y:S04]  /*36250*/  LDL.LU.64 R102, [R1+0x26a0] ;  /* 0x0026a00001667983 */ /* 0x002f280000300a00 */
[----:B------:R-:W4:Y:S04]  /*36260*/  LDL.LU.64 R100, [R1+0x2698] ;  /* 0x0026980001647983 */ /* 0x000f280000300a00 */
        /* <DEDUP_REMOVED lines=37> */
[----:B------:R-:W4:Y:S04]  /*364c0*/  LDL.LU.64 R66, [R1+0x2610] ;  /* 0x0026100001427983 */ /* 0x000f280000300a00 */
[----:B------:R-:W4:Y:S04]  /*364d0*/  LDL.LU.64 R64, [R1+0x2608] ;  /* 0x0026080001407983 */ /* 0x000f280000300a00 */
[----:B------:R1:W-:Y:S04]  /*364e0*/  STL.64 [R1+0x5b0], R124 ;  /* 0x0005b07c01007387 */ /* 0x0003e80000100a00 */
[----:B------:R1:W-:Y:S04]  /*364f0*/  STL.64 [R1+0x5b8], R126 ;  /* 0x0005b87e01007387 */ /* 0x0003e80000100a00 */
[----:B-1----:R-:W2:Y:S04]  /*36500*/  LDL.LU R124, [R1+0xd80] ;  /* 0x000d8000017c7983 */ /* 0x002ea80000300800 */
[----:B------:R-:W2:Y:S04]  /*36510*/  LDL.LU R125, [R1+0xd84] ;  /* 0x000d8400017d7983 */ /* 0x000ea80000300800 */
[----:B------:R-:W2:Y:S04]  /*36520*/  LDL.LU R126, [R1+0xd88] ;  /* 0x000d8800017e7983 */ /* 0x000ea80000300800 */
[----:B------:R-:W2:Y:S04]  /*36530*/  LDL.LU R127, [R1+0xd8c] ;  /* 0x000d8c00017f7983 */ /* 0x000ea80000300800 */
        /* <DEDUP_REMOVED lines=67> */
[----:B------:R-:W4:Y:S01]  /*36970*/  LDL.LU.64 R248, [R1+0x2518] ;  /* 0x0025180001f87983 */ /* 0x000f220000300a00 */
[----:B--2---:R-:W-:Y:S06]  /*36980*/  HMMA.1688.F32.TF32 R124, R120, R194, R124 ;  /* 0x000000c2787c723c */ /* 0x004fec000008107c */
[----:B------:R-:W-:-:S15]  /*36990*/  HMMA.1688.F32.TF32 R60, R232, R134, R60 ;  /* 0x00000086e83c723c */ /* 0x000fde000008103c */
[----:B------:R-:W-:-:S02]  /*369a0*/  NOP ;  /* 0x0000000000007918 */ /* 0x000fc40000000000 */
[----:B------:R-:W-:Y:S04]  /*369b0*/  STL.64 [R1+0xc70], R124 ;  /* 0x000c707c01007387 */ /* 0x000fe80000100a00 */
[----:B------:R-:W-:Y:S04]  /*369c0*/  STL.64 [R1+0xc78], R126 ;  /* 0x000c787e01007387 */ /* 0x000fe80000100a00 */
[----:B------:R-:W-:Y:S04]  /*369d0*/  STL.64 [R1+0x5a0], R60 ;  /* 0x0005a03c01007387 */ /* 0x000fe80000100a00 */
[----:B------:R4:W-:Y:S01]  /*369e0*/  STL.64 [R1+0x5a8], R62 ;  /* 0x0005a83e01007387 */ /* 0x0009e20000100a00 */
        /* <DEDUP_REMOVED lines=11> */
[----:B------:R-:W-:Y:S04]  /*36aa0*/  LDS R120, [R0+UR10+0x6100] ;  /* 0x0061000a00787984 */ /* 0x000fe80008000800 */
[----:B------:R-:W-:Y:S01]  /*36ab0*/  LDS R122, [R0+UR10+0x7100] ;  /* 0x0071000a007a7984 */ /* 0x000fe20008000800 */
[C---:B-1----:R-:W-:Y:S03]  /*36ac0*/  HMMA.1688.F32.TF32 R60, R232.reuse, R150, R56 ;  /* 0x00000096e83c723c */ /* 0x042fe60000081038 */
[----:B------:R-:W-:Y:S04]  /*36ad0*/  LDS R121, [R185+UR10+0x6100] ;  /* 0x0061000ab9797984 */ /* 0x000fe80008000800 */
[----:B------:R-:W1:Y:S01]  /*36ae0*/  LDS R123, [R185+UR10+0x7100] ;  /* 0x0071000ab97b7984 */ /* 0x000e620008000800 */
[C---:B------:R-:W-:Y:S06]  /*36af0*/  HMMA.1688.F32.TF32 R56, R232.reuse, R158, R20 ;  /* 0x0000009ee838723c */ /* 0x040fec0000081014 */
[C---:B------:R-:W-:Y:S09]  /*36b00*/  HMMA.1688.F32.TF32 R20, R232.reuse, R162, R24 ;  /* 0x000000a2e814723c */ /* 0x040ff20000081018 */
[----:B------:R-:W-:Y:S04]  /*36b10*/  STL.64 [R1+0x560], R60 ;  /* 0x0005603c01007387 */ /* 0x000fe80000100a00 */
[----:B------:R-:W-:Y:S04]  /*36b20*/  STL.64 [R1+0x568], R62 ;  /* 0x0005683e01007387 */ /* 0x000fe80000100a00 */
[----:B------:R-:W-:Y:S04]  /*36b30*/  STL.64 [R1+0x550], R16 ;  /* 0x0005501001007387 */ /* 0x000fe80000100a00 */
[----:B------:R2:W-:Y:S02]  /*36b40*/  STL.64 [R1+0x558], R18 ;  /* 0x0005581201007387 */ /* 0x0005e40000100a00 */
[C---:B--2---:R-:W-:Y:S02]  /*36b50*/  HMMA.1688.F32.TF32 R16, R232.reuse, R166, R28 ;  /* 0x000000a6e810723c */ /* 0x044fe4000008101c */
[----:B------:R-:W-:Y:S04]  /*36b60*/  STL.64 [R1+0x540], R56 ;  /* 0x0005403801007387 */ /* 0x000fe80000100a00 */
[----:B------:R-:W-:Y:S04]  /*36b70*/  STL.64 [R1+0x548], R58 ;  /* 0x0005483a01007387 */ /* 0x000fe80000100a00 */
[----:B------:R-:W2:Y:S04]  /*36b80*/  LDL.LU R248, [R1+0xcc0] ;  /* 0x000cc00001f87983 */ /* 0x000ea80000300800 */
[----:B------:R-:W-:Y:S04]  /*36b90*/  STL.64 [R1+0x530], R20 ;  /* 0x0005301401007387 */ /* 0x000fe80000100a00 */
[----:B------:R-:W-:Y:S05]  /*36ba0*/  STL.64 [R1+0x538], R22 ;  /* 0x0005381601007387 */ /* 0x000fea0000100a00 */
[----:B------:R-:W-:Y:S04]  /*36bb0*/  STL.64 [R1+0x520], R16 ;  /* 0x0005201001007387 */ /* 0x000fe80000100a00 */
[----:B------:R3:W-:Y:S04]  /*36bc0*/  STL.64 [R1+0x528], R18 ;  /* 0x0005281201007387 */ /* 0x0007e80000100a00 */
[----:B------:R-:W2:Y:S04]  /*36bd0*/  LDL.LU R249, [R1+0xcc4] ;  /* 0x000cc40001f97983 */ /* 0x000ea80000300800 */
[----:B------:R-:W2:Y:S04]  /*36be0*/  LDL.LU R250, [R1+0xcc8] ;  /* 0x000cc80001fa7983 */ /* 0x000ea80000300800 */
[----:B------:R-:W2:Y:S04]  /*36bf0*/  LDL.LU R251, [R1+0xccc] ;  /* 0x000ccc0001fb7983 */ /* 0x000ea80000300800 */
[----:B------:R-:W4:Y:S04]  /*36c00*/  LDL.LU R240, [R1+0xcd0] ;  /* 0x000cd00001f07983 */ /* 0x000f280000300800 */
[----:B------:R-:W4:Y:S04]  /*36c10*/  LDL.LU R241, [R1+0xcd4] ;  /* 0x000cd40001f17983 */ /* 0x000f280000300800 */
[----:B------:R-:W4:Y:S01]  /*36c20*/  LDL.LU R242, [R1+0xcd8] ;  /* 0x000cd80001f27983 */ /* 0x000f220000300800 */
[C---:B---3--:R-:W-:Y:S03]  /*36c30*/  HMMA.1688.F32.TF32 R16, R232.reuse, R170, R32 ;  /* 0x000000aae810723c */ /* 0x048fe60000081020 */
[----:B------:R-:W4:Y:S04]  /*36c40*/  LDL.LU R243, [R1+0xcdc] ;  /* 0x000cdc0001f37983 */ /* 0x000f280000300800 */
[----:B------:R-:W3:Y:S04]  /*36c50*/  LDL.LU R236, [R1+0xce0] ;  /* 0x000ce00001ec7983 */ /* 0x000ee80000300800 */
[----:B------:R-:W3:Y:S04]  /*36c60*/  LDL.LU R237, [R1+0xce4] ;  /* 0x000ce40001ed7983 */ /* 0x000ee80000300800 */
[----:B------:R-:W3:Y:S04]  /*36c70*/  LDL.LU R238, [R1+0xce8] ;  /* 0x000ce80001ee7983 */ /* 0x000ee80000300800 */
[----:B------:R-:W3:Y:S01]  /*36c80*/  LDL.LU R239, [R1+0xcec] ;  /* 0x000cec0001ef7983 */ /* 0x000ee20000300800 */
[C---:B------:R-:W-:Y:S03]  /*36c90*/  HMMA.1688.F32.TF32 R60, R232.reuse, R174, R12 ;  /* 0x000000aee83c723c */ /* 0x040fe6000008100c */
[----:B------:R-:W2:Y:S04]  /*36ca0*/  LDL.LU R20, [R1+0xd00] ;  /* 0x000d000001147983 */ /* 0x000ea80000300800 */
[----:B------:R-:W2:Y:S04]  /*36cb0*/  LDL.LU R21, [R1+0xd04] ;  /* 0x000d040001157983 */ /* 0x000ea80000300800 */
[----:B------:R-:W2:Y:S01]  /*36cc0*/  LDL.LU R22, [R1+0xd08] ;  /* 0x000d080001167983 */ /* 0x000ea20000300800 */
[C---:B------:R-:W-:Y:S03]  /*36cd0*/  HMMA.1688.F32.TF32 R12, R232.reuse, R178, R36 ;  /* 0x000000b2e80c723c */ /* 0x040fe60000081024 */
        /* <DEDUP_REMOVED lines=18> */
[----:B------:R-:W-:Y:S04]  /*36e00*/  STL.64 [R1+0x510], R16 ;  /* 0x0005101001007387 */ /* 0x000fe80000100a00 */
[----:B------:R-:W-:Y:S04]  /*36e10*/  STL.64 [R1+0x518], R18 ;  /* 0x0005181201007387 */ /* 0x000fe80000100a00 */
[----:B------:R-:W4:Y:S04]  /*36e20*/  LDL.LU R33, [R1+0xd34] ;  /* 0x000d340001217983 */ /* 0x000f280000300800 */
[----:B------:R-:W4:Y:S04]  /*36e30*/  LDL.LU R34, [R1+0xd38] ;  /* 0x000d380001227983 */ /* 0x000f280000300800 */
[----:B------:R-:W4:Y:S04]  /*36e40*/  LDL.LU R35, [R1+0xd3c] ;  /* 0x000d3c0001237983 */ /* 0x000f280000300800 */
[----:B------:R1:W-:Y:S04]  /*36e50*/  STL.64 [R1+0x500], R60 ;  /* 0x0005003c01007387 */ /* 0x0003e80000100a00 */
[----:B------:R1:W-:Y:S04]  /*36e60*/  STL.64 [R1+0x508], R62 ;  /* 0x0005083e01007387 */ /* 0x0003e80000100a00 */
[----:B------:R-:W-:Y:S04]  /*36e70*/  LDS R16, [R180+UR10+0x6100] ;  /* 0x0061000ab4107984 */ /* 0x000fe80008000800 */
[----:B-1----:R-:W3:Y:S04]  /*36e80*/  LDL.LU R60, [R1+0xea0] ;  /* 0x000ea000013c7983 */ /* 0x002ee80000300800 */
[----:B------:R-:W-:Y:S04]  /*36e90*/  STL.64 [R1+0x4f0], R12 ;  /* 0x0004f00c01007387 */ /* 0x000fe80000100a00 */
[----:B------:R1:W-:Y:S04]  /*36ea0*/  STL.64 [R1+0x4f8], R14 ;  /* 0x0004f80e01007387 */ /* 0x0003e80000100a00 */
[----:B------:R-:W3:Y:S04]  /*36eb0*/  LDL.LU R61, [R1+0xea4] ;  /* 0x000ea400013d7983 */ /* 0x000ee80000300800 */
[----:B------:R-:W3:Y:S04]  /*36ec0*/  LDL.LU R62, [R1+0xea8] ;  /* 0x000ea800013e7983 */ /* 0x000ee80000300800 */
[----:B------:R-:W3:Y:S01]  /*36ed0*/  LDL.LU R63, [R1+0xeac] ;  /* 0x000eac00013f7983 */ /* 0x000ee20000300800 */
[C---:B-1----:R-:W-:Y:S03]  /*36ee0*/  HMMA.1688.F32.TF32 R12, R232.reuse, R182, R40 ;  /* 0x000000b6e80c723c */ /* 0x042fe60000081028 */
[----:B------:R-:W2:Y:S04]  /*36ef0*/  LDL.LU R36, [R1+0xd40] ;  /* 0x000d400001247983 */ /* 0x000ea80000300800 */
[----:B------:R-:W2:Y:S04]  /*36f00*/  LDL.LU R37, [R1+0xd44] ;  /* 0x000d440001257983 */ /* 0x000ea80000300800 */
[----:B------:R-:W2:Y:S04]  /*36f10*/  LDL.LU R38, [R1+0xd48] ;  /* 0x000d480001267983 */ /* 0x000ea80000300800 */
[----:B------:R-:W2:Y:S04]  /*36f20*/  LDL.LU R39, [R1+0xd4c] ;  /* 0x000d4c0001277983 */ /* 0x000ea80000300800 */
[----:B------:R-:W4:Y:S04]  /*36f30*/  LDL.LU R40, [R1+0xd50] ;  /* 0x000d500001287983 */ /* 0x000f280000300800 */
[----:B------:R-:W-:Y:S04]  /*36f40*/  STL.64 [R1+0x4e0], R12 ;  /* 0x0004e00c01007387 */ /* 0x000fe80000100a00 */
[----:B------:R1:W-:Y:S04]  /*36f50*/  STL.64 [R1+0x4e8], R14 ;  /* 0x0004e80e01007387 */ /* 0x0003e80000100a00 */
[----:B------:R-:W4:Y:S04]  /*36f60*/  LDL.LU R41, [R1+0xd54] ;  /* 0x000d540001297983 */ /* 0x000f280000300800 */
[----:B------:R-:W4:Y:S01]  /*36f70*/  LDL.LU R42, [R1+0xd58] ;  /* 0x000d5800012a7983 */ /* 0x000f220000300800 */
[C---:B-1----:R-:W-:Y:S03]  /*36f80*/  HMMA.1688.F32.TF32 R12, R232.reuse, R186, R44 ;  /* 0x000000bae80c723c */ /* 0x042fe6000008102c */
[----:B------:R-:W4:Y:S04]  /*36f90*/  LDL.LU R43, [R1+0xd5c] ;  /* 0x000d5c00012b7983 */ /* 0x000f280000300800 */
[----:B------:R-:W2:Y:S04]  /*36fa0*/  LDL.LU R44, [R1+0xd60] ;  /* 0x000d6000012c7983 */ /* 0x000ea80000300800 */
[----:B------:R-:W-:Y:S04]  /*36fb0*/  LDS R18, [R180+UR10+0x7100] ;  /* 0x0071000ab4127984 */ /* 0x000fe80008000800 */
[----:B------:R-:W-:Y:S04]  /*36fc0*/  LDS R17, [R181+UR10+0x6100] ;  /* 0x0061000ab5117984 */ /* 0x000fe80008000800 */
[----:B------:R-:W1:Y:S04]  /*36fd0*/  LDS R19, [R181+UR10+0x7100] ;  /* 0x0071000ab5137984 */ /* 0x000e680008000800 */
[----:B------:R-:W-:Y:S04]  /*36fe0*/  STL.64 [R1+0x4d0], R12 ;  /* 0x0004d00c01007387 */ /* 0x000fe80000100a00 */
[----:B------:R1:W-:Y:S04]  /*36ff0*/  STL.64 [R1+0x4d8], R14 ;  /* 0x0004d80e01007387 */ /* 0x0003e80000100a00 */
[----:B------:R-:W2:Y:S04]  /*37000*/  LDL.LU R45, [R1+0xd64] ;  /* 0x000d6400012d7983 */ /* 0x000ea80000300800 */
[----:B------:R-:W2:Y:S01]  /*37010*/  LDL.LU R46, [R1+0xd68] ;  /* 0x000d6800012e7983 */ /* 0x000ea20000300800 */
[----:B-1----:R-:W-:Y:S03]  /*37020*/  HMMA.1688.F32.TF32 R12, R232, R190, R48 ;  /* 0x000000bee80c723c */ /* 0x002fe60000081030 */
[----:B------:R-:W2:Y:S04]  /*37030*/  LDL.LU R47, [R1+0xd6c] ;  /* 0x000d6c00012f7983 */ /* 0x000ea80000300800 */
[----:B------:R-:W4:-:S15]  /*37040*/  LDL.LU R48, [R1+0xd70] ;  /* 0x000d700001307983 */ /* 0x000f1e0000300800 */
[----:B------:R-:W-:-:S01]  /*37050*/  NOP ;  /* 0x0000000000007918 */ /* 0x000fc20000000000 */
[----:B------:R-:W-:Y:S04]  /*37060*/  STL.64 [R1+0x4c0], R12 ;  /* 0x0004c00c01007387 */ /* 0x000fe80000100a00 */
[----:B------:R1:W-:Y:S04]  /*37070*/  STL.64 [R1+0x4c8], R14 ;  /* 0x0004c80e01007387 */ /* 0x0003e80000100a00 */
[----:B------:R-:W4:Y:S04]  /*37080*/  LDL.LU R49, [R1+0xd74] ;  /* 0x000d740001317983 */ /* 0x000f280000300800 */
[----:B------:R-:W4:Y:S01]  /*37090*/  LDL.LU R50, [R1+0xd78] ;  /* 0x000d780001327983 */ /* 0x000f220000300800 */
[----:B-1----:R-:W-:Y:S03]  /*370a0*/  HMMA.1688.F32.TF32 R12, R232, R194, R52 ;  /* 0x000000c2e80c723c */ /* 0x002fe60000081034 */
[----:B------:R-:W4:Y:S04]  /*370b0*/  LDL.LU R51, [R1+0xd7c] ;  /* 0x000d7c0001337983 */ /* 0x000f280000300800 */
[----:B------:R-:W2:-:S15]  /*370c0*/  LDL.LU R232, [R1+0xe90] ;  /* 0x000e900001e87983 */ /* 0x000e9e0000300800 */
[----:B------:R-:W-:-:S01]  /*370d0*/  NOP ;  /* 0x0000000000007918 */ /* 0x000fc20000000000 */
[----:B------:R-:W-:Y:S04]  /*370e0*/  STL.64 [R1+0x3c0], R12 ;  /* 0x0003c00c01007387 */ /* 0x000fe80000100a00 */
[----:B------:R-:W-:Y:S04]  /*370f0*/  STL.64 [R1+0x3c8], R14 ;  /* 0x0003c80e01007387 */ /* 0x000fe80000100a00 */
[----:B------:R-:W2:Y:S04]  /*37100*/  LDL.LU R233, [R1+0xe94] ;  /* 0x000e940001e97983 */ /* 0x000ea80000300800 */
[----:B------:R-:W2:Y:S04]  /*37110*/  LDL.LU R234, [R1+0xe98] ;  /* 0x000e980001ea7983 */ /* 0x000ea80000300800 */
[----:B------:R-:W2:Y:S04]  /*37120*/  LDL.LU R235, [R1+0xe9c] ;  /* 0x000e9c0001eb7983 */ /* 0x000ea80000300800 */
[----:B------:R-:W4:Y:S04]  /*37130*/  LDL.LU R52, [R1+0xe80] ;  /* 0x000e800001347983 */ /* 0x000f280000300800 */
[----:B------:R-:W4:Y:S04]  /*37140*/  LDL.LU R53, [R1+0xe84] ;  /* 0x000e840001357983 */ /* 0x000f280000300800 */
[----:B------:R-:W4:Y:S04]  /*37150*/  LDL.LU R54, [R1+0xe88] ;  /* 0x000e880001367983 */ /* 0x000f280000300800 */
[----:B------:R-:W4:Y:S04]  /*37160*/  LDL.LU R55, [R1+0xe8c] ;  /* 0x000e8c0001377983 */ /* 0x000f280000300800 */
[----:B------:R-:W-:Y:S04]  /*37170*/  LDS R12, [R0+UR10+0x6180] ;  /* 0x0061800a000c7984 */ /* 0x000fe80008000800 */
[----:B------:R-:W-:Y:S04]  /*37180*/  LDS R14, [R0+UR10+0x7180] ;  /* 0x0071800a000e7984 */ /* 0x000fe80008000800 */
[----:B------:R-:W-:Y:S04]  /*37190*/  LDS R13, [R185+UR10+0x6180] ;  /* 0x0061800ab90d7984 */ /* 0x000fe80008000800 */
[----:B------:R-:W1:Y:S01]  /*371a0*/  LDS R15, [R185+UR10+0x7180] ;  /* 0x0071800ab90f7984 */ /* 0x000e620008000800 */
[----:B---3--:R-:W-:-:S15]  /*371b0*/  HMMA.1688.F32.TF32 R60, R120, R134, R60 ;  /* 0x00000086783c723c */ /* 0x008fde000008103c */
[----:B------:R-:W-:-:S08]  /*371c0*/  NOP ;  /* 0x0000000000007918 */ /* 0x000fd00000000000 */
[----:B------:R-:W-:Y:S04]  /*371d0*/  STL.64 [R1+0x3b0], R60 ;  /* 0x0003b03c01007387 */ /* 0x000fe80000100a00 */
[----:B------:R3:W-:Y:S04]  /*371e0*/  STL.64 [R1+0x3b8], R62 ;  /* 0x0003b83e01007387 */ /* 0x0007e80000100a00 */
[----:B---3--:R-:W3:Y:S04]  /*371f0*/  LDL.LU.64 R62, [R1+0x2510] ;  /* 0x00251000013e7983 */ /* 0x008ee80000300a00 */
[----:B------:R-:W3:Y:S01]  /*37200*/  LDL.LU.64 R60, [R1+0x2508] ;  /* 0x00250800013c7983 */ /* 0x000ee20000300a00 */
[C---:B--2---:R-:W-:Y:S06]  /*37210*/  HMMA.1688.F32.TF32 R232, R120.reuse, R138, R232 ;  /* 0x0000008a78e8723c */ /* 0x044fec00000810e8 */
[----:B----4-:R-:W-:-:S15]  /*37220*/  HMMA.1688.F32.TF32 R52, R120, R142, R52 ;  /* 0x0000008e7834723c */ /* 0x010fde0000081034 */
[----:B------:R-:W-:-:S02]  /*37230*/  NOP ;  /* 0x0000000000007918 */ /* 0x000fc40000000000 */
[----:B------:R-:W-:Y:S04]  /*37240*/  STL.64 [R1+0x3a0], R232 ;  /* 0x0003a0e801007387 */ /* 0x000fe80000100a00 */
[----:B------:R2:W-:Y:S02]  /*37250*/  STL.64 [R1+0x3a8], R234 ;  /* 0x0003a8ea01007387 */ /* 0x0005e40000100a00 */
[C---:B--2---:R-:W-:Y:S02]  /*37260*/  HMMA.1688.F32.TF32 R232, R120.reuse, R146, R48 ;  /* 0x0000009278e8723c */ /* 0x044fe40000081030 */
[----:B------:R-:W-:Y:S04]  /*37270*/  STL.64 [R1+0x390], R52 ;  /* 0x0003903401007387 */ /* 0x000fe80000100a00 */
[----:B------:R2:W-:Y:S01]  /*37280*/  STL.64 [R1+0x398], R54 ;  /* 0x0003983601007387 */ /* 0x0005e20000100a00 */
[C---:B------:R-:W-:Y:S06]  /*37290*/  HMMA.1688.F32.TF32 R48, R120.reuse, R154, R40 ;  /* 0x0000009a7830723c */ /* 0x040fec0000081028 */
        /* <DEDUP_REMOVED lines=32> */
[----:B------:R3:W-:Y:S04]  /*374a0*/  STL.64 [R1+0x488], R30 ;  /* 0x0004881e01007387 */ /* 0x0007e80000100a00 */
[----:B------:R-:W-:Y:S04]  /*374b0*/  STL.64 [R1+0x470], R24 ;  /* 0x0004701801007387 */ /* 0x000fe80000100a00 */
[----:B------:R2:W-:Y:S01]  /*374c0*/  STL.64 [R1+0x478], R26 ;  /* 0x0004781a01007387 */ /* 0x0005e20000100a00 */
[C---:B---3--:R-:W-:Y:S03]  /*374d0*/  HMMA.1688.F32.TF32 R28, R16.reuse, R134, R60 ;  /* 0x00000086101c723c */ /* 0x048fe6000008103c */
[----:B------:R-:W-:Y:S04]  /*374e0*/  STL.64 [R1+0x3f0], R20 ;  /* 0x0003f01401007387 */ /* 0x000fe80000100a00 */
[----:B------:R3:W-:Y:S01]  /*374f0*/  STL.64 [R1+0x3f8], R22 ;  /* 0x0003f81601007387 */ /* 0x0007e20000100a00 */
[C---:B--2---:R-:W-:Y:S06]  /*37500*/  HMMA.1688.F32.TF32 R24, R16.reuse, R138, R64 ;  /* 0x0000008a1018723c */ /* 0x044fec0000081040 */
[C---:B---3--:R-:W-:Y:S09]  /*37510*/  HMMA.1688.F32.TF32 R20, R16.reuse, R142, R68 ;  /* 0x0000008e1014723c */ /* 0x048ff20000081044 */
        /* <DEDUP_REMOVED lines=8> */
[C---:B--2---:R-:W-:Y:S01]  /*375a0*/  HMMA.1688.F32.TF32 R20, R16.reuse, R154, R80 ;  /* 0x0000009a1014723c */ /* 0x044fe20000081050 */
[----:B------:R-:W-:Y:S04]  /*375b0*/  LDS R80, [R0+UR10+0x6200] ;  /* 0x0062000a00507984 */ /* 0x000fe80008000800 */
[----:B------:R-:W-:Y:S04]  /*375c0*/  LDS R82, [R0+UR10+0x7200] ;  /* 0x0072000a00527984 */ /* 0x000fe80008000800 */
[----:B------:R-:W-:Y:S04]  /*375d0*/  STL.64 [R1+0x320], R28 ;  /* 0x0003201c01007387 */ /* 0x000fe80000100a00 */
[----:B------:R2:W-:Y:S04]  /*375e0*/  STL.64 [R1+0x328], R30 ;  /* 0x0003281e01007387 */ /* 0x0005e80000100a00 */
[----:B------:R-:W-:Y:S04]  /*375f0*/  STL.64 [R1+0x300], R24 ;  /* 0x0003001801007387 */ /* 0x000fe80000100a00 */
[----:B------:R3:W-:Y:S01]  /*37600*/  STL.64 [R1+0x308], R26 ;  /* 0x0003081a01007387 */ /* 0x0007e20000100a00 */
[C---:B--2---:R-:W-:Y:S03]  /*37610*/  HMMA.1688.F32.TF32 R28, R16.reuse, R158, R84 ;  /* 0x0000009e101c723c */ /* 0x044fe60000081054 */
[----:B------:R-:W-:Y:S04]  /*37620*/  STL.64 [R1+0x2e0], R20 ;  /* 0x0002e01401007387 */ /* 0x000fe80000100a00 */
[----:B------:R2:W-:Y:S01]  /*37630*/  STL.64 [R1+0x2e8], R22 ;  /* 0x0002e81601007387 */ /* 0x0005e20000100a00 */
[C---:B---3--:R-:W-:Y:S03]  /*37640*/  HMMA.1688.F32.TF32 R24, R16.reuse, R162, R88 ;  /* 0x000000a21018723c */ /* 0x048fe60000081058 */
[----:B------:R-:W-:Y:S04]  /*37650*/  LDS R81, [R185+UR10+0x6200] ;  /* 0x0062000ab9517984 */ /* 0x000fe80008000800 */
[----:B------:R-:W-:Y:S01]  /*37660*/  LDS R83, [R185+UR10+0x7200] ;  /* 0x0072000ab9537984 */ /* 0x000fe20008000800 */
[C---:B--2---:R-:W-:Y:S07]  /*37670*/  HMMA.1688.F32.TF32 R20, R16.reuse, R166, R92 ;  /* 0x000000a61014723c */ /* 0x044fee000008105c */
[----:B------:R2:W-:Y:S04]  /*37680*/  STL.64 [R1+0x2c0], R28 ;  /* 0x0002c01c01007387 */ /* 0x0005e80000100a00 */
[----:B------:R3:W-:Y:S04]  /*37690*/  STL.64 [R1+0x2c8], R30 ;  /* 0x0002c81e01007387 */ /* 0x0007e80000100a00 */
[----:B------:R-:W4:Y:S04]  /*376a0*/  LDL.LU R248, [R1+0xf60] ;  /* 0x000f600001f87983 */ /* 0x000f280000300800 */
[----:B------:R-:W-:Y:S04]  /*376b0*/  STL.64 [R1+0x2b0], R24 ;  /* 0x0002b01801007387 */ /* 0x000fe80000100a00 */
[----:B------:R-:W-:Y:S04]  /*376c0*/  STL.64 [R1+0x2b8], R26 ;  /* 0x0002b81a01007387 */ /* 0x000fe80000100a00 */
[----:B------:R1:W-:Y:S04]  /*376d0*/  STL.64 [R1+0x290], R20 ;  /* 0x0002901401007387 */ /* 0x0003e80000100a00 */
[----:B------:R1:W-:Y:S04]  /*376e0*/  STL.64 [R1+0x298], R22 ;  /* 0x0002981601007387 */ /* 0x0003e80000100a00 */
        /* <DEDUP_REMOVED lines=11> */
[----:B--2---:R-:W2:Y:S04]  /*377a0*/  LDL.LU R28, [R1+0xf00] ;  /* 0x000f0000011c7983 */ /* 0x004ea80000300800 */
        /* <DEDUP_REMOVED lines=65> */
[----:B-1----:R-:W-:Y:S09]  /*37bc0*/  HMMA.1688.F32.TF32 R64, R16, R194, R228 ;  /* 0x000000c21040723c */ /* 0x002ff200000810e4 */
[----:B------:R-:W-:Y:S04]  /*37bd0*/  STL.64 [R1+0x1f0], R68 ;  /* 0x0001f04401007387 */ /* 0x000fe80000100a00 */
[----:B------:R-:W-:Y:S04]  /*37be0*/  STL.64 [R1+0x1f8], R70 ;  /* 0x0001f84601007387 */ /* 0x000fe80000100a00 */
[----:B------:R-:W-:Y:S04]  /*37bf0*/  STL.64 [R1+0x1e0], R60 ;  /* 0x0001e03c01007387 */ /* 0x000fe80000100a00 */
[----:B------:R4:W-:Y:S04]  /*37c00*/  STL.64 [R1+0x1e8], R62 ;  /* 0x0001e83e01007387 */ /* 0x0009e80000100a00 */
[----:B------:R-:W-:Y:S04]  /*37c10*/  LDS R228, [R0+UR10+0x6280] ;  /* 0x0062800a00e47984 */ /* 0x000fe80008000800 */
[----:B------:R-:W-:Y:S04]  /*37c20*/  LDS R230, [R0+UR10+0x7280] ;  /* 0x0072800a00e67984 */ /* 0x000fe80008000800 */
[----:B------:R-:W-:Y:S04]  /*37c30*/  STL.64 [R1+0x1d0], R64 ;  /* 0x0001d04001007387 */ /* 0x000fe80000100a00 */
[----:B------:R-:W-:Y:S04]  /*37c40*/  STL.64 [R1+0x1d8], R66 ;  /* 0x0001d84201007387 */ /* 0x000fe80000100a00 */
[----:B------:R-:W-:Y:S04]  /*37c50*/  LDS R229, [R185+UR10+0x6280] ;  /* 0x0062800ab9e57984 */ /* 0x000fe80008000800 */
[----:B------:R-:W-:Y:S01]  /*37c60*/  LDS R231, [R185+UR10+0x7280] ;  /* 0x0072800ab9e77984 */ /* 0x000fe20008000800 */
[C---:B---3--:R-:W-:Y:S06]  /*37c70*/  HMMA.1688.F32.TF32 R52, R12.reuse, R142, R52 ;  /* 0x0000008e0c34723c */ /* 0x048fec0000081034 */
[C---:B--2---:R-:W-:Y:S06]  /*37c80*/  HMMA.1688.F32.TF32 R16, R12.reuse, R134, R120 ;  /* 0x000000860c10723c */ /* 0x044fec0000081078 */
[----:B----4-:R-:W-:-:S15]  /*37c90*/  HMMA.1688.F32.TF32 R60, R12, R138, R232 ;  /* 0x0000008a0c3c723c */ /* 0x010fde00000810e8 */
[----:B------:R-:W-:-:S02]  /*37ca0*/  NOP ;  /* 0x0000000000007918 */ /* 0x000fc40000000000 */
        /* <DEDUP_REMOVED lines=8> */
[----:B------:R-:W-:Y:S04]  /*37d30*/  STL.64 [R1+0x1a8], R54 ;  /* 0x0001a83601007387 */ /* 0x000fe80000100a00 */
[----:B------:R-:W-:Y:S01]  /*37d40*/  LDS R20, [R180+UR10+0x6180] ;  /* 0x0061800ab4147984 */ /* 0x000fe20008000800 */
[C---:B------:R-:W-:Y:S03]  /*37d50*/  HMMA.1688.F32.TF32 R36, R12.reuse, R162, R36 ;  /* 0x000000a20c24723c */ /* 0x040fe60000081024 */
[----:B------:R-:W-:Y:S04]  /*37d60*/  LDS R22, [R180+UR10+0x7180] ;  /* 0x0071800ab4167984 */ /* 0x000fe80008000800 */
[----:B------:R-:W-:Y:S04]  /*37d70*/  STL.64 [R1+0x190], R16 ;  /* 0x0001901001007387 */ /* 0x000fe80000100a00 */
[----:B------:R1:W-:Y:S01]  /*37d80*/  STL.64 [R1+0x198], R18 ;  /* 0x0001981201007387 */ /* 0x0003e20000100a00 */
[C---:B------:R-:W-:Y:S03]  /*37d90*/  HMMA.1688.F32.TF32 R32, R12.reuse, R166, R32 ;  /* 0x000000a60c20723c */ /* 0x040fe60000081020 */
[----:B------:R-:W-:Y:S04]  /*37da0*/  LDS R21, [R181+UR10+0x6180] ;  /* 0x0061800ab5157984 */ /* 0x000fe80008000800 */
[----:B------:R-:W2:Y:S01]  /*37db0*/  LDS R23, [R181+UR10+0x7180] ;  /* 0x0071800ab5177984 */ /* 0x000ea20008000800 */
[C---:B-1----:R-:W-:Y:S03]  /*37dc0*/  HMMA.1688.F32.TF32 R16, R12.reuse, R158, R40 ;  /* 0x0000009e0c10723c */ /* 0x042fe60000081028 */
[----:B------:R-:W-:Y:S04]  /*37dd0*/  STL.64 [R1+0x180], R48 ;  /* 0x0001803001007387 */ /* 0x000fe80000100a00 */
[----:B------:R-:W-:Y:S04]  /*37de0*/  STL.64 [R1+0x188], R50 ;  /* 0x0001883201007387 */ /* 0x000fe80000100a00 */
[----:B------:R-:W-:Y:S04]  /*37df0*/  STL.64 [R1+0x140], R44 ;  /* 0x0001402c01007387 */ /* 0x000fe80000100a00 */
[----:B------:R-:W-:Y:S08]  /*37e00*/  STL.64 [R1+0x148], R46 ;  /* 0x0001482e01007387 */ /* 0x000ff00000100a00 */
        /* <DEDUP_REMOVED lines=8> */
[----:B------:R1:W-:Y:S02]  /*37e90*/  STL.64 [R1+0xe8], R18 ;  /* 0x0000e81201007387 */ /* 0x0003e40000100a00 */
[C---:B-1----:R-:W-:Y:S06]  /*37ea0*/  HMMA.1688.F32.TF32 R16, R12.reuse, R174, R24 ;  /* 0x000000ae0c10723c */ /* 0x042fec0000081018 */
[C---:B------:R-:W-:Y:S06]  /*37eb0*/  HMMA.1688.F32.TF32 R24, R12.reuse, R178, R56 ;  /* 0x000000b20c18723c */ /* 0x040fec0000081038 */
[C---:B------:R-:W-:Y:S11]  /*37ec0*/  HMMA.1688.F32.TF32 R28, R12.reuse, R182, R236 ;  /* 0x000000b60c1c723c */ /* 0x040ff600000810ec */
[----:B------:R-:W-:Y:S04]  /*37ed0*/  STL.64 [R1+0xd0], R16 ;  /* 0x0000d01001007387 */ /* 0x000fe80000100a00 */
[----:B------:R1:W-:Y:S04]  /*37ee0*/  STL.64 [R1+0xd8], R18 ;  /* 0x0000d81201007387 */ /* 0x0003e80000100a00 */
[----:B------:R-:W-:Y:S04]  /*37ef0*/  STL.64 [R1+0xc0], R24 ;  /* 0x0000c01801007387 */ /* 0x000fe80000100a00 */
[----:B------:R3:W-:Y:S01]  /*37f00*/  STL.64 [R1+0xc8], R26 ;  /* 0x0000c81a01007387 */ /* 0x0007e20000100a00 */
[C---:B-1----:R-:W-:Y:S06]  /*37f10*/  HMMA.1688.F32.TF32 R16, R12.reuse, R186, R240 ;  /* 0x000000ba0c10723c */ /* 0x042fec00000810f0 */
[C---:B---3--:R-:W-:Y:S06]  /*37f20*/  HMMA.1688.F32.TF32 R24, R12.reuse, R190, R248 ;  /* 0x000000be0c18723c */ /* 0x048fec00000810f8 */
[----:B------:R-:W-:Y:S01]  /*37f30*/  HMMA.1688.F32.TF32 R12, R12, R194, R124 ;  /* 0x000000c20c0c723c */ /* 0x000fe2000008107c */
[----:B------:R-:W-:Y:S04]  /*37f40*/  STL.64 [R1+0xb0], R28 ;  /* 0x0000b01c01007387 */ /* 0x000fe80000100a00 */
[----:B------:R-:W-:Y:S06]  /*37f50*/  STL.64 [R1+0xb8], R30 ;  /* 0x0000b81e01007387 */ /* 0x000fec0000100a00 */
[----:B------:R-:W-:Y:S04]  /*37f60*/  STL.64 [R1+0xa0], R16 ;  /* 0x0000a01001007387 */ /* 0x000fe80000100a00 */
[----:B------:R-:W-:Y:S04]  /*37f70*/  STL.64 [R1+0xa8], R18 ;  /* 0x0000a81201007387 */ /* 0x000fe80000100a00 */
[----:B------:R-:W-:Y:S04]  /*37f80*/  STL.64 [R1+0x90], R24 ;  /* 0x0000901801007387 */ /* 0x000fe80000100a00 */
[----:B------:R-:W-:Y:S04]  /*37f90*/  STL.64 [R1+0x98], R26 ;  /* 0x0000981a01007387 */ /* 0x000fe80000100a00 */
[----:B------:R-:W-:Y:S04]  /*37fa0*/  STL.64 [R1+0x80], R12 ;  /* 0x0000800c01007387 */ /* 0x000fe80000100a00 */
[----:B------:R2:W-:Y:S01]  /*37fb0*/  STL.64 [R1+0x88], R14 ;  /* 0x0000880e01007387 */ /* 0x0005e20000100a00 */
[----:B------:R-:W-:-:S02]  /*37fc0*/  IMAD.MOV.U32 R124, RZ, RZ, R244 ;  /* 0x000000ffff7c7224 */ /* 0x000fc400078e00f4 */
[----:B------:R-:W-:Y:S01]  /*37fd0*/  IMAD.MOV.U32 R125, RZ, RZ, R224 ;  /* 0x000000ffff7d7224 */ /* 0x000fe200078e00e0 */
[----:B------:R-:W-:Y:S01]  /*37fe0*/  LDS R16, [R180+UR10+0x6200] ;  /* 0x0062000ab4107984 */ /* 0x000fe20008000800 */
[----:B------:R-:W-:Y:S02]  /*37ff0*/  IMAD.MOV.U32 R126, RZ, RZ, R225 ;  /* 0x000000ffff7e7224 */ /* 0x000fe400078e00e1 */
[----:B------:R-:W-:Y:S01]  /*38000*/  IMAD.MOV.U32 R127, RZ, RZ, R220 ;  /* 0x000000ffff7f7224 */ /* 0x000fe200078e00dc */
[----:B------:R-:W-:Y:S01]  /*38010*/  LDS R18, [R180+UR10+0x7200] ;  /* 0x0072000ab4127984 */ /* 0x000fe20008000800 */
[C---:B--2---:R-:W-:Y:S01]  /*38020*/  HMMA.1688.F32.TF32 R12, R20.reuse, R134, R8 ;  /* 0x00000086140c723c */ /* 0x044fe20000081008 */
[----:B------:R-:W-:Y:S02]  /*38030*/  IMAD.MOV.U32 R236, RZ, RZ, R221 ;  /* 0x000000ffffec7224 */ /* 0x000fe400078e00dd */
[----:B------:R-:W-:Y:S03]  /*38040*/  LDS R17, [R181+UR10+0x6200] ;  /* 0x0062000ab5117984 */ /* 0x000fe60008000800 */
[C---:B------:R-:W-:Y:S01]  /*38050*/  HMMA.1688.F32.TF32 R8, R20.reuse, R138, R128 ;  /* 0x0000008a1408723c */ /* 0x040fe20000081080 */
[----:B------:R-:W-:Y:S01]  /*38060*/  IMAD.MOV.U32 R237, RZ, RZ, R222 ;  /* 0x000000ffffed7224 */ /* 0x000fe200078e00de */
[----:B------:R-:W1:Y:S04]  /*38070*/  LDS R19, [R181+UR10+0x7200] ;  /* 0x0072000ab5137984 */ /* 0x000e680008000800 */
[C---:B------:R-:W-:Y:S11]  /*38080*/  HMMA.1688.F32.TF32 R24, R20.reuse, R142, R196 ;  /* 0x0000008e1418723c */ /* 0x040ff600000810c4 */
[----:B------:R-:W-:Y:S04]  /*38090*/  STL.64 [R1+0x70], R12 ;  /* 0x0000700c01007387 */ /* 0x000fe80000100a00 */
[----:B------:R2:W-:Y:S04]  /*380a0*/  STL.64 [R1+0x78], R14 ;  /* 0x0000780e01007387 */ /* 0x0005e80000100a00 */
[----:B------:R-:W-:Y:S04]  /*380b0*/  STL.64 [R1+0x60], R8 ;  /* 0x0000600801007387 */ /* 0x000fe80000100a00 */
[----:B------:R3:W-:Y:S01]  /*380c0*/  STL.64 [R1+0x68], R10 ;  /* 0x0000680a01007387 */ /* 0x0007e20000100a00 */
[C---:B--2---:R-:W-:Y:S06]  /*380d0*/  HMMA.1688.F32.TF32 R12, R20.reuse, R146, R200 ;  /* 0x00000092140c723c */ /* 0x044fec00000810c8 */
[C---:B---3--:R-:W-:Y:S01]  /*380e0*/  HMMA.1688.F32.TF32 R8, R20.reuse, R150, R204 ;  /* 0x000000961408723c */ /* 0x048fe200000810cc */
[----:B------:R-:W-:Y:S04]  /*380f0*/  STL.64 [R1+0x50], R24 ;  /* 0x0000501801007387 */ /* 0x000fe80000100a00 */
[----:B------:R-:W-:Y:S04]  /*38100*/  STL.64 [R1+0x58], R26 ;  /* 0x0000581a01007387 */ /* 0x000fe80000100a00 */
[----:B------:R-:W2:Y:S08]  /*38110*/  LDL.LU R56, [R1+0x110] ;  /* 0x0001100001387983 */ /* 0x000eb00000300800 */
[----:B------:R-:W-:Y:S04]  /*38120*/  STL.64 [R1+0x40], R12 ;  /* 0x0000400c01007387 */ /* 0x000fe80000100a00 */
[----:B------:R3:W-:Y:S04]  /*38130*/  STL.64 [R1+0x48], R14 ;  /* 0x0000480e01007387 */ /* 0x0007e80000100a00 */
[----:B------:R-:W-:Y:S04]  /*38140*/  STL.64 [R1+0x30], R8 ;  /* 0x0000300801007387 */ /* 0x000fe80000100a00 */
[----:B------:R4:W-:Y:S04]  /*38150*/  STL.64 [R1+0x38], R10 ;  /* 0x0000380a01007387 */ /* 0x0009e80000100a00 */
[----:B------:R-:W2:Y:S01]  /*38160*/  LDL.LU R57, [R1+0x114] ;  /* 0x0001140001397983 */ /* 0x000ea20000300800 */
[C---:B---3--:R-:W-:Y:S03]  /*38170*/  HMMA.1688.F32.TF32 R12, R20.reuse, R158, R212 ;  /* 0x0000009e140c723c */ /* 0x048fe600000810d4 */
[----:B------:R-:W2:Y:S03]  /*38180*/  LDL.LU R58, [R1+0x118] ;  /* 0x00011800013a7983 */ /* 0x000ea60000300800 */
[----:B----4-:R-:W-:Y:S01]  /*38190*/  HMMA.1688.F32.TF32 R8, R20, R154, R208 ;  /* 0x0000009a1408723c */ /* 0x010fe200000810d0 */
[----:B------:R-:W2:Y:S04]  /*381a0*/  LDL.LU R59, [R1+0x11c] ;  /* 0x00011c00013b7983 */ /* 0x000ea80000300800 */
[----:B------:R-:W3:-:S15]  /*381b0*/  LDL.LU R244, [R1+0x2504] ;  /* 0x0025040001f47983 */ /* 0x000ede0000300800 */
[----:B------:R-:W-:-:S03]  /*381c0*/  NOP ;  /* 0x0000000000007918 */ /* 0x000fc60000000000 */
[----:B------:R-:W-:Y:S04]  /*381d0*/  STL.64 [R1+0x20], R8 ;  /* 0x0000200801007387 */ /* 0x000fe80000100a00 */
[----:B------:R4:W-:Y:S04]  /*381e0*/  STL.64 [R1+0x28], R10 ;  /* 0x0000280a01007387 */ /* 0x0009e80000100a00 */
[----:B------:R-:W3:Y:S04]  /*381f0*/  LDL.LU R224, [R1+0x2500] ;  /* 0x0025000001e07983 */ /* 0x000ee80000300800 */
[----:B------:R-:W3:Y:S01]  /*38200*/  LDL.LU R225, [R1+0x24fc] ;  /* 0x0024fc0001e17983 */ /* 0x000ee20000300800 */
[----:B----4-:R-:W-:Y:S03]  /*38210*/  HMMA.1688.F32.TF32 R8, R20, R162, R216 ;  /* 0x000000a21408723c */ /* 0x010fe600000810d8 */
[----:B------:R-:W4:Y:S04]  /*38220*/  LDL.LU R220, [R1+0x24f8] ;  /* 0x0024f80001dc7983 */ /* 0x000f280000300800 */
[----:B------:R1:W-:Y:S04]  /*38230*/  STL.64 [R1+0x10], R12 ;  /* 0x0000100c01007387 */ /* 0x0003e80000100a00 */
[----:B------:R1:W-:Y:S01]  /*38240*/  STL.64 [R1+0x18], R14 ;  /* 0x0000180e01007387 */ /* 0x0003e20000100a00 */
[----:B------:R-:W-:-:S03]  /*38250*/  IMAD.MOV.U32 R238, RZ, RZ, R223 ;  /* 0x000000ffffee7224 */ /* 0x000fc600078e00df */
[----:B------:R-:W4:Y:S01]  /*38260*/  LDL.LU R221, [R1+0x24f4] ;  /* 0x0024f40001dd7983 */ /* 0x000f220000300800 */
[----:B------:R-:W-:Y:S02]  /*38270*/  IMAD.MOV.U32 R239, RZ, RZ, R226 ;  /* 0x000000ffffef7224 */ /* 0x000fe400078e00e2 */
[----:B------:R-:W-:-:S05]  /*38280*/  IMAD.MOV.U32 R240, RZ, RZ, R227 ;  /* 0x000000fffff07224 */ /* 0x000fca00078e00e3 */
[----:B------:R-:W-:Y:S04]  /*38290*/  STL.64 [R1], R8 ;  /* 0x0000000801007387 */ /* 0x000fe80000100a00 */
[----:B------:R-:W-:Y:S04]  /*382a0*/  STL.64 [R1+0x8], R10 ;  /* 0x0000080a01007387 */ /* 0x000fe80000100a00 */
[----:B------:R-:W4:Y:S04]  /*382b0*/  LDL.LU R222, [R1+0x24f0] ;  /* 0x0024f00001de7983 */ /* 0x000f280000300800 */
[----:B------:R-:W4:Y:S01]  /*382c0*/  LDL.LU R223, [R1+0x24ec] ;  /* 0x0024ec0001df7983 */ /* 0x000f220000300800 */
[----:B------:R-:W-:-:S03]  /*382d0*/  IMAD.MOV.U32 R241, RZ, RZ, R245 ;  /* 0x000000fffff17224 */ /* 0x000fc600078e00f5 */
[----:B------:R-:W3:Y:S01]  /*382e0*/  LDL.LU R226, [R1+0x24e8] ;  /* 0x0024e80001e27983 */ /* 0x000ee20000300800 */
[----:B------:R-:W-:-:S03]  /*382f0*/  IMAD.MOV.U32 R242, RZ, RZ, R246 ;  /* 0x000000fffff27224 */ /* 0x000fc600078e00f6 */
[----:B------:R-:W3:Y:S01]  /*38300*/  LDL.LU R227, [R1+0x24e4] ;  /* 0x0024e40001e37983 */ /* 0x000ee20000300800 */
[----:B------:R-:W-:-:S03]  /*38310*/  IMAD.MOV.U32 R243, RZ, RZ, R247 ;  /* 0x000000fffff37224 */ /* 0x000fc600078e00f7 */
[----:B------:R-:W3:Y:S04]  /*38320*/  LDL.LU R245, [R1+0x24e0] ;  /* 0x0024e00001f57983 */ /* 0x000ee80000300800 */
[----:B------:R-:W3:Y:S04]  /*38330*/  LDL.LU R246, [R1+0x24dc] ;  /* 0x0024dc0001f67983 */ /* 0x000ee80000300800 */
[----:B------:R-:W3:Y:S01]  /*38340*/  LDL.LU R247, [R1+0x24d8] ;  /* 0x0024d80001f77983 */ /* 0x000ee20000300800 */
[C---:B------:R-:W-:Y:S06]  /*38350*/  HMMA.1688.F32.TF32 R208, R20.reuse, R182, R124 ;  /* 0x000000b614d0723c */ /* 0x040fec000008107c */
[C---:B------:R-:W-:Y:S06]  /*38360*/  HMMA.1688.F32.TF32 R204, R20.reuse, R186, R236 ;  /* 0x000000ba14cc723c */ /* 0x040fec00000810ec */
[C---:B------:R-:W-:Y:S06]  /*38370*/  HMMA.1688.F32.TF32 R200, R20.reuse, R190, R240 ;  /* 0x000000be14c8723c */ /* 0x040fec00000810f0 */
[C---:B--2---:R-:W-:Y:S06]  /*38380*/  HMMA.1688.F32.TF32 R212, R20.reuse, R178, R56 ;  /* 0x000000b214d4723c */ /* 0x044fec0000081038 */
[C---:B----4-:R-:W-:Y:S06]  /*38390*/  HMMA.1688.F32.TF32 R248, R20.reuse, R166, R220 ;  /* 0x000000a614f8723c */ /* 0x050fec00000810dc */
[C---:B---3--:R-:W-:Y:S01]  /*383a0*/  HMMA.1688.F32.TF32 R220, R20.reuse, R170, R224 ;  /* 0x000000aa14dc723c */ /* 0x048fe200000810e0 */
[----:B------:R-:W-:Y:S04]  /*383b0*/  LDS R224, [R180+UR10+0x6280] ;  /* 0x0062800ab4e07984 */ /* 0x000fe80008000800 */
[----:B------:R-:W-:Y:S04]  /*383c0*/  LDS R226, [R180+UR10+0x7280] ;  /* 0x0072800ab4e27984 */ /* 0x000fe80008000800 */
[----:B------:R-:W-:Y:S01]  /*383d0*/  LDS R225, [R181+UR10+0x6280] ;  /* 0x0062800ab5e17984 */ /* 0x000fe20008000800 */
[C---:B------:R-:W-:Y:S03]  /*383e0*/  HMMA.1688.F32.TF32 R216, R20.reuse, R174, R244 ;  /* 0x000000ae14d8723c */ /* 0x040fe600000810f4 */
[----:B------:R-:W2:Y:S04]  /*383f0*/  LDS R227, [R181+UR10+0x7280] ;  /* 0x0072800ab5e37984 */ /* 0x000ea80008000800 */
[----:B------:R3:W-:Y:S04]  /*38400*/  STL [R1+0x2108], R248 ;  /* 0x002108f801007387 */ /* 0x0007e80000100800 */
        /* <DEDUP_REMOVED lines=15> */
[----:B------:R-:W3:Y:S04]  /*38500*/  LDL.LU R124, [R1+0x160] ;  /* 0x00016000017c7983 */ /* 0x000ee80000300800 */
[----:B------:R-:W3:Y:S04]  /*38510*/  LDL.LU R125, [R1+0x164] ;  /* 0x00016400017d7983 */ /* 0x000ee80000300800 */
[----:B------:R-:W3:Y:S04]  /*38520*/  LDL.LU R126, [R1+0x168] ;  /* 0x00016800017e7983 */ /* 0x000ee80000300800 */
[----:B------:R-:W3:Y:S04]  /*38530*/  LDL.LU R127, [R1+0x16c] ;  /* 0x00016c00017f7983 */ /* 0x000ee80000300800 */
[----:B------:R-:W-:Y:S04]  /*38540*/  STL [R1+0x2148], R208 ;  /* 0x002148d001007387 */ /* 0x000fe80000100800 */
[----:B------:R-:W-:Y:S04]  /*38550*/  STL [R1+0x2144], R209 ;  /* 0x002144d101007387 */ /* 0x000fe80000100800 */
[----:B------:R-:W-:Y:S04]  /*38560*/  STL [R1+0x2140], R210 ;  /* 0x002140d201007387 */ /* 0x000fe80000100800 */
[----:B------:R-:W-:Y:S04]  /*38570*/  STL [R1+0x213c], R211 ;  /* 0x00213cd301007387 */ /* 0x000fe80000100800 */
[----:B------:R-:W4:Y:S04]  /*38580*/  LDL.LU R56, [R1+0x10a0] ;  /* 0x0010a00001387983 */ /* 0x000f280000300800 */
[----:B------:R-:W4:Y:S04]  /*38590*/  LDL.LU R57, [R1+0x10a4] ;  /* 0x0010a40001397983 */ /* 0x000f280000300800 */
[----:B------:R-:W4:Y:S04]  /*385a0*/  LDL.LU R58, [R1+0x10a8] ;  /* 0x0010a800013a7983 */ /* 0x000f280000300800 */
[----:B------:R-:W4:Y:S04]  /*385b0*/  LDL.LU R59, [R1+0x10ac] ;  /* 0x0010ac00013b7983 */ /* 0x000f280000300800 */
[----:B------:R2:W-:Y:S04]  /*385c0*/  STL [R1+0x2158], R204 ;  /* 0x002158cc01007387 */ /* 0x0005e80000100800 */
[----:B------:R2:W-:Y:S04]  /*385d0*/  STL [R1+0x2154], R205 ;  /* 0x002154cd01007387 */ /* 0x0005e80000100800 */
[----:B------:R2:W-:Y:S04]  /*385e0*/  STL [R1+0x2150], R206 ;  /* 0x002150ce01007387 */ /* 0x0005e80000100800 */
[----:B------:R2:W-:Y:S04]  /*385f0*/  STL [R1+0x214c], R207 ;  /* 0x00214ccf01007387 */ /* 0x0005e80000100800 */
        /* <DEDUP_REMOVED lines=12> */
[----:B------:R1:W-:Y:S04]  /*386c0*/  STL [R1+0x2168], R200 ;  /* 0x002168c801007387 */ /* 0x0003e80000100800 */
[----:B------:R1:W-:Y:S04]  /*386d0*/  STL [R1+0x2164], R201 ;  /* 0x002164c901007387 */ /* 0x0003e80000100800 */
[----:B------:R1:W-:Y:S04]  /*386e0*/  STL [R1+0x2160], R202 ;  /* 0x002160ca01007387 */ /* 0x0003e80000100800 */
[----:B------:R1:W-:Y:S01]  /*386f0*/  STL [R1+0x215c], R203 ;  /* 0x00215ccb01007387 */ /* 0x0003e20000100800 */
[----:B---3--:R-:W-:Y:S03]  /*38700*/  HMMA.1688.F32.TF32 R196, R20, R194, R124 ;  /* 0x000000c214c4723c */ /* 0x008fe6000008107c */
[----:B------:R-:W3:Y:S04]  /*38710*/  LDL.LU R124, [R1+0x1060] ;  /* 0x00106000017c7983 */ /* 0x000ee80000300800 */
[----:B------:R-:W3:Y:S04]  /*38720*/  LDL.LU R125, [R1+0x1064] ;  /* 0x00106400017d7983 */ /* 0x000ee80000300800 */
[----:B------:R-:W3:Y:S04]  /*38730*/  LDL.LU R126, [R1+0x1068] ;  /* 0x00106800017e7983 */ /* 0x000ee80000300800 */
[----:B------:R-:W3:Y:S08]  /*38740*/  LDL.LU R127, [R1+0x106c] ;  /* 0x00106c00017f7983 */ /* 0x000ef00000300800 */
[----:B------:R1:W-:Y:S01]  /*38750*/  STL [R1+0x2178], R196 ;  /* 0x002178c401007387 */ /* 0x0003e20000100800 */
[C---:B----4-:R-:W-:Y:S03]  /*38760*/  HMMA.1688.F32.TF32 R244, R80.reuse, R134, R56 ;  /* 0x0000008650f4723c */ /* 0x050fe60000081038 */
[----:B------:R4:W-:Y:S04]  /*38770*/  STL [R1+0x2174], R197 ;  /* 0x002174c501007387 */ /* 0x0009e80000100800 */
[----:B------:R4:W-:Y:S04]  /*38780*/  STL [R1+0x2170], R198 ;  /* 0x002170c601007387 */ /* 0x0009e80000100800 */
[----:B------:R4:W-:Y:S04]  /*38790*/  STL [R1+0x216c], R199 ;  /* 0x00216cc701007387 */ /* 0x0009e80000100800 */
[----:B------:R-:W4:Y:S04]  /*387a0*/  LDL.LU R56, [R1+0x1050] ;  /* 0x0010500001387983 */ /* 0x000f280000300800 */
[----:B------:R-:W4:Y:S04]  /*387b0*/  LDL.LU R57, [R1+0x1054] ;  /* 0x0010540001397983 */ /* 0x000f280000300800 */
[----:B------:R-:W4:Y:S04]  /*387c0*/  LDL.LU R58, [R1+0x1058] ;  /* 0x00105800013a7983 */ /* 0x000f280000300800 */
[----:B------:R-:W4:Y:S01]  /*387d0*/  LDL.LU R59, [R1+0x105c] ;  /* 0x00105c00013b7983 */ /* 0x000f220000300800 */
[C---:B--2---:R-:W-:Y:S03]  /*387e0*/  HMMA.1688.F32.TF32 R240, R80.reuse, R138, R240 ;  /* 0x0000008a50f0723c */ /* 0x044fe600000810f0 */
[----:B------:R-:W-:Y:S03]  /*387f0*/  STL [R1+0x2188], R244 ;  /* 0x002188f401007387 */ /* 0x000fe60000100800 */
[C---:B------:R-:W-:Y:S01]  /*38800*/  HMMA.1688.F32.TF32 R236, R80.reuse, R142, R236 ;  /* 0x0000008e50ec723c */ /* 0x040fe200000810ec */
[----:B------:R-:W-:Y:S04]  /*38810*/  STL [R1+0x2184], R245 ;  /* 0x002184f501007387 */ /* 0x000fe80000100800 */
[----:B------:R-:W-:Y:S04]  /*38820*/  STL [R1+0x2180], R246 ;  /* 0x002180f601007387 */ /* 0x000fe80000100800 */
[----:B------:R-:W-:Y:S08]  /*38830*/  STL [R1+0x217c], R247 ;  /* 0x00217cf701007387 */ /* 0x000ff00000100800 */
        /* <DEDUP_REMOVED lines=8> */
[----:B------:R-:W2:Y:S04]  /*388c0*/  LDL.LU R28, [R1+0x1040] ;  /* 0x00104000011c7983 */ /* 0x000ea80000300800 */
[----:B------:R-:W2:Y:S04]  /*388d0*/  LDL.LU R29, [R1+0x1044] ;  /* 0x00104400011d7983 */ /* 0x000ea80000300800 */
[----:B------:R-:W2:Y:S04]  /*388e0*/  LDL.LU R30, [R1+0x1048] ;  /* 0x00104800011e7983 */ /* 0x000ea80000300800 */
[----:B------:R-:W2:Y:S01]  /*388f0*/  LDL.LU R31, [R1+0x104c] ;  /* 0x00104c00011f7983 */ /* 0x000ea20000300800 */
[----:B------:R-:W-:-:S15]  /*38900*/  HMMA.1688.F32.TF32 R128, R80, R146, R24 ;  /* 0x000000925080723c */ /* 0x000fde0000081018 */
[----:B------:R-:W-:-:S08]  /*38910*/  NOP ;  /* 0x0000000000007918 */ /* 0x000fd00000000000 */
        /* <DEDUP_REMOVED lines=8> */
[----:B---3--:R-:W-:-:S15]  /*389a0*/  HMMA.1688.F32.TF32 R124, R80, R150, R124 ;  /* 0x00000096507c723c */ /* 0x008fde000008107c */
[----:B------:R-:W-:-:S08]  /*389b0*/  NOP ;  /* 0x0000000000007918 */ /* 0x000fd00000000000 */
[----:B------:R-:W-:Y:S04]  /*389c0*/  STL [R1+0x21c8], R124 ;  /* 0x0021c87c01007387 */ /* 0x000fe80000100800 */
[----:B------:R-:W-:Y:S04]  /*389d0*/  STL [R1+0x21c4], R125 ;  /* 0x0021c47d01007387 */ /* 0x000fe80000100800 */
[----:B------:R-:W-:Y:S04]  /*389e0*/  STL [R1+0x21c0], R126 ;  /* 0x0021c07e01007387 */ /* 0x000fe80000100800 */
[----:B------:R-:W-:Y:S04]  /*389f0*/  STL [R1+0x21bc], R127 ;  /* 0x0021bc7f01007387 */ /* 0x000fe80000100800 */
        /* <DEDUP_REMOVED lines=8> */
[C---:B----4-:R-:W-:Y:S03]  /*38a80*/  HMMA.1688.F32.TF32 R120, R80.reuse, R154, R56 ;  /* 0x0000009a5078723c */ /* 0x050fe60000081038 */
[----:B------:R-:W4:Y:S04]  /*38a90*/  LDL.LU R56, [R1+0x1000] ;  /* 0x0010000001387983 */ /* 0x000f280000300800 */
[----:B------:R-:W4:Y:S04]  /*38aa0*/  LDL.LU R57, [R1+0x1004] ;  /* 0x0010040001397983 */ /* 0x000f280000300800 */
[----:B------:R-:W4:Y:S04]  /*38ab0*/  LDL.LU R58, [R1+0x1008] ;  /* 0x00100800013a7983 */ /* 0x000f280000300800 */
[----:B------:R-:W4:Y:S08]  /*38ac0*/  LDL.LU R59, [R1+0x100c] ;  /* 0x00100c00013b7983 */ /* 0x000f300000300800 */
[----:B------:R1:W-:Y:S04]  /*38ad0*/  STL [R1+0x21d8], R120 ;  /* 0x0021d87801007387 */ /* 0x0003e80000100800 */
[----:B------:R1:W-:Y:S04]  /*38ae0*/  STL [R1+0x21d4], R121 ;  /* 0x0021d47901007387 */ /* 0x0003e80000100800 */
[----:B------:R1:W-:Y:S04]  /*38af0*/  STL [R1+0x21d0], R122 ;  /* 0x0021d07a01007387 */ /* 0x0003e80000100800 */
[----:B------:R1:W-:Y:S01]  /*38b00*/  STL [R1+0x21cc], R123 ;  /* 0x0021cc7b01007387 */ /* 0x0003e20000100800 */
[C---:B--2---:R-:W-:Y:S03]  /*38b10*/  HMMA.1688.F32.TF32 R116, R80.reuse, R158, R28 ;  /* 0x0000009e5074723c */ /* 0x044fe6000008101c */
[----:B------:R-:W2:Y:S04]  /*38b20*/  LDL.LU R28, [R1+0xff0] ;  /* 0x000ff000011c7983 */ /* 0x000ea80000300800 */
[----:B------:R-:W2:Y:S04]  /*38b30*/  LDL.LU R29, [R1+0xff4] ;  /* 0x000ff400011d7983 */ /* 0x000ea80000300800 */
[----:B------:R-:W2:Y:S04]  /*38b40*/  LDL.LU R30, [R1+0xff8] ;  /* 0x000ff800011e7983 */ /* 0x000ea80000300800 */
[----:B------:R-:W2:Y:S08]  /*38b50*/  LDL.LU R31, [R1+0xffc] ;  /* 0x000ffc00011f7983 */ /* 0x000eb00000300800 */
[----:B------:R1:W-:Y:S04]  /*38b60*/  STL [R1+0x21e8], R116 ;  /* 0x0021e87401007387 */ /* 0x0003e80000100800 */
[----:B------:R1:W-:Y:S04]  /*38b70*/  STL [R1+0x21e4], R117 ;  /* 0x0021e47501007387 */ /* 0x0003e80000100800 */
[----:B------:R1:W-:Y:S04]  /*38b80*/  STL [R1+0x21e0], R118 ;  /* 0x0021e07601007387 */ /* 0x0003e80000100800 */
[----:B------:R1:W-:Y:S01]  /*38b90*/  STL [R1+0x21dc], R119 ;  /* 0x0021dc7701007387 */ /* 0x0003e20000100800 */
[C---:B------:R-:W-:Y:S03]  /*38ba0*/  HMMA.1688.F32.TF32 R112, R80.reuse, R162, R24 ;  /* 0x000000a25070723c */ /* 0x040fe60000081018 */
        /* <DEDUP_REMOVED lines=8> */
[C---:B---3--:R-:W-:Y:S06]  /*38c30*/  HMMA.1688.F32.TF32 R108, R80.reuse, R166, R36 ;  /* 0x000000a6506c723c */ /* 0x048fec0000081024 */
[----:B------:R-:W-:-:S15]  /*38c40*/  HMMA.1688.F32.TF32 R104, R80, R170, R32 ;  /* 0x000000aa5068723c */ /* 0x000fde0000081020 */
[----:B------:R-:W-:-:S02]  /*38c50*/  NOP ;  /* 0x0000000000007918 */ /* 0x000fc40000000000 */
[----:B------:R3:W-:Y:S04]  /*38c60*/  STL [R1+0x2208], R108 ;  /* 0x0022086c01007387 */ /* 0x0007e80000100800 */
[----:B------:R3:W-:Y:S04]  /*38c70*/  STL [R1+0x2204], R109 ;  /* 0x0022046d01007387 */ /* 0x0007e80000100800 */
[----:B------:R3:W-:Y:S04]  /*38c80*/  STL [R1+0x2200], R110 ;  /* 0x0022006e01007387 */ /* 0x0007e80000100800 */
[----:B------:R3:W-:Y:S01]  /*38c90*/  STL [R1+0x21fc], R111 ;  /* 0x0021fc6f01007387 */ /* 0x0007e20000100800 */
[C---:B----4-:R-:W-:Y:S03]  /*38ca0*/  HMMA.1688.F32.TF32 R100, R80.reuse, R174, R56 ;  /* 0x000000ae5064723c */ /* 0x050fe60000081038 */
        /* <DEDUP_REMOVED lines=8> */
[----:B------:R-:W-:Y:S01]  /*38d30*/  STL [R1+0x2228], R100 ;  /* 0x0022286401007387 */ /* 0x000fe20000100800 */
[C---:B--2---:R-:W-:Y:S03]  /*38d40*/  HMMA.1688.F32.TF32 R96, R80.reuse, R178, R28 ;  /* 0x000000b25060723c */ /* 0x044fe6000008101c */
[----:B------:R-:W-:Y:S04]  /*38d50*/  STL [R1+0x2224], R101 ;  /* 0x0022246501007387 */ /* 0x000fe80000100800 */
[----:B------:R-:W-:Y:S04]  /*38d60*/  STL [R1+0x2220], R102 ;  /* 0x0022206601007387 */ /* 0x000fe80000100800 */
[----:B------:R-:W-:Y:S04]  /*38d70*/  STL [R1+0x221c], R103 ;  /* 0x00221c6701007387 */ /* 0x000fe80000100800 */
[----:B------:R-:W2:Y:S04]  /*38d80*/  LDL.LU R28, [R1+0xfc0] ;  /* 0x000fc000011c7983 */ /* 0x000ea80000300800 */
[----:B------:R-:W2:Y:S04]  /*38d90*/  LDL.LU R29, [R1+0xfc4] ;  /* 0x000fc400011d7983 */ /* 0x000ea80000300800 */
[----:B------:R-:W2:Y:S04]  /*38da0*/  LDL.LU R30, [R1+0xfc8] ;  /* 0x000fc800011e7983 */ /* 0x000ea80000300800 */
[----:B------:R-:W2:Y:S04]  /*38db0*/  LDL.LU R31, [R1+0xfcc] ;  /* 0x000fcc00011f7983 */ /* 0x000ea80000300800 */
        /* <DEDUP_REMOVED lines=8> */
[----:B------:R-:W1:Y:S04]  /*38e40*/  LDL.LU R32, [R1+0x3d0] ;  /* 0x0003d00001207983 */ /* 0x000e680000300800 */
[----:B------:R-:W1:Y:S04]  /*38e50*/  LDL.LU R33, [R1+0x3d4] ;  /* 0x0003d40001217983 */ /* 0x000e680000300800 */
[----:B------:R-:W1:Y:S04]  /*38e60*/  LDL.LU R34, [R1+0x3d8] ;  /* 0x0003d80001227983 */ /* 0x000e680000300800 */
[----:B------:R-:W1:Y:S01]  /*38e70*/  LDL.LU R35, [R1+0x3dc] ;  /* 0x0003dc0001237983 */ /* 0x000e620000300800 */
[C---:B------:R-:W-:Y:S03]  /*38e80*/  HMMA.1688.F32.TF32 R92, R80.reuse, R182, R24 ;  /* 0x000000b6505c723c */ /* 0x040fe60000081018 */
[----:B------:R-:W3:Y:S04]  /*38e90*/  LDL.LU R24, [R1+0x460] ;  /* 0x0004600001187983 */ /* 0x000ee80000300800 */
[----:B------:R-:W3:Y:S04]  /*38ea0*/  LDL.LU R25, [R1+0x464] ;  /* 0x0004640001197983 */ /* 0x000ee80000300800 */
[----:B------:R-:W3:Y:S04]  /*38eb0*/  LDL.LU R26, [R1+0x468] ;  /* 0x00046800011a7983 */ /* 0x000ee80000300800 */
[----:B------:R-:W3:Y:S08]  /*38ec0*/  LDL.LU R27, [R1+0x46c] ;  /* 0x00046c00011b7983 */ /* 0x000ef00000300800 */
[----:B------:R-:W-:Y:S04]  /*38ed0*/  STL [R1+0x2248], R92 ;  /* 0x0022485c01007387 */ /* 0x000fe80000100800 */
[----:B------:R-:W-:Y:S04]  /*38ee0*/  STL [R1+0x2244], R93 ;  /* 0x0022445d01007387 */ /* 0x000fe80000100800 */
[----:B------:R-:W-:Y:S04]  /*38ef0*/  STL [R1+0x2240], R94 ;  /* 0x0022405e01007387 */ /* 0x000fe80000100800 */
[----:B------:R-:W-:Y:S01]  /*38f00*/  STL [R1+0x223c], R95 ;  /* 0x00223c5f01007387 */ /* 0x000fe20000100800 */
[C---:B----4-:R-:W-:Y:S03]  /*38f10*/  HMMA.1688.F32.TF32 R88, R80.reuse, R186, R56 ;  /* 0x000000ba5058723c */ /* 0x050fe60000081038 */
[----:B------:R-:W4:Y:S04]  /*38f20*/  LDL.LU R56, [R1+0x6a0] ;  /* 0x0006a00001387983 */ /* 0x000f280000300800 */
[----:B------:R-:W4:Y:S04]  /*38f30*/  LDL.LU R57, [R1+0x6a4] ;  /* 0x0006a40001397983 */ /* 0x000f280000300800 */
[----:B------:R-:W4:Y:S04]  /*38f40*/  LDL.LU R58, [R1+0x6a8] ;  /* 0x0006a800013a7983 */ /* 0x000f280000300800 */
[----:B------:R-:W4:Y:S08]  /*38f50*/  LDL.LU R59, [R1+0x6ac] ;  /* 0x0006ac00013b7983 */ /* 0x000f300000300800 */
[----:B------:R-:W-:Y:S04]  /*38f60*/  STL [R1+0x2258], R88 ;  /* 0x0022585801007387 */ /* 0x000fe80000100800 */
[----:B------:R-:W-:Y:S04]  /*38f70*/  STL [R1+0x2254], R89 ;  /* 0x0022545901007387 */ /* 0x000fe80000100800 */
[----:B------:R-:W-:Y:S04]  /*38f80*/  STL [R1+0x2250], R90 ;  /* 0x0022505a01007387 */ /* 0x000fe80000100800 */
[----:B------:R-:W-:Y:S01]  /*38f90*/  STL [R1+0x224c], R91 ;  /* 0x00224c5b01007387 */ /* 0x000fe20000100800 */
[C---:B--2---:R-:W-:Y:S03]  /*38fa0*/  HMMA.1688.F32.TF32 R84, R80.reuse, R190, R28 ;  /* 0x000000be5054723c */ /* 0x044fe6000008101c */
[----:B------:R-:W2:Y:S04]  /*38fb0*/  LDL.LU R28, [R1+0x6b0] ;  /* 0x0006b000011c7983 */ /* 0x000ea80000300800 */
[----:B------:R-:W2:Y:S04]  /*38fc0*/  LDL.LU R29, [R1+0x6b4] ;  /* 0x0006b400011d7983 */ /* 0x000ea80000300800 */
[----:B------:R-:W2:Y:S04]  /*38fd0*/  LDL.LU R30, [R1+0x6b8] ;  /* 0x0006b800011e7983 */ /* 0x000ea80000300800 */
[----:B------:R-:W2:Y:S01]  /*38fe0*/  LDL.LU R31, [R1+0x6bc] ;  /* 0x0006bc00011f7983 */ /* 0x000ea20000300800 */
[----:B---3--:R-:W-:Y:S07]  /*38ff0*/  HMMA.1688.F32.TF32 R80, R80, R194, R36 ;  /* 0x000000c25050723c */ /* 0x008fee0000081024 */
[----:B------:R-:W-:Y:S01]  /*39000*/  STL [R1+0x2268], R84 ;  /* 0x0022685401007387 */ /* 0x000fe20000100800 */
[C---:B-1----:R-:W-:Y:S03]  /*39010*/  HMMA.1688.F32.TF32 R76, R16.reuse, R134, R32 ;  /* 0x00000086104c723c */ /* 0x042fe60000081020 */
[----:B------:R-:W-:Y:S04]  /*39020*/  STL [R1+0x2264], R85 ;  /* 0x0022645501007387 */ /* 0x000fe80000100800 */
[----:B------:R-:W-:Y:S04]  /*39030*/  STL [R1+0x2260], R86 ;  /* 0x0022605601007387 */ /* 0x000fe80000100800 */
[----:B------:R-:W-:Y:S04]  /*39040*/  STL [R1+0x225c], R87 ;  /* 0x00225c5701007387 */ /* 0x000fe80000100800 */
[----:B------:R-:W-:Y:S04]  /*39050*/  STL [R1+0x2278], R80 ;  /* 0x0022785001007387 */ /* 0x000fe80000100800 */
[----:B------:R-:W-:Y:S04]  /*39060*/  STL [R1+0x2274], R81 ;  /* 0x0022745101007387 */ /* 0x000fe80000100800 */
[----:B------:R-:W-:Y:S04]  /*39070*/  STL [R1+0x2270], R82 ;  /* 0x0022705201007387 */ /* 0x000fe80000100800 */
[----:B------:R-:W-:Y:S01]  /*39080*/  STL [R1+0x226c], R83 ;  /* 0x00226c5301007387 */ /* 0x000fe20000100800 */
[C---:B------:R-:W-:Y:S03]  /*39090*/  HMMA.1688.F32.TF32 R72, R16.reuse, R138, R24 ;  /* 0x0000008a1048723c */ /* 0x040fe60000081018 */
        /* <DEDUP_REMOVED lines=29> */
[C---:B--2---:R-:W-:Y:S03]  /*39270*/  HMMA.1688.F32.TF32 R64, R16.reuse, R146, R28 ;  /* 0x000000921040723c */ /* 0x044fe6000008101c */
[----:B------:R-:W2:Y:S04]  /*39280*/  LDL.LU R28, [R1+0x710] ;  /* 0x00071000011c7983 */ /* 0x000ea80000300800 */
[----:B------:R-:W2:Y:S04]  /*39290*/  LDL.LU R29, [R1+0x714] ;  /* 0x00071400011d7983 */ /* 0x000ea80000300800 */
[----:B------:R-:W2:Y:S04]  /*392a0*/  LDL.LU R30, [R1+0x718] ;  /* 0x00071800011e7983 */ /* 0x000ea80000300800 */
[----:B------:R-:W2:Y:S08]  /*392b0*/  LDL.LU R31, [R1+0x71c] ;  /* 0x00071c00011f7983 */ /* 0x000eb00000300800 */
[----:B------:R-:W-:Y:S04]  /*392c0*/  STL [R1+0x22b8], R64 ;  /* 0x0022b84001007387 */ /* 0x000fe80000100800 */
[----:B------:R-:W-:Y:S04]  /*392d0*/  STL [R1+0x22b4], R65 ;  /* 0x0022b44101007387 */ /* 0x000fe80000100800 */
[----:B------:R-:W-:Y:S04]  /*392e0*/  STL [R1+0x22b0], R66 ;  /* 0x0022b04201007387 */ /* 0x000fe80000100800 */
[----:B------:R-:W-:Y:S01]  /*392f0*/  STL [R1+0x22ac], R67 ;  /* 0x0022ac4301007387 */ /* 0x000fe20000100800 */
[C---:B---3--:R-:W-:Y:S03]  /*39300*/  HMMA.1688.F32.TF32 R60, R16.reuse, R150, R24 ;  /* 0x00000096103c723c */ /* 0x048fe60000081018 */
        /* <DEDUP_REMOVED lines=8> */
[C---:B----4-:R-:W-:Y:S06]  /*39390*/  HMMA.1688.F32.TF32 R56, R16.reuse, R154, R56 ;  /* 0x0000009a1038723c */ /* 0x050fec0000081038 */
[----:B------:R-:W-:-:S15]  /*393a0*/  HMMA.1688.F32.TF32 R52, R16, R158, R36 ;  /* 0x0000009e1034723c */ /* 0x000fde0000081024 */
[----:B------:R-:W-:-:S02]  /*393b0*/  NOP ;  /* 0x0000000000007918 */ /* 0x000fc40000000000 */
[----:B------:R-:W-:Y:S01]  /*393c0*/  STL [R1+0x22d8], R56 ;  /* 0x0022d83801007387 */ /* 0x000fe20000100800 */
[C---:B------:R-:W-:Y:S03]  /*393d0*/  HMMA.1688.F32.TF32 R48, R16.reuse, R162, R32 ;  /* 0x000000a21030723c */ /* 0x040fe60000081020 */
[----:B------:R-:W-:Y:S04]  /*393e0*/  STL [R1+0x22d4], R57 ;  /* 0x0022d43901007387 */ /* 0x000fe80000100800 */
[----:B------:R-:W-:Y:S04]  /*393f0*/  STL [R1+0x22d0], R58 ;  /* 0x0022d03a01007387 */ /* 0x000fe80000100800 */
[----:B------:R-:W-:Y:S01]  /*39400*/  STL [R1+0x22cc], R59 ;  /* 0x0022cc3b01007387 */ /* 0x000fe20000100800 */
[C---:B--2---:R-:W-:Y:S03]  /*39410*/  HMMA.1688.F32.TF32 R44, R16.reuse, R166, R28 ;  /* 0x000000a6102c723c */ /* 0x044fe6000008101c */
        /* <DEDUP_REMOVED lines=41> */
[C---:B--2---:R-:W-:Y:S06]  /*396b0*/  HMMA.1688.F32.TF32 R36, R16.reuse, R174, R36 ;  /* 0x000000ae1024723c */ /* 0x044fec0000081024 */
[----:B----4-:R-:W-:-:S15]  /*396c0*/  HMMA.1688.F32.TF32 R32, R16, R178, R32 ;  /* 0x000000b21020723c */ /* 0x010fde0000081020 */
[----:B------:R-:W-:-:S02]  /*396d0*/  NOP ;  /* 0x0000000000007918 */ /* 0x000fc40000000000 */
[----:B------:R-:W-:Y:S04]  /*396e0*/  STL [R1+0x2328], R36 ;  /* 0x0023282401007387 */ /* 0x000fe80000100800 */
[----:B------:R-:W-:Y:S04]  /*396f0*/  STL [R1+0x2324], R37 ;  /* 0x0023242501007387 */ /* 0x000fe80000100800 */
[----:B------:R-:W-:Y:S01]  /*39700*/  STL [R1+0x2320], R38 ;  /* 0x0023202601007387 */ /* 0x000fe20000100800 */
[C---:B---3--:R-:W-:Y:S03]  /*39710*/  HMMA.1688.F32.TF32 R28, R16.reuse, R182, R28 ;  /* 0x000000b6101c723c */ /* 0x048fe6000008101c */
[----:B------:R-:W-:Y:S03]  /*39720*/  STL [R1+0x231c], R39 ;  /* 0x00231c2701007387 */ /* 0x000fe60000100800 */
[C---:B------:R-:W-:Y:S01]  /*39730*/  HMMA.1688.F32.TF32 R24, R16.reuse, R186, R24 ;  /* 0x000000ba1018723c */ /* 0x040fe20000081018 */
[----:B------:R-:W-:Y:S05]  /*39740*/  STL [R1+0x2338], R32 ;  /* 0x0023382001007387 */ /* 0x000fea0000100800 */
[C---:B------:R-:W-:Y:S01]  /*39750*/  HMMA.1688.F32.TF32 R20, R16.reuse, R190, R12 ;  /* 0x000000be1014723c */ /* 0x040fe2000008100c */
        /* <DEDUP_REMOVED lines=91> */
[----:B------:R-:W-:Y:S03]  /*39d10*/  HMMA.1688.F32.TF32 R16, R16, R194, R232 ;  /* 0x000000c21010723c */ /* 0x000fe600000810e8 */
[----:B------:R-:W-:Y:S04]  /*39d20*/  LDS R232, [R0+UR10+0x6300] ;  /* 0x0063000a00e87984 */ /* 0x000fe80008000800 */
[----:B------:R-:W-:Y:S04]  /*39d30*/  LDS R234, [R0+UR10+0x7300] ;  /* 0x0073000a00ea7984 */ /* 0x000fe80008000800 */
[----:B------:R-:W-:Y:S04]  /*39d40*/  LDS R233, [R185+UR10+0x6300] ;  /* 0x0063000ab9e97984 */ /* 0x000fe80008000800 */
[----:B------:R-:W1:Y:S08]  /*39d50*/  LDS R235, [R185+UR10+0x7300] ;  /* 0x0073000ab9eb7984 */ /* 0x000e700008000800 */
[----:B------:R-:W-:Y:S04]  /*39d60*/  STL [R1+0x2378], R16 ;  /* 0x0023781001007387 */ /* 0x000fe80000100800 */
[----:B------:R-:W-:Y:S04]  /*39d70*/  STL [R1+0x2374], R17 ;  /* 0x0023741101007387 */ /* 0x000fe80000100800 */
[----:B------:R-:W-:Y:S04]  /*39d80*/  STL [R1+0x2370], R18 ;  /* 0x0023701201007387 */ /* 0x000fe80000100800 */
[----:B------:R-:W-:Y:S01]  /*39d90*/  STL [R1+0x236c], R19 ;  /* 0x00236c1301007387 */ /* 0x000fe20000100800 */
[C---:B--2---:R-:W-:Y:S06]  /*39da0*/  HMMA.1688.F32.TF32 R12, R228.reuse, R134, R12 ;  /* 0x00000086e40c723c */ /* 0x044fec000008100c */
[----:B---3--:R-:W-:-:S15]  /*39db0*/  HMMA.1688.F32.TF32 R8, R228, R138, R8 ;  /* 0x0000008ae408723c */ /* 0x008fde0000081008 */
[----:B------:R-:W-:-:S02]  /*39dc0*/  NOP ;  /* 0x0000000000007918 */ /* 0x000fc40000000000 */
[----:B------:R-:W-:Y:S04]  /*39dd0*/  STL [R1+0x2388], R12 ;  /* 0x0023880c01007387 */ /* 0x000fe80000100800 */
[----:B------:R-:W-:Y:S04]  /*39de0*/  STL [R1+0x2384], R13 ;  /* 0x0023840d01007387 */ /* 0x000fe80000100800 */
[----:B------:R-:W-:Y:S04]  /*39df0*/  STL [R1+0x2380], R14 ;  /* 0x0023800e01007387 */ /* 0x000fe80000100800 */
[----:B------:R4:W-:Y:S04]  /*39e00*/  STL [R1+0x237c], R15 ;  /* 0x00237c0f01007387 */ /* 0x0009e80000100800 */
[----:B------:R-:W-:Y:S04]  /*39e10*/  STL [R1+0x2398], R8 ;  /* 0x0023980801007387 */ /* 0x000fe80000100800 */
[----:B------:R-:W-:Y:S04]  /*39e20*/  STL [R1+0x2394], R9 ;  /* 0x0023940901007387 */ /* 0x000fe80000100800 */
[----:B------:R-:W-:Y:S01]  /*39e30*/  STL [R1+0x2390], R10 ;  /* 0x0023900a01007387 */ /* 0x000fe20000100800 */
[C---:B----4-:R-:W-:Y:S03]  /*39e40*/  HMMA.1688.F32.TF32 R12, R228.reuse, R142, R108 ;  /* 0x0000008ee40c723c */ /* 0x050fe6000008106c */
[----:B------:R2:W-:Y:S03]  /*39e50*/  STL [R1+0x238c], R11 ;  /* 0x00238c0b01007387 */ /* 0x0005e60000100800 */
[C---:B--2---:R-:W-:Y:S06]  /*39e60*/  HMMA.1688.F32.TF32 R8, R228.reuse, R146, R112 ;  /* 0x00000092e408723c */ /* 0x044fec0000081070 */
[C---:B------:R-:W-:Y:S11]  /*39e70*/  HMMA.1688.F32.TF32 R16, R228.reuse, R150, R116 ;  /* 0x00000096e410723c */ /* 0x040ff60000081074 */
[----:B------:R-:W-:Y:S04]  /*39e80*/  STL.64 [R1+0x160], R12 ;  /* 0x0001600c01007387 */ /* 0x000fe80000100a00 */
[----:B------:R2:W-:Y:S04]  /*39e90*/  STL.64 [R1+0x168], R14 ;  /* 0x0001680e01007387 */ /* 0x0005e80000100a00 */
[----:B------:R-:W-:Y:S01]  /*39ea0*/  STL.64 [R1+0x170], R8 ;  /* 0x0001700801007387 */ /* 0x000fe20000100a00 */
[C---:B--2---:R-:W-:Y:S03]  /*39eb0*/  HMMA.1688.F32.TF32 R12, R228.reuse, R154, R120 ;  /* 0x0000009ae40c723c */ /* 0x044fe60000081078 */
[----:B------:R2:W-:Y:S03]  /*39ec0*/  STL.64 [R1+0x178], R10 ;  /* 0x0001780a01007387 */ /* 0x0005e60000100a00 */
[----:B--2---:R-:W-:Y:S01]  /*39ed0*/  HMMA.1688.F32.TF32 R8, R228, R158, R124 ;  /* 0x0000009ee408723c */ /* 0x004fe2000008107c */
[----:B------:R-:W-:Y:S04]  /*39ee0*/  STL.64 [R1+0x200], R16 ;  /* 0x0002001001007387 */ /* 0x000fe80000100a00 */
[----:B------:R2:W-:-:S12]  /*39ef0*/  STL.64 [R1+0x208], R18 ;  /* 0x0002081201007387 */ /* 0x0005d80000100a00 */
[----:B------:R-:W-:Y:S04]  /*39f00*/  STL.64 [R1+0x220], R12 ;  /* 0x0002200c01007387 */ /* 0x000fe80000100a00 */
[----:B------:R3:W-:Y:S01]  /*39f10*/  STL.64 [R1+0x228], R14 ;  /* 0x0002280e01007387 */ /* 0x0007e20000100a00 */
[C---:B--2---:R-:W-:Y:S03]  /*39f20*/  HMMA.1688.F32.TF32 R16, R228.reuse, R162, R128 ;  /* 0x000000a2e410723c */ /* 0x044fe60000081080 */
[----:B------:R-:W-:Y:S03]  /*39f30*/  STL.64 [R1+0x240], R8 ;  /* 0x0002400801007387 */ /* 0x000fe60000100a00 */
[C---:B---3--:R-:W-:Y:S01]  /*39f40*/  HMMA.1688.F32.TF32 R12, R228.reuse, R166, R236 ;  /* 0x000000a6e40c723c */ /* 0x048fe200000810ec */
[----:B------:R2:W-:Y:S05]  /*39f50*/  STL.64 [R1+0x248], R10 ;  /* 0x0002480a01007387 */ /* 0x0005ea0000100a00 */
[C---:B--2---:R-:W-:Y:S11]  /*39f60*/  HMMA.1688.F32.TF32 R8, R228.reuse, R170, R240 ;  /* 0x000000aae408723c */ /* 0x044ff600000810f0 */
[----:B------:R-:W-:Y:S04]  /*39f70*/  STL.64 [R1+0x260], R16 ;  /* 0x0002601001007387 */ /* 0x000fe80000100a00 */
[----:B------:R2:W-:Y:S04]  /*39f80*/  STL.64 [R1+0x268], R18 ;  /* 0x0002681201007387 */ /* 0x0005e80000100a00 */
        /* <DEDUP_REMOVED lines=15> */
[----:B--2---:R-:W-:Y:S11]  /*3a080*/  HMMA.1688.F32.TF32 R8, R228, R194, R212 ;  /* 0x000000c2e408723c */ /* 0x004ff600000810d4 */
[----:B------:R-:W-:Y:S04]  /*3a090*/  STL.64 [R1+0x330], R16 ;  /* 0x0003301001007387 */ /* 0x000fe80000100a00 */
[----:B------:R2:W-:Y:S04]  /*3a0a0*/  STL.64 [R1+0x338], R18 ;  /* 0x0003381201007387 */ /* 0x0005e80000100a00 */
[----:B------:R-:W-:Y:S04]  /*3a0b0*/  LDS R228, [R180+UR10+0x6300] ;  /* 0x0063000ab4e47984 */ /* 0x000fe80008000800 */
[----:B------:R-:W-:Y:S01]  /*3a0c0*/  STL.64 [R1+0x360], R12 ;  /* 0x0003600c01007387 */ /* 0x000fe20000100a00 */
[C---:B--2---:R-:W-:Y:S03]  /*3a0d0*/  HMMA.1688.F32.TF32 R16, R224.reuse, R134, R216 ;  /* 0x00000086e010723c */ /* 0x044fe600000810d8 */
[----:B------:R2:W-:Y:S04]  /*3a0e0*/  STL.64 [R1+0x368], R14 ;  /* 0x0003680e01007387 */ /* 0x0005e80000100a00 */
[----:B------:R-:W-:Y:S04]  /*3a0f0*/  LDS R230, [R180+UR10+0x7300] ;  /* 0x0073000ab4e67984 */ /* 0x000fe80008000800 */
[----:B------:R-:W-:Y:S01]  /*3a100*/  STL.64 [R1+0x350], R8 ;  /* 0x0003500801007387 */ /* 0x000fe20000100a00 */
[C---:B--2---:R-:W-:Y:S03]  /*3a110*/  HMMA.1688.F32.TF32 R12, R224.reuse, R138, R220 ;  /* 0x0000008ae00c723c */ /* 0x044fe600000810dc */
[----:B------:R2:W-:Y:S04]  /*3a120*/  STL.64 [R1+0x358], R10 ;  /* 0x0003580a01007387 */ /* 0x0005e80000100a00 */
[----:B------:R-:W-:Y:S04]  /*3a130*/  LDS R229, [R181+UR10+0x6300] ;  /* 0x0063000ab5e57984 */ /* 0x000fe80008000800 */
[----:B------:R-:W3:Y:S01]  /*3a140*/  LDS R231, [R181+UR10+0x7300] ;  /* 0x0073000ab5e77984 */ /* 0x000ee20008000800 */
[C---:B--2---:R-:W-:Y:S03]  /*3a150*/  HMMA.1688.F32.TF32 R8, R224.reuse, R142, R248 ;  /* 0x0000008ee008723c */ /* 0x044fe600000810f8 */
[----:B------:R-:W-:Y:S04]  /*3a160*/  STL.64 [R1+0xc40], R16 ;  /* 0x000c401001007387 */ /* 0x000fe80000100a00 */
[----:B------:R-:W-:Y:S04]  /*3a170*/  STL.64 [R1+0xc48], R18 ;  /* 0x000c481201007387 */ /* 0x000fe80000100a00 */
[----:B------:R-:W2:Y:S04]  /*3a180*/  LDL.LU R216, [R1+0x1210] ;  /* 0x0012100001d87983 */ /* 0x000ea80000300800 */
[----:B------:R-:W-:Y:S04]  /*3a190*/  STL.64 [R1+0xc10], R12 ;  /* 0x000c100c01007387 */ /* 0x000fe80000100a00 */
[----:B------:R-:W-:Y:S04]  /*3a1a0*/  STL.64 [R1+0xc18], R14 ;  /* 0x000c180e01007387 */ /* 0x000fe80000100a00 */
[----:B------:R-:W-:Y:S04]  /*3a1b0*/  STL.64 [R1+0xbe0], R8 ;  /* 0x000be00801007387 */ /* 0x000fe80000100a00 */
        /* <DEDUP_REMOVED lines=93> */
[----:B------:R-:W4:Y:S03]  /*3a790*/  LDL.LU R248, [R1+0x12a0] ;  /* 0x0012a00001f87983 */ /* 0x000f260000300800 */
[----:B--2---:R-:W-:-:S15]  /*3a7a0*/  HMMA.1688.F32.TF32 R12, R224, R146, R84 ;  /* 0x00000092e00c723c */ /* 0x004fde0000081054 */
[----:B------:R-:W-:-:S08]  /*3a7b0*/  NOP ;  /* 0x0000000000007918 */ /* 0x000fd00000000000 */
[----:B------:R-:W-:Y:S04]  /*3a7c0*/  STL.64 [R1+0xbb0], R12 ;  /* 0x000bb00c01007387 */ /* 0x000fe80000100a00 */
[----:B------:R2:W-:Y:S04]  /*3a7d0*/  STL.64 [R1+0xbb8], R14 ;  /* 0x000bb80e01007387 */ /* 0x0005e80000100a00 */
[----:B------:R-:W-:Y:S04]  /*3a7e0*/  STL.64 [R1+0xd50], R8 ;  /* 0x000d500801007387 */ /* 0x000fe80000100a00 */
[----:B------:R1:W-:Y:S04]  /*3a7f0*/  STL.64 [R1+0xd58], R10 ;  /* 0x000d580a01007387 */ /* 0x0003e80000100a00 */
[----:B------:R-:W4:Y:S04]  /*3a800*/  LDL.LU R249, [R1+0x12a4] ;  /* 0x0012a40001f97983 */ /* 0x000f280000300800 */
[----:B------:R-:W4:Y:S04]  /*3a810*/  LDL.LU R250, [R1+0x12a8] ;  /* 0x0012a80001fa7983 */ /* 0x000f280000300800 */
[----:B------:R-:W4:Y:S01]  /*3a820*/  LDL.LU R251, [R1+0x12ac] ;  /* 0x0012ac0001fb7983 */ /* 0x000f220000300800 */
[C---:B---3--:R-:W-:Y:S06]  /*3a830*/  HMMA.1688.F32.TF32 R16, R224.reuse, R154, R88 ;  /* 0x0000009ae010723c */ /* 0x048fec0000081058 */
[C---:B--2---:R-:W-:Y:S06]  /*3a840*/  HMMA.1688.F32.TF32 R12, R224.reuse, R158, R92 ;  /* 0x0000009ee00c723c */ /* 0x044fec000008105c */
[C---:B-1----:R-:W-:Y:S11]  /*3a850*/  HMMA.1688.F32.TF32 R8, R224.reuse, R162, R96 ;  /* 0x000000a2e008723c */ /* 0x042ff60000081060 */
        /* <DEDUP_REMOVED lines=25> */
[----:B--2---:R-:W-:Y:S03]  /*3a9f0*/  HMMA.1688.F32.TF32 R12, R224, R194, R128 ;  /* 0x000000c2e00c723c */ /* 0x004fe60000081080 */
[----:B------:R-:W-:Y:S04]  /*3aa00*/  LDS R224, [R0+UR10+0x6380] ;  /* 0x0063800a00e07984 */ /* 0x000fe80008000800 */
[----:B------:R-:W-:Y:S01]  /*3aa10*/  LDS R226, [R0+UR10+0x7380] ;  /* 0x0073800a00e27984 */ /* 0x000fe20008000800 */
[C---:B-1----:R-:W-:Y:S03]  /*3aa20*/  HMMA.1688.F32.TF32 R8, R232.reuse, R134, R236 ;  /* 0x00000086e808723c */ /* 0x042fe600000810ec */
[----:B------:R-:W-:Y:S04]  /*3aa30*/  LDS R225, [R185+UR10+0x6380] ;  /* 0x0063800ab9e17984 */ /* 0x000fe80008000800 */
[----:B------:R-:W1:Y:S04]  /*3aa40*/  LDS R227, [R185+UR10+0x7380] ;  /* 0x0073800ab9e37984 */ /* 0x000e680008000800 */
        /* <DEDUP_REMOVED lines=8> */
[C---:B--2---:R-:W-:Y:S09]  /*3aad0*/  HMMA.1688.F32.TF32 R8, R232.reuse, R146, R196 ;  /* 0x00000092e808723c */ /* 0x044ff200000810c4 */
        /* <DEDUP_REMOVED lines=19> */
[----:B------:R-:W-:Y:S04]  /*3ac10*/  STL.64 [R1+0x708], R18 ;  /* 0x0007081201007387 */ /* 0x000fe80000100a00 */
[----:B------:R-:W-:Y:S04]  /*3ac20*/  STL.64 [R1+0x710], R12 ;  /* 0x0007100c01007387 */ /* 0x000fe80000100a00 */
[----:B------:R-:W-:Y:S04]  /*3ac30*/  STL.64 [R1+0x718], R14 ;  /* 0x0007180e01007387 */ /* 0x000fe80000100a00 */
[----:B------:R-:W-:Y:S04]  /*3ac40*/  STL.64 [R1+0x720], R8 ;  /* 0x0007200801007387 */ /* 0x000fe80000100a00 */
[----:B------:R4:W-:Y:S02]  /*3ac50*/  STL.64 [R1+0x728], R10 ;  /* 0x0007280a01007387 */ /* 0x0009e40000100a00 */
[----:B----4-:R-:W-:Y:S02]  /*3ac60*/  HMMA.1688.F32.TF32 R8, R232, R174, R248 ;  /* 0x000000aee808723c */ /* 0x010fe400000810f8 */
[----:B------:R-:W-:Y:S04]  /*3ac70*/  STL [R1+0x239c], R0 ;  /* 0x00239c0001007387 */ /* 0x000fe80000100800 */
[----:B------:R-:W2:-:S15]  /*3ac80*/  LDL.LU R220, [R1+0x1360] ;  /* 0x0013600001dc7983 */ /* 0x000e9e0000300800 */
[----:B------:R-:W-:-:S02]  /*3ac90*/  NOP ;  /* 0x0000000000007918 */ /* 0x000fc40000000000 */
[----:B------:R-:W-:Y:S04]  /*3aca0*/  STL.64 [R1+0x740], R8 ;  /* 0x0007400801007387 */ /* 0x000fe80000100a00 */
        /* <DEDUP_REMOVED lines=108> */
[C---:B---3--:R-:W-:Y:S06]  /*3b370*/  HMMA.1688.F32.TF32 R8, R232.reuse, R182, R72 ;  /* 0x000000b6e808723c */ /* 0x048fec0000081048 */
[C---:B--2---:R-:W-:Y:S06]  /*3b380*/  HMMA.1688.F32.TF32 R12, R232.reuse, R178, R68 ;  /* 0x000000b2e80c723c */ /* 0x044fec0000081044 */
[----:B----4-:R-:W-:-:S15]  /*3b390*/  HMMA.1688.F32.TF32 R16, R232, R186, R76 ;  /* 0x000000bae810723c */ /* 0x010fde000008104c */
[----:B------:R-:W-:-:S02]  /*3b3a0*/  NOP ;  /* 0x0000000000007918 */ /* 0x000fc40000000000 */
[----:B------:R-:W-:Y:S04]  /*3b3b0*/  STL.64 [R1+0x750], R12 ;  /* 0x0007500c01007387 */ /* 0x000fe80000100a00 */
[----:B------:R2:W-:Y:S04]  /*3b3c0*/  STL.64 [R1+0x758], R14 ;  /* 0x0007580e01007387 */ /* 0x0005e80000100a00 */
[----:B------:R-:W-:Y:S04]  /*3b3d0*/  STL.64 [R1+0x760], R8 ;  /* 0x0007600801007387 */ /* 0x000fe80000100a00 */
[----:B------:R3:W-:Y:S01]  /*3b3e0*/  STL.64 [R1+0x768], R10 ;  /* 0x0007680a01007387 */ /* 0x0007e20000100a00 */
[C---:B--2---:R-:W-:Y:S06]  /*3b3f0*/  HMMA.1688.F32.TF32 R12, R232.reuse, R190, R80 ;  /* 0x000000bee80c723c */ /* 0x044fec0000081050 */
[----:B---3--:R-:W-:Y:S01]  /*3b400*/  HMMA.1688.F32.TF32 R8, R232, R194, R84 ;  /* 0x000000c2e808723c */ /* 0x008fe20000081054 */
[----:B------:R-:W-:Y:S04]  /*3b410*/  STL.64 [R1+0x770], R16 ;  /* 0x0007701001007387 */ /* 0x000fe80000100a00 */
[----:B------:R2:W-:Y:S04]  /*3b420*/  STL.64 [R1+0x778], R18 ;  /* 0x0007781201007387 */ /* 0x0005e80000100a00 */
[----:B------:R-:W-:Y:S04]  /*3b430*/  LDS R235, [R181+UR10+0x7380] ;  /* 0x0073800ab5eb7984 */ /* 0x000fe80008000800 */
[----:B------:R-:W-:Y:S04]  /*3b440*/  LDS R232, [R180+UR10+0x6380] ;  /* 0x0063800ab4e87984 */ /* 0x000fe80008000800 */
[----:B------:R-:W-:Y:S04]  /*3b450*/  STL.64 [R1+0x7a0], R12 ;  /* 0x0007a00c01007387 */ /* 0x000fe80000100a00 */
[----:B------:R3:W-:Y:S04]  /*3b460*/  STL.64 [R1+0x7a8], R14 ;  /* 0x0007a80e01007387 */ /* 0x0007e80000100a00 */
[----:B------:R-:W-:Y:S01]  /*3b470*/  STL.64 [R1+0x790], R8 ;  /* 0x0007900801007387 */ /* 0x000fe20000100a00 */
[C---:B--2---:R-:W-:Y:S03]  /*3b480*/  HMMA.1688.F32.TF32 R16, R228.reuse, R138, R92 ;  /* 0x0000008ae410723c */ /* 0x044fe6000008105c */
[----:B------:R2:W-:Y:S03]  /*3b490*/  STL.64 [R1+0x798], R10 ;  /* 0x0007980a01007387 */ /* 0x0005e60000100a00 */
[C---:B---3--:R-:W-:Y:S01]  /*3b4a0*/  HMMA.1688.F32.TF32 R12, R228.reuse, R142, R96 ;  /* 0x0000008ee40c723c */ /* 0x048fe20000081060 */
[----:B------:R-:W-:Y:S04]  /*3b4b0*/  LDS R234, [R180+UR10+0x7380] ;  /* 0x0073800ab4ea7984 */ /* 0x000fe80008000800 */
[----:B------:R-:W3:Y:S01]  /*3b4c0*/  LDS R233, [R181+UR10+0x6380] ;  /* 0x0063800ab5e97984 */ /* 0x000ee20008000800 */
[----:B--2---:R-:W-:-:S15]  /*3b4d0*/  HMMA.1688.F32.TF32 R8, R228, R134, R88 ;  /* 0x00000086e408723c */ /* 0x004fde0000081058 */
[----:B------:R-:W-:-:S08]  /*3b4e0*/  NOP ;  /* 0x0000000000007918 */ /* 0x000fd00000000000 */
        /* <DEDUP_REMOVED lines=40> */
[----:B--2---:R-:W-:Y:S03]  /*3b770*/  HMMA.1688.F32.TF32 R8, R228, R194, R200 ;  /* 0x000000c2e408723c */ /* 0x004fe600000810c8 */
[----:B------:R-:W-:Y:S04]  /*3b780*/  STL.64 [R1+0xd80], R12 ;  /* 0x000d800c01007387 */ /* 0x000fe80000100a00 */
[----:B------:R2:W-:Y:S01]  /*3b790*/  STL.64 [R1+0xd88], R14 ;  /* 0x000d880e01007387 */ /* 0x0005e20000100a00 */
[C---:B-1----:R-:W-:Y:S06]  /*3b7a0*/  HMMA.1688.F32.TF32 R16, R224.reuse, R134, R204 ;  /* 0x00000086e010723c */ /* 0x042fec00000810cc */
[C---:B--2---:R-:W-:Y:S09]  /*3b7b0*/  HMMA.1688.F32.TF32 R12, R224.reuse, R138, R208 ;  /* 0x0000008ae00c723c */ /* 0x044ff200000810d0 */
        /* <DEDUP_REMOVED lines=9> */
[----:B------:R-:W-:Y:S04]  /*3b850*/  STL.64 [R1+0x800], R8 ;  /* 0x0008000801007387 */ /* 0x000fe80000100a00 */
[----:B------:R1:W-:Y:S01]  /*3b860*/  STL.64 [R1+0x808], R10 ;  /* 0x0008080a01007387 */ /* 0x0003e20000100a00 */
[----:B------:R-:W-:-:S03]  /*3b870*/  IMAD.MOV.U32 R220, RZ, RZ, R2 ;  /* 0x000000ffffdc7224 */ /* 0x000fc600078e0002 */
[----:B------:R-:W-:Y:S04]  /*3b880*/  STL.64 [R1+0x910], R16 ;  /* 0x0009101001007387 */ /* 0x000fe80000100a00 */
[----:B------:R-:W-:Y:S04]  /*3b890*/  STL.64 [R1+0x918], R18 ;  /* 0x0009181201007387 */ /* 0x000fe80000100a00 */
[----:B------:R-:W-:Y:S04]  /*3b8a0*/  STL.64 [R1+0x930], R12 ;  /* 0x0009300c01007387 */ /* 0x000fe80000100a00 */
[----:B------:R-:W-:Y:S04]  /*3b8b0*/  STL.64 [R1+0x938], R14 ;  /* 0x0009380e01007387 */ /* 0x000fe80000100a00 */
[----:B------:R-:W2:Y:S01]  /*3b8c0*/  LDL.LU R2, [R1+0x24d4] ;  /* 0x0024d40001027983 */ /* 0x000ea20000300800 */
[----:B-1----:R-:W-:Y:S01]  /*3b8d0*/  HMMA.1688.F32.TF32 R8, R224, R154, R248 ;  /* 0x0000009ae008723c */ /* 0x002fe200000810f8 */
[----:B------:R-:W-:-:S02]  /*3b8e0*/  IMAD.MOV.U32 R221, RZ, RZ, R149 ;  /* 0x000000ffffdd7224 */ /* 0x000fc400078e0095 */
[----:B------:R-:W-:Y:S02]  /*3b8f0*/  IMAD.MOV.U32 R208, RZ, RZ, R152 ;  /* 0x000000ffffd07224 */ /* 0x000fe400078e0098 */
[----:B------:R-:W-:Y:S02]  /*3b900*/  IMAD.MOV.U32 R209, RZ, RZ, R153 ;  /* 0x000000ffffd17224 */ /* 0x000fe400078e0099 */
[----:B------:R-:W-:Y:S02]  /*3b910*/  IMAD.MOV.U32 R204, RZ, RZ, R4 ;  /* 0x000000ffffcc7224 */ /* 0x000fe400078e0004 */
[----:B------:R-:W-:Y:S02]  /*3b920*/  IMAD.MOV.U32 R205, RZ, RZ, R5 ;  /* 0x000000ffffcd7224 */ /* 0x000fe400078e0005 */
[----:B------:R-:W-:-:S12]  /*3b930*/  IMAD.MOV.U32 R201, RZ, RZ, R3 ;  /* 0x000000ffffc97224 */ /* 0x000fd800078e0003 */
[----:B------:R-:W-:Y:S04]  /*3b940*/  STL.64 [R1+0x950], R8 ;  /* 0x0009500801007387 */ /* 0x000fe80000100a00 */
[----:B------:R1:W-:Y:S04]  /*3b950*/  STL.64 [R1+0x958], R10 ;  /* 0x0009580a01007387 */ /* 0x0003e80000100a00 */
[----:B------:R-:W4:Y:S04]  /*3b960*/  LDL.LU R149, [R1+0x24d0] ;  /* 0x0024d00001957983 */ /* 0x000f280000300800 */
[----:B------:R-:W4:Y:S04]  /*3b970*/  LDL.LU R152, [R1+0x24cc] ;  /* 0x0024cc0001987983 */ /* 0x000f280000300800 */
[----:B------:R-:W4:Y:S04]  /*3b980*/  LDL.LU R153, [R1+0x24c8] ;  /* 0x0024c80001997983 */ /* 0x000f280000300800 */
[----:B------:R-:W3:Y:S04]  /*3b990*/  LDL.LU R4, [R1+0x24c4] ;  /* 0x0024c40001047983 */ /* 0x000ee80000300800 */
[----:B------:R-:W4:Y:S01]  /*3b9a0*/  LDL.LU R5, [R1+0x24c0] ;  /* 0x0024c00001057983 */ /* 0x000f220000300800 */
[----:B------:R-:W-:-:S02]  /*3b9b0*/  UIMAD UR12, UR4, -0x20, UR6 ;  /* 0xffffffe0040c78a4 */ /* 0x000fc4000f8e0206 */
[----:B------:R-:W-:Y:S02]  /*3b9c0*/  UIADD3 UR9, UR9, 0x1, URZ ;  /* 0x0000000109097890 */ /* 0x000fe4000fffe03f */
[----:B------:R-:W-:Y:S01]  /*3b9d0*/  UISETP.GE.AND UP0, UPT, UR4, UR11, UPT ;  /* 0x0000000b0400728c */ /* 0x000fe2000bf06270 */
[----:B------:R-:W-:Y:S01]  /*3b9e0*/  BAR.SYNC.DEFER_BLOCKING 0x0 ;  /* 0x0000000000007b1d */ /* 0x000fe20000010000 */
[----:B--2---:R-:W-:-:S05]  /*3b9f0*/  IMAD.MOV.U32 R200, RZ, RZ, R2 ;  /* 0x000000ffffc87224 */ /* 0x004fca00078e0002 */
        /* <DEDUP_REMOVED lines=57> */
[----:B----4-:R-:W-:-:S03]  /*3bd90*/  IMAD.MOV.U32 R247, RZ, RZ, R5 ;  /* 0x000000fffff77224 */ /* 0x010fc600078e0005 */
[----:B------:R-:W4:Y:S01]  /*3bda0*/  LDL.LU R243, [R1+0xbcc] ;  /* 0x000bcc0001f37983 */ /* 0x000f220000300800 */
[----:B---3--:R-:W-:-:S03]  /*3bdb0*/  IMAD.MOV.U32 R196, RZ, RZ, R4 ;  /* 0x000000ffffc47224 */ /* 0x008fc600078e0004 */
[----:B------:R-:W3:Y:S01]  /*3bdc0*/  LDL.LU R244, [R1+0xb90] ;  /* 0x000b900001f47983 */ /* 0x000ee20000300800 */
[----:B--2---:R-:W-:Y:S02]  /*3bdd0*/  IMAD.MOV.U32 R246, RZ, RZ, R2 ;  /* 0x000000fffff67224 */ /* 0x004fe400078e0002 */
[----:B------:R-:W-:Y:S02]  /*3bde0*/  IMAD.MOV.U32 R245, RZ, RZ, R3 ;  /* 0x000000fffff57224 */ /* 0x000fe400078e0003 */
[----:B------:R-:W2:Y:S04]  /*3bdf0*/  LDL.LU R3, [R1+0x24b4] ;  /* 0x0024b40001037983 */ /* 0x000ea80000300800 */
[----:B------:R-:W2:Y:S04]  /*3be00*/  LDL.LU R2, [R1+0x24b0] ;  /* 0x0024b00001027983 */ /* 0x000ea80000300800 */
[----:B------:R-:W2:Y:S04]  /*3be10*/  LDL.LU R5, [R1+0x24ac] ;  /* 0x0024ac0001057983 */ /* 0x000ea80000300800 */
[----:B------:R-:W2:Y:S01]  /*3be20*/  LDL.LU R4, [R1+0x24a8] ;  /* 0x0024a80001047983 */ /* 0x000ea20000300800 */
        /* <DEDUP_REMOVED lines=10> */
[C---:B-1----:R-:W-:Y:S06]  /*3bed0*/  HMMA.1688.F32.TF32 R16, R224.reuse, R174, R100 ;  /* 0x000000aee010723c */ /* 0x042fec0000081064 */
[C---:B----4-:R-:W-:Y:S02]  /*3bee0*/  HMMA.1688.F32.TF32 R12, R224.reuse, R178, R104 ;  /* 0x000000b2e00c723c */ /* 0x050fe40000081068 */
[----:B------:R-:W-:Y:S04]  /*3bef0*/  STL.64 [R1+0xa40], R8 ;  /* 0x000a400801007387 */ /* 0x000fe80000100a00 */
[----:B------:R1:W-:Y:S02]  /*3bf00*/  STL.64 [R1+0xa48], R10 ;  /* 0x000a480a01007387 */ /* 0x0003e40000100a00 */
[C---:B-1----:R-:W-:Y:S09]  /*3bf10*/  HMMA.1688.F32.TF32 R8, R224.reuse, R182, R108 ;  /* 0x000000b6e008723c */ /* 0x042ff2000008106c */
[----:B------:R-:W-:Y:S04]  /*3bf20*/  STL.64 [R1+0xa50], R16 ;  /* 0x000a501001007387 */ /* 0x000fe80000100a00 */
[----:B------:R1:W-:Y:S04]  /*3bf30*/  STL.64 [R1+0xa58], R18 ;  /* 0x000a581201007387 */ /* 0x0003e80000100a00 */
[----:B------:R-:W-:Y:S04]  /*3bf40*/  STL.64 [R1+0xa60], R12 ;  /* 0x000a600c01007387 */ /* 0x000fe80000100a00 */
[----:B------:R4:W-:Y:S01]  /*3bf50*/  STL.64 [R1+0xa68], R14 ;  /* 0x000a680e01007387 */ /* 0x0009e20000100a00 */
[C---:B-1----:R-:W-:Y:S06]  /*3bf60*/  HMMA.1688.F32.TF32 R16, R224.reuse, R186, R112 ;  /* 0x000000bae010723c */ /* 0x042fec0000081070 */
[C---:B----4-:R-:W-:Y:S01]  /*3bf70*/  HMMA.1688.F32.TF32 R12, R224.reuse, R190, R116 ;  /* 0x000000bee00c723c */ /* 0x050fe20000081074 */
[----:B------:R-:W-:Y:S04]  /*3bf80*/  STL.64 [R1+0xa70], R8 ;  /* 0x000a700801007387 */ /* 0x000fe80000100a00 */
[----:B------:R1:W-:Y:S02]  /*3bf90*/  STL.64 [R1+0xa78], R10 ;  /* 0x000a780a01007387 */ /* 0x0003e40000100a00 */
[----:B-1----:R-:W-:Y:S10]  /*3bfa0*/  HMMA.1688.F32.TF32 R8, R224, R194, R120 ;  /* 0x000000c2e008723c */ /* 0x002ff40000081078 */
        /* <DEDUP_REMOVED lines=8> */
[C---:B-1----:R-:W-:Y:S10]  /*3c030*/  HMMA.1688.F32.TF32 R8, R232.reuse, R142, R236 ;  /* 0x0000008ee808723c */ /* 0x042ff400000810ec */
[----:B------:R1:W-:Y:S04]  /*3c040*/  STL.64 [R1+0xba0], R16 ;  /* 0x000ba01001007387 */ /* 0x0003e80000100a00 */
[----:B------:R-:W-:Y:S04]  /*3c050*/  STL.64 [R1+0xba8], R18 ;  /* 0x000ba81201007387 */ /* 0x000fe80000100a00 */
[----:B------:R-:W4:Y:S04]  /*3c060*/  LDL.LU.64 R24, [R1+0x18a8] ;  /* 0x0018a80001187983 */ /* 0x000f280000300a00 */
[----:B------:R-:W-:Y:S04]  /*3c070*/  STL.64 [R1+0xb80], R12 ;  /* 0x000b800c01007387 */ /* 0x000fe80000100a00 */
[----:B------:R3:W-:Y:S04]  /*3c080*/  STL.64 [R1+0xb88], R14 ;  /* 0x000b880e01007387 */ /* 0x0007e80000100a00 */
[----:B------:R-:W2:Y:S04]  /*3c090*/  LDL.LU.64 R22, [R1+0x18a0] ;  /* 0x0018a00001167983 */ /* 0x000ea80000300a00 */
[----:B------:R-:W-:Y:S04]  /*3c0a0*/  STL.64 [R1+0xb70], R8 ;  /* 0x000b700801007387 */ /* 0x000fe80000100a00 */
[----:B------:R3:W-:Y:S04]  /*3c0b0*/  STL.64 [R1+0xb78], R10 ;  /* 0x000b780a01007387 */ /* 0x0007e80000100a00 */
[----:B------:R-:W4:Y:S04]  /*3c0c0*/  LDL.LU.64 R20, [R1+0x1898] ;  /* 0x0018980001147983 */ /* 0x000f280000300a00 */
[----:B-1----:R-:W4:Y:S01]  /*3c0d0*/  LDL.LU.64 R16, [R1+0x1890] ;  /* 0x0018900001107983 */ /* 0x002f220000300a00 */
[----:B---3--:R-:W-:Y:S01]  /*3c0e0*/  HMMA.1688.F32.TF32 R12, R232, R146, R240 ;  /* 0x00000092e80c723c */ /* 0x008fe200000810f0 */
[----:B------:R-:W-:-:S02]  /*3c0f0*/  IMAD.MOV.U32 R197, RZ, RZ, R153 ;  /* 0x000000ffffc57224 */ /* 0x000fc400078e0099 */
[----:B------:R-:W-:Y:S01]  /*3c100*/  IMAD.MOV.U32 R198, RZ, RZ, R152 ;  /* 0x000000ffffc67224 */ /* 0x000fe200078e0098 */
[----:B------:R-:W3:Y:S02]  /*3c110*/  LDL.LU.64 R10, [R1+0x1888] ;  /* 0x00188800010a7983 */ /* 0x000ee40000300a00 */
[----:B------:R-:W-:Y:S01]  /*3c120*/  HMMA.1688.F32.TF32 R28, R232, R150, R244 ;  /* 0x00000096e81c723c */ /* 0x000fe200000810f4 */
[----:B------:R-:W-:Y:S02]  /*3c130*/  IMAD.MOV.U32 R199, RZ, RZ, R149 ;  /* 0x000000ffffc77224 */ /* 0x000fe400078e0095 */
[----:B------:R-:W-:Y:S02]  /*3c140*/  IMAD.MOV.U32 R202, RZ, RZ, R157 ;  /* 0x000000ffffca7224 */ /* 0x000fe400078e009d */
[----:B------:R-:W-:Y:S02]  /*3c150*/  IMAD.MOV.U32 R203, RZ, RZ, R156 ;  /* 0x000000ffffcb7224 */ /* 0x000fe400078e009c */
[----:B------:R-:W-:-:S02]  /*3c160*/  IMAD.MOV.U32 R206, RZ, RZ, R161 ;  /* 0x000000ffffce7224 */ /* 0x000fc400078e00a1 */
[----:B------:R-:W-:Y:S01]  /*3c170*/  IMAD.MOV.U32 R207, RZ, RZ, R160 ;  /* 0x000000ffffcf7224 */ /* 0x000fe200078e00a0 */
[C---:B------:R-:W-:Y:S07]  /*3c180*/  HMMA.1688.F32.TF32 R32, R232.reuse, R154, R196 ;  /* 0x0000009ae820723c */ /* 0x040fee00000810c4 */
[----:B------:R-:W-:Y:S04]  /*3c190*/  STL.64 [R1+0xb50], R12 ;  /* 0x000b500c01007387 */ /* 0x000fe80000100a00 */
[----:B------:R1:W-:Y:S04]  /*3c1a0*/  STL.64 [R1+0xb58], R14 ;  /* 0x000b580e01007387 */ /* 0x0003e80000100a00 */
[----:B------:R-:W3:Y:S04]  /*3c1b0*/  LDL.LU.64 R8, [R1+0x1880] ;  /* 0x0018800001087983 */ /* 0x000ee80000300a00 */
[----:B------:R-:W3:Y:S01]  /*3c1c0*/  LDL.LU.64 R18, [R1+0x1878] ;  /* 0x0018780001127983 */ /* 0x000ee20000300a00 */
[C---:B-1----:R-:W-:Y:S03]  /*3c1d0*/  HMMA.1688.F32.TF32 R12, R232.reuse, R158, R200 ;  /* 0x0000009ee80c723c */ /* 0x042fe600000810c8 */
[----:B------:R-:W-:Y:S04]  /*3c1e0*/  STL.64 [R1+0xb40], R28 ;  /* 0x000b401c01007387 */ /* 0x000fe80000100a00 */
[----:B------:R1:W-:Y:S02]  /*3c1f0*/  STL.64 [R1+0xb48], R30 ;  /* 0x000b481e01007387 */ /* 0x0003e40000100a00 */
[----:B-1----:R-:W-:Y:S01]  /*3c200*/  HMMA.1688.F32.TF32 R28, R232, R162, R204 ;  /* 0x000000a2e81c723c */ /* 0x002fe200000810cc */
[----:B------:R-:W-:-:S02]  /*3c210*/  IMAD.MOV.U32 R210, RZ, RZ, R165 ;  /* 0x000000ffffd27224 */ /* 0x000fc400078e00a5 */
[----:B------:R-:W-:Y:S01]  /*3c220*/  IMAD.MOV.U32 R211, RZ, RZ, R164 ;  /* 0x000000ffffd37224 */ /* 0x000fe200078e00a4 */
[----:B------:R-:W-:Y:S01]  /*3c230*/  STL.64 [R1+0xb20], R32 ;  /* 0x000b202001007387 */ /* 0x000fe20000100a00 */
[----:B------:R-:W-:Y:S02]  /*3c240*/  IMAD.MOV.U32 R212, RZ, RZ, R148 ;  /* 0x000000ffffd47224 */ /* 0x000fe400078e0094 */
[----:B------:R-:W-:Y:S01]  /*3c250*/  IMAD.MOV.U32 R213, RZ, RZ, R145 ;  /* 0x000000ffffd57224 */ /* 0x000fe200078e0091 */
[----:B------:R1:W-:Y:S01]  /*3c260*/  STL.64 [R1+0xb28], R34 ;  /* 0x000b282201007387 */ /* 0x0003e20000100a00 */
[----:B------:R-:W-:Y:S02]  /*3c270*/  IMAD.MOV.U32 R214, RZ, RZ, R144 ;  /* 0x000000ffffd67224 */ /* 0x000fe400078e0090 */
[----:B------:R-:W-:-:S03]  /*3c280*/  IMAD.MOV.U32 R215, RZ, RZ, R141 ;  /* 0x000000ffffd77224 */ /* 0x000fc600078e008d */
[----:B------:R1:W-:Y:S01]  /*3c290*/  STL.64 [R1+0xb10], R12 ;  /* 0x000b100c01007387 */ /* 0x0003e20000100a00 */
[----:B------:R-:W-:-:S03]  /*3c2a0*/  IMAD.MOV.U32 R216, RZ, RZ, R173 ;  /* 0x000000ffffd87224 */ /* 0x000fc600078e00ad */
[----:B------:R-:W-:Y:S01]  /*3c2b0*/  STL.64 [R1+0xb18], R14 ;  /* 0x000b180e01007387 */ /* 0x000fe20000100a00 */
[----:B------:R-:W-:Y:S02]  /*3c2c0*/  IMAD.MOV.U32 R217, RZ, RZ, R172 ;  /* 0x000000ffffd97224 */ /* 0x000fe400078e00ac */
[----:B------:R-:W-:Y:S01]  /*3c2d0*/  IMAD.MOV.U32 R218, RZ, RZ, R169 ;  /* 0x000000ffffda7224 */ /* 0x000fe200078e00a9 */
[C---:B-1----:R-:W-:Y:S01]  /*3c2e0*/  HMMA.1688.F32.TF32 R32, R232.reuse, R166, R208 ;  /* 0x000000a6e820723c */ /* 0x042fe200000810d0 */
[----:B------:R-:W-:Y:S01]  /*3c2f0*/  IMAD.MOV.U32 R219, RZ, RZ, R168 ;  /* 0x000000ffffdb7224 */ /* 0x000fe200078e00a8 */
[----:B------:R-:W3:Y:S04]  /*3c300*/  LDL.LU.64 R12, [R1+0x1870] ;  /* 0x00187000010c7983 */ /* 0x000ee80000300a00 */
[----:B------:R-:W-:Y:S04]  /*3c310*/  STL.64 [R1+0xaf0], R28 ;  /* 0x000af01c01007387 */ /* 0x000fe80000100a00 */
[----:B------:R1:W-:Y:S01]  /*3c320*/  STL.64 [R1+0xaf8], R30 ;  /* 0x000af81e01007387 */ /* 0x0003e20000100a00 */
[C---:B------:R-:W-:Y:S06]  /*3c330*/  HMMA.1688.F32.TF32 R36, R232.reuse, R174, R216 ;  /* 0x000000aee824723c */ /* 0x040fec00000810d8 */
[----:B-1----:R-:W-:Y:S01]  /*3c340*/  HMMA.1688.F32.TF32 R28, R232, R170, R212 ;  /* 0x000000aae81c723c */ /* 0x002fe200000810d4 */
[----:B------:R-:W-:-:S02]  /*3c350*/  IMAD.MOV.U32 R222, RZ, RZ, R177 ;  /* 0x000000ffffde7224 */ /* 0x000fc400078e00b1 */
[----:B------:R-:W-:Y:S02]  /*3c360*/  IMAD.MOV.U32 R223, RZ, RZ, R176 ;  /* 0x000000ffffdf7224 */ /* 0x000fe400078e00b0 */
[----:B------:R-:W-:Y:S02]  /*3c370*/  IMAD.MOV.U32 R248, RZ, RZ, R140 ;  /* 0x000000fffff87224 */ /* 0x000fe400078e008c */
[----:B------:R-:W-:Y:S02]  /*3c380*/  IMAD.MOV.U32 R249, RZ, RZ, R137 ;  /* 0x000000fffff97224 */ /* 0x000fe400078e0089 */
[----:B------:R-:W-:Y:S02]  /*3c390*/  IMAD.MOV.U32 R250, RZ, RZ, R136 ;  /* 0x000000fffffa7224 */ /* 0x000fe400078e0088 */
[----:B------:R-:W-:Y:S01]  /*3c3a0*/  IMAD.MOV.U32 R251, RZ, RZ, R132 ;  /* 0x000000fffffb7224 */ /* 0x000fe200078e0084 */
[----:B------:R-:W-:Y:S04]  /*3c3b0*/  STL.64 [R1+0xad0], R32 ;  /* 0x000ad02001007387 */ /* 0x000fe80000100a00 */
[----:B------:R1:W-:Y:S07]  /*3c3c0*/  STL.64 [R1+0xad8], R34 ;  /* 0x000ad82201007387 */ /* 0x0003ee0000100a00 */
[----:B------:R-:W-:Y:S04]  /*3c3d0*/  STL.64 [R1+0xac0], R28 ;  /* 0x000ac01c01007387 */ /* 0x000fe80000100a00 */
[----:B------:R1:W-:Y:S02]  /*3c3e0*/  STL.64 [R1+0xac8], R30 ;  /* 0x000ac81e01007387 */ /* 0x0003e40000100a00 */
[C---:B-1----:R-:W-:Y:S02]  /*3c3f0*/  HMMA.1688.F32.TF32 R32, R232.reuse, R178, R220 ;  /* 0x000000b2e820723c */ /* 0x042fe400000810dc */
[----:B------:R-:W-:Y:S04]  /*3c400*/  STL.64 [R1+0xab0], R36 ;  /* 0x000ab02401007387 */ /* 0x000fe80000100a00 */
[----:B------:R-:W-:Y:S01]  /*3c410*/  STL.64 [R1+0xab8], R38 ;  /* 0x000ab82601007387 */ /* 0x000fe20000100a00 */
[----:B------:R-:W-:Y:S03]  /*3c420*/  HMMA.1688.F32.TF32 R28, R232, R182, R248 ;  /* 0x000000b6e81c723c */ /* 0x000fe600000810f8 */
[----:B------:R-:W3:-:S13]  /*3c430*/  LDL.LU.64 R14, [R1+0x1868] ;  /* 0x00186800010e7983 */ /* 0x000eda0000300a00 */
[----:B------:R-:W-:Y:S04]  /*3c440*/  STL.64 [R1+0xb00], R32 ;  /* 0x000b002001007387 */ /* 0x000fe80000100a00 */
[----:B------:R-:W-:Y:S04]  /*3c450*/  STL.64 [R1+0xb08], R34 ;  /* 0x000b082201007387 */ /* 0x000fe80000100a00 */
[----:B------:R1:W-:Y:S04]  /*3c460*/  STL.64 [R1+0xa30], R28 ;  /* 0x000a301c01007387 */ /* 0x0003e80000100a00 */
[----:B------:R3:W-:Y:S04]  /*3c470*/  STL.64 [R1+0xa38], R30 ;  /* 0x000a381e01007387 */ /* 0x0007e80000100a00 */
[----:B-1----:R-:W3:Y:S01]  /*3c480*/  LDL.LU.64 R28, [R1+0x1860] ;  /* 0x00186000011c7983 */ /* 0x002ee20000300a00 */
[----:B--2---:R-:W-:-:S05]  /*3c490*/  IADD3 R142, P1, R22, R3, RZ ;  /* 0x00000003168e7210 */ /* 0x004fca0007f3e0ff */
[----:B------:R-:W-:Y:S02]  /*3c4a0*/  IMAD.X R135, R23, 0x1, R2, P1 ;  /* 0x0000000117877824 */ /* 0x000fe400008e0602 */
[----:B------:R-:W2:Y:S01]  /*3c4b0*/  LDL.LU.64 R22, [R1+0x1858] ;  /* 0x0018580001167983 */ /* 0x000ea20000300a00 */
[----:B----4-:R-:W-:-:S05]  /*3c4c0*/  IADD3 R144, P1, R16, R3, RZ ;  /* 0x0000000310907210 */ /* 0x010fca0007f3e0ff */
[----:B------:R-:W-:Y:S02]  /*3c4d0*/  IMAD.X R137, R17, 0x1, R2, P1 ;  /* 0x0000000111897824 */ /* 0x000fe400008e0602 */
[----:B------:R-:W4:Y:S01]  /*3c4e0*/  LDL.LU.64 R16, [R1+0x1850] ;  /* 0x0018500001107983 */ /* 0x000f220000300a00 */
[----:B------:R-:W-:-:S03]  /*3c4f0*/  IADD3 R141, P0, R24, R3, RZ ;  /* 0x00000003188d7210 */ /* 0x000fc60007f1e0ff */
[----:B------:R-:W4:Y:S02]  /*3c500*/  LDL.LU.64 R26, [R1+0x1848] ;  /* 0x00184800011a7983 */ /* 0x000f240000300a00 */
[----:B------:R-:W-:Y:S01]  /*3c510*/  IMAD.X R134, R25, 0x1, R2, P0 ;  /* 0x0000000119867824 */ /* 0x000fe200000e0602 */
[----:B------:R-:W-:-:S05]  /*3c520*/  IADD3 R143, P0, R20, R3, RZ ;  /* 0x00000003148f7210 */ /* 0x000fca0007f1e0ff */
[--C-:B------:R-:W-:Y:S01]  /*3c530*/  IMAD.X R136, R21, 0x1, R2.reuse, P0 ;  /* 0x0000000115887824 */ /* 0x100fe200000e0602 */
[-C--:B---3--:R-:W-:Y:S01]  /*3c540*/  IADD3 R145, P0, R10, R3.reuse, RZ ;  /* 0x000000030a917210 */ /* 0x088fe20007f1e0ff */
[----:B------:R-:W3:Y:S04]  /*3c550*/  LDL.LU.64 R20, [R1+0x1840] ;  /* 0x0018400001147983 */ /* 0x000ee80000300a00 */
[----:B------:R-:W-:Y:S01]  /*3c560*/  IMAD.X R138, R11, 0x1, R2, P0 ;  /* 0x000000010b8a7824 */ /* 0x000fe200000e0602 */
[-C--:B------:R-:W-:Y:S02]  /*3c570*/  IADD3 R146, P1, R8, R3.reuse, RZ ;  /* 0x0000000308927210 */ /* 0x080fe40007f3e0ff */
[----:B------:R-:W-:-:S03]  /*3c580*/  IADD3 R147, P0, R18, R3, RZ ;  /* 0x0000000312937210 */ /* 0x000fc60007f1e0ff */
[--C-:B------:R-:W-:Y:S02]  /*3c590*/  IMAD.X R139, R9, 0x1, R2.reuse, P1 ;  /* 0x00000001098b7824 */ /* 0x100fe400008e0602 */
[----:B------:R-:W-:Y:S04]  /*3c5a0*/  STL.64 [R1+0x2480], R146 ;  /* 0x0024809201007387 */ /* 0x000fe80000100a00 */
[----:B------:R-:W-:Y:S04]  /*3c5b0*/  STL.64 [R1+0x2478], R144 ;  /* 0x0024789001007387 */ /* 0x000fe80000100a00 */
[----:B------:R-:W3:Y:S01]  /*3c5c0*/  LDL.LU.64 R10, [R1+0x1838] ;  /* 0x00183800010a7983 */ /* 0x000ee20000300a00 */
[----:B------:R-:W-:-:S03]  /*3c5d0*/  IMAD.X R140, R19, 0x1, R2, P0 ;  /* 0x00000001138c7824 */ /* 0x000fc600000e0602 */
[----:B------:R-:W3:Y:S04]  /*3c5e0*/  LDL.LU.64 R8, [R1+0x1830] ;  /* 0x0018300001087983 */ /* 0x000ee80000300a00 */
[----:B------:R-:W-:Y:S04]  /*3c5f0*/  STL.64 [R1+0x2490], R138 ;  /* 0x0024908a01007387 */ /* 0x000fe80000100a00 */
[----:B------:R-:W-:Y:S04]  /*3c600*/  STL.64 [R1+0x2488], R136 ;  /* 0x0024888801007387 */ /* 0x000fe80000100a00 */
[----:B------:R-:W3:Y:S04]  /*3c610*/  LDL.LU.64 R18, [R1+0x1828] ;  /* 0x0018280001127983 */ /* 0x000ee80000300a00 */
[----:B------:R-:W-:Y:S04]  /*3c620*/  STL.64 [R1+0x24a0], R142 ;  /* 0x0024a08e01007387 */ /* 0x000fe80000100a00 */
[----:B------:R-:W-:Y:S01]  /*3c630*/  STL.64 [R1+0x2498], R140 ;  /* 0x0024988c01007387 */ /* 0x000fe20000100a00 */
[----:B------:R-:W-:-:S05]  /*3c640*/  IADD3 R156, P1, R12, R3, RZ ;  /* 0x000000030c9c7210 */ /* 0x000fca0007f3e0ff */
[----:B------:R-:W-:Y:S01]  /*3c650*/  IMAD.X R148, R13, 0x1, R2, P1 ;  /* 0x000000010d947824 */ /* 0x000fe200008e0602 */
[----:B------:R-:W-:-:S05]  /*3c660*/  IADD3 R157, P0, R14, R3, RZ ;  /* 0x000000030e9d7210 */ /* 0x000fca0007f1e0ff */
[----:B------:R-:W-:Y:S04]  /*3c670*/  STL.64 [R1+0x2460], R156 ;  /* 0x0024609c01007387 */ /* 0x000fe80000100a00 */
[----:B------:R-:W3:Y:S01]  /*3c680*/  LDL.LU.64 R12, [R1+0x1820] ;  /* 0x00182000010c7983 */ /* 0x000ee20000300a00 */
[----:B------:R-:W-:-:S03]  /*3c690*/  IMAD.X R149, R15, 0x1, R2, P0 ;  /* 0x000000010f957824 */ /* 0x000fc600000e0602 */
[----:B------:R-:W3:Y:S04]  /*3c6a0*/  LDL.LU.64 R14, [R1+0x1818] ;  /* 0x00181800010e7983 */ /* 0x000ee80000300a00 */
[----:B------:R-:W3:Y:S04]  /*3c6b0*/  LDL.LU.64 R24, [R1+0x1810] ;  /* 0x0018100001187983 */ /* 0x000ee80000300a00 */
[----:B------:R-:W-:Y:S01]  /*3c6c0*/  STL.64 [R1+0x2468], R148 ;  /* 0x0024689401007387 */ /* 0x000fe20000100a00 */
[----:B------:R-:W-:-:S05]  /*3c6d0*/  IADD3 R158, P1, R28, R3, RZ ;  /* 0x000000031c9e7210 */ /* 0x000fca0007f3e0ff */
[----:B------:R-:W-:Y:S01]  /*3c6e0*/  IMAD.X R150, R29, 0x1, R2, P1 ;  /* 0x000000011d967824 */ /* 0x000fe200008e0602 */
[----:B--2---:R-:W-:-:S05]  /*3c6f0*/  IADD3 R159, P0, R22, R3, RZ ;  /* 0x00000003169f7210 */ /* 0x004fca0007f1e0ff */
[----:B------:R-:W-:Y:S04]  /*3c700*/  STL.64 [R1+0x2470], R158 ;  /* 0x0024709e01007387 */ /* 0x000fe80000100a00 */
[----:B------:R-:W2:Y:S01]  /*3c710*/  LDL.LU.64 R34, [R1+0x1808] ;  /* 0x0018080001227983 */ /* 0x000ea20000300a00 */
[----:B----4-:R-:W-:-:S05]  /*3c720*/  IADD3 R160, P1, R16, R3, RZ ;  /* 0x0000000310a07210 */ /* 0x010fca0007f3e0ff */
[--C-:B------:R-:W-:Y:S02]  /*3c730*/  IMAD.X R152, R17, 0x1, R2.reuse, P1 ;  /* 0x0000000111987824 */ /* 0x100fe400008e0602 */
[----:B------:R-:W4:Y:S01]  /*3c740*/  LDL.LU.64 R16, [R1+0x1800] ;  /* 0x0018000001107983 */ /* 0x000f220000300a00 */
[----:B------:R-:W-:-:S03]  /*3c750*/  IMAD.X R151, R23, 0x1, R2, P0 ;  /* 0x0000000117977824 */ /* 0x000fc600000e0602 */
[----:B------:R-:W4:Y:S04]  /*3c760*/  LDL.LU.64 R22, [R1+0x17f8] ;  /* 0x0017f80001167983 */ /* 0x000f280000300a00 */
[----:B------:R-:W4:Y:S01]  /*3c770*/  LDL.LU.64 R32, [R1+0x17f0] ;  /* 0x0017f00001207983 */ /* 0x000f220000300a00 */
[-C--:B---3--:R-:W-:Y:S02]  /*3c780*/  IADD3 R162, P1, R20, R3.reuse, RZ ;  /* 0x0000000314a27210 */ /* 0x088fe40007f3e0ff */
[----:B------:R-:W-:-:S03]  /*3c790*/  IADD3 R161, P0, R26, R3, RZ ;  /* 0x000000031aa17210 */ /* 0x000fc60007f1e0ff */
[--C-:B------:R-:W-:Y:S02]  /*3c7a0*/  IMAD.X R154, R21, 0x1, R2.reuse, P1 ;  /* 0x00000001159a7824 */ /* 0x100fe400008e0602 */
[----:B------:R-:W3:Y:S01]  /*3c7b0*/  LDL.LU.64 R20, [R1+0x17e8] ;  /* 0x0017e80001147983 */ /* 0x000ee20000300a00 */
[----:B------:R-:W-:-:S03]  /*3c7c0*/  IMAD.X R153, R27, 0x1, R2, P0 ;  /* 0x000000011b997824 */ /* 0x000fc600000e0602 */
[----:B------:R-:W3:Y:S01]  /*3c7d0*/  LDL.LU.64 R30, [R1+0x17e0] ;  /* 0x0017e000011e7983 */ /* 0x000ee20000300a00 */
[-C--:B------:R-:W-:Y:S02]  /*3c7e0*/  IADD3 R163, P0, R10, R3.reuse, RZ ;  /* 0x000000030aa37210 */ /* 0x080fe40007f1e0ff */
[----:B------:R-:W-:-:S03]  /*3c7f0*/  IADD3 R189, P1, R8, R3, RZ ;  /* 0x0000000308bd7210 */ /* 0x000fc60007f3e0ff */
[--C-:B------:R-:W-:Y:S02]  /*3c800*/  IMAD.X R155, R11, 0x1, R2.reuse, P0 ;  /* 0x000000010b9b7824 */ /* 0x100fe400000e0602 */
[----:B------:R-:W3:Y:S01]  /*3c810*/  LDL.LU.64 R10, [R1+0x17d8] ;  /* 0x0017d800010a7983 */ /* 0x000ee20000300a00 */
[----:B------:R-:W-:-:S03]  /*3c820*/  IMAD.X R178, R9, 0x1, R2, P1 ;  /* 0x0000000109b27824 */ /* 0x000fc600008e0602 */
[----:B------:R-:W3:Y:S04]  /*3c830*/  LDL.LU.64 R28, [R1+0x17d0] ;  /* 0x0017d000011c7983 */ /* 0x000ee80000300a00 */
[----:B------:R-:W3:Y:S01]  /*3c840*/  LDL.LU.64 R8, [R1+0x17c8] ;  /* 0x0017c80001087983 */ /* 0x000ee20000300a00 */
[----:B------:R-:W-:-:S05]  /*3c850*/  IADD3 R192, P0, R18, R3, RZ ;  /* 0x0000000312c07210 */ /* 0x000fca0007f1e0ff */
[----:B------:R-:W-:Y:S01]  /*3c860*/  IMAD.X R179, R19, 0x1, R2, P0 ;  /* 0x0000000113b37824 */ /* 0x000fe200000e0602 */
[----:B------:R-:W-:-:S05]  /*3c870*/  IADD3 R193, P1, R12, R3, RZ ;  /* 0x000000030cc17210 */ /* 0x000fca0007f3e0ff */
[----:B------:R-:W-:Y:S04]  /*3c880*/  STL.64 [R1+0x2458], R192 ;  /* 0x002458c001007387 */ /* 0x000fe80000100a00 */
[----:B------:R-:W3:Y:S01]  /*3c890*/  LDL.LU.64 R26, [R1+0x17c0] ;  /* 0x0017c000011a7983 */ /* 0x000ee20000300a00 */
[----:B------:R-:W-:Y:S01]  /*3c8a0*/  IMAD.X R180, R13, 0x1, R2, P1 ;  /* 0x000000010db47824 */ /* 0x000fe200008e0602 */
[-C--:B------:R-:W-:Y:S02]  /*3c8b0*/  IADD3 R224, P0, R14, R3.reuse, RZ ;  /* 0x000000030ee07210 */ /* 0x080fe40007f1e0ff */
[----:B------:R-:W3:Y:S01]  /*3c8c0*/  LDL.LU.64 R12, [R1+0x17b8] ;  /* 0x0017b800010c7983 */ /* 0x000ee20000300a00 */
[----:B------:R-:W-:-:S03]  /*3c8d0*/  IADD3 R225, P1, R24, R3, RZ ;  /* 0x0000000318e17210 */ /* 0x000fc60007f3e0ff */
[----:B------:R-:W3:Y:S01]  /*3c8e0*/  LDL.LU.64 R18, [R1+0x17b0] ;  /* 0x0017b00001127983 */ /* 0x000ee20000300a00 */
[----:B------:R-:W-:-:S03]  /*3c8f0*/  IMAD.X R181, R15, 0x1, R2, P0 ;  /* 0x000000010fb57824 */ /* 0x000fc600000e0602 */
[----:B------:R-:W3:Y:S01]  /*3c900*/  LDL.LU.64 R14, [R1+0x1730] ;  /* 0x00173000010e7983 */ /* 0x000ee20000300a00 */
[----:B------:R-:W-:-:S03]  /*3c910*/  IMAD.X R182, R25, 0x1, R2, P1 ;  /* 0x0000000119b67824 */ /* 0x000fc600008e0602 */
[----:B------:R-:W3:Y:S01]  /*3c920*/  LDL.LU.64 R24, [R1+0x16b0] ;  /* 0x0016b00001187983 */ /* 0x000ee20000300a00 */
[----:B--2---:R-:W-:-:S05]  /*3c930*/  IADD3 R226, P0, R34, R3, RZ ;  /* 0x0000000322e27210 */ /* 0x004fca0007f1e0ff */
[----:B------:R-:W-:Y:S01]  /*3c940*/  IMAD.X R183, R35, 0x1, R2, P0 ;  /* 0x0000000123b77824 */ /* 0x000fe200000e0602 */
[----:B----4-:R-:W-:-:S05]  /*3c950*/  IADD3 R227, P1, R16, R3, RZ ;  /* 0x0000000310e37210 */ /* 0x010fca0007f3e0ff */
[----:B------:R-:W-:Y:S01]  /*3c960*/  IMAD.X R184, R17, 0x1, R2, P1 ;  /* 0x0000000111b87824 */ /* 0x000fe200008e0602 */
[-C--:B------:R-:W-:Y:S01]  /*3c970*/  IADD3 R228, P0, R22, R3.reuse, RZ ;  /* 0x0000000316e47210 */ /* 0x080fe20007f1e0ff */
[----:B------:R-:W2:Y:S01]  /*3c980*/  LDL.LU.64 R16, [R1+0x1630] ;  /* 0x0016300001107983 */ /* 0x000ea20000300a00 */
[----:B------:R-:W-:-:S03]  /*3c990*/  IADD3 R34, P1, R32, R3, RZ ;  /* 0x0000000320227210 */ /* 0x000fc60007f3e0ff */
[--C-:B------:R-:W-:Y:S02]  /*3c9a0*/  IMAD.X R185, R23, 0x1, R2.reuse, P0 ;  /* 0x0000000117b97824 */ /* 0x100fe400000e0602 */
[----:B------:R-:W-:Y:S04]  /*3c9b0*/  STL [R1+0x1070], R34 ;  /* 0x0010702201007387 */ /* 0x000fe80000100800 */
[----:B------:R-:W4:Y:S01]  /*3c9c0*/  LDL.LU.64 R22, [R1+0x15b0] ;  /* 0x0015b00001167983 */ /* 0x000f220000300a00 */
[-C--:B---3--:R-:W-:Y:S01]  /*3c9d0*/  IADD3 R0, P0, R20, R3.reuse, RZ ;  /* 0x0000000314007210 */ /* 0x088fe20007f1e0ff */
[----:B------:R-:W-:Y:S01]  /*3c9e0*/  IMAD.X R32, R33, 0x1, R2, P1 ;  /* 0x0000000121207824 */ /* 0x000fe200008e0602 */
[----:B------:R-:W-:-:S03]  /*3c9f0*/  IADD3 R33, P1, R30, R3, RZ ;  /* 0x000000031e217210 */ /* 0x000fc60007f3e0ff */
[----:B------:R1:W-:Y:S04]  /*3ca00*/  STL [R1+0x1074], R0 ;  /* 0x0010740001007387 */ /* 0x0003e80000100800 */
[----:B------:R3:W-:Y:S01]  /*3ca10*/  STL [R1+0x1038], R32 ;  /* 0x0010382001007387 */ /* 0x0007e20000100800 */
[----:B-1----:R-:W-:-:S03]  /*3ca20*/  IMAD.X R0, R21, 0x1, R2, P0 ;  /* 0x0000000115007824 */ /* 0x002fc600000e0602 */
[----:B------:R-:W-:Y:S04]  /*3ca30*/  STL [R1+0x1078], R33 ;  /* 0x0010782101007387 */ /* 0x000fe80000100800 */
[----:B------:R-:W4:Y:S01]  /*3ca40*/  LDL.LU.64 R20, [R1+0x1530] ;  /* 0x0015300001147983 */ /* 0x000f220000300a00 */
[----:B---3--:R-:W-:-:S03]  /*3ca50*/  IADD3 R32, P0, R10, R3, RZ ;  /* 0x000000030a207210 */ /* 0x008fc60007f1e0ff */
[----:B------:R1:W-:Y:S04]  /*3ca60*/  STL [R1+0x103c], R0 ;  /* 0x00103c0001007387 */ /* 0x0003e80000100800 */
[----:B------:R-:W-:Y:S01]  /*3ca70*/  STL [R1+0x107c], R32 ;  /* 0x00107c2001007387 */ /* 0x000fe20000100800 */
[--C-:B------:R-:W-:Y:S02]  /*3ca80*/  IMAD.X R30, R11, 0x1, R2.reuse, P0 ;  /* 0x000000010b1e7824 */ /* 0x100fe400000e0602 */
[----:B-1----:R-:W-:Y:S01]  /*3ca90*/  IMAD.X R0, R31, 0x1, R2, P1 ;  /* 0x000000011f007824 */ /* 0x002fe200008e0602 */
[----:B------:R-:W-:-:S04]  /*3caa0*/  IADD3 R31, P1, R28, R3, RZ ;  /* 0x000000031c1f7210 */ /* 0x000fc80007f3e0ff */
[----:B------:R1:W-:Y:S01]  /*3cab0*/  STL [R1+0x1040], R0 ;  /* 0x0010400001007387 */ /* 0x0003e20000100800 */
[----:B------:R-:W-:-:S03]  /*3cac0*/  IMAD.X R28, R29, 0x1, R2, P1 ;  /* 0x000000011d1c7824 */ /* 0x000fc600008e0602 */
[----:B------:R-:W-:Y:S04]  /*3cad0*/  STL [R1+0x1080], R31 ;  /* 0x0010801f01007387 */ /* 0x000fe80000100800 */
[----:B------:R-:W3:Y:S01]  /*3cae0*/  LDL.LU.64 R10, [R1+0x14b0] ;  /* 0x0014b000010a7983 */ /* 0x000ee20000300a00 */
[----:B-1----:R-:W-:-:S03]  /*3caf0*/  IADD3 R0, P0, R8, R3, RZ ;  /* 0x0000000308007210 */ /* 0x002fc60007f1e0ff */
[----:B------:R-:W-:Y:S04]  /*3cb00*/  STL [R1+0x1044], R30 ;  /* 0x0010441e01007387 */ /* 0x000fe80000100800 */
[----:B------:R1:W-:Y:S04]  /*3cb10*/  STL [R1+0x1084], R0 ;  /* 0x0010840001007387 */ /* 0x0003e80000100800 */
[----:B------:R1:W-:Y:S02]  /*3cb20*/  STL [R1+0x1048], R28 ;  /* 0x0010481c01007387 */ /* 0x0003e40000100800 */
[----:B-1----:R-:W-:Y:S01]  /*3cb30*/  IMAD.X R0, R9, 0x1, R2, P0 ;  /* 0x0000000109007824 */ /* 0x002fe200000e0602 */
[----:B------:R-:W-:-:S05]  /*3cb40*/  IADD3 R29, P1, R26, R3, RZ ;  /* 0x000000031a1d7210 */ /* 0x000fca0007f3e0ff */
[----:B------:R-:W-:Y:S01]  /*3cb50*/  STL [R1+0x1088], R29 ;  /* 0x0010881d01007387 */ /* 0x000fe20000100800 */
[----:B------:R-:W-:-:S03]  /*3cb60*/  IADD3 R28, P0, R12, R3, RZ ;  /* 0x000000030c1c7210 */ /* 0x000fc60007f1e0ff */
[----:B------:R-:W3:Y:S04]  /*3cb70*/  LDL.LU.64 R8, [R1+0x1430] ;  /* 0x0014300001087983 */ /* 0x000ee80000300a00 */
[----:B------:R1:W-:Y:S01]  /*3cb80*/  STL [R1+0x104c], R0 ;  /* 0x00104c0001007387 */ /* 0x0003e20000100800 */
[----:B------:R-:W-:-:S03]  /*3cb90*/  IMAD.X R26, R13, 0x1, R2, P0 ;  /* 0x000000010d1a7824 */ /* 0x000fc600000e0602 */
[----:B------:R-:W-:Y:S01]  /*3cba0*/  STL [R1+0x108c], R28 ;  /* 0x00108c1c01007387 */ /* 0x000fe20000100800 */
[----:B-1----:R-:W-:Y:S01]  /*3cbb0*/  IMAD.X R0, R27, 0x1, R2, P1 ;  /* 0x000000011b007824 */ /* 0x002fe200008e0602 */
[----:B------:R-:W-:-:S04]  /*3cbc0*/  IADD3 R27, P1, R18, R5, RZ ;  /* 0x00000005121b7210 */ /* 0x000fc80007f3e0ff */
[----:B------:R1:W-:Y:S01]  /*3cbd0*/  STL [R1+0x1050], R0 ;  /* 0x0010500001007387 */ /* 0x0003e20000100800 */
[----:B------:R-:W-:Y:S01]  /*3cbe0*/  IMAD.X R19, R19, 0x1, R4, P1 ;  /* 0x0000000113137824 */ /* 0x000fe200008e0604 */
[-C--:B------:R-:W-:Y:S02]  /*3cbf0*/  IADD3 R18, P1, R24, R5.reuse, RZ ;  /* 0x0000000518127210 */ /* 0x080fe40007f3e0ff */
[----:B------:R-:W-:Y:S04]  /*3cc00*/  STL [R1+0x1090], R27 ;  /* 0x0010901b01007387 */ /* 0x000fe80000100800 */
[----:B------:R-:W3:Y:S01]  /*3cc10*/  LDL.LU.64 R12, [R1+0x17a8] ;  /* 0x0017a800010c7983 */ /* 0x000ee20000300a00 */
[----:B-1----:R-:W-:-:S03]  /*3cc20*/  IADD3 R0, P0, R14, R5, RZ ;  /* 0x000000050e007210 */ /* 0x002fc60007f1e0ff */
[----:B------:R-:W-:Y:S04]  /*3cc30*/  STL [R1+0x1054], R26 ;  /* 0x0010541a01007387 */ /* 0x000fe80000100800 */
[----:B------:R1:W-:Y:S04]  /*3cc40*/  STL [R1+0x10a0], R0 ;  /* 0x0010a00001007387 */ /* 0x0003e80000100800 */
[----:B------:R-:W-:Y:S01]  /*3cc50*/  STL [R1+0x1058], R19 ;  /* 0x0010581301007387 */ /* 0x000fe20000100800 */
[----:B-1----:R-:W-:-:S03]  /*3cc60*/  IMAD.X R0, R15, 0x1, R4, P0 ;  /* 0x000000010f007824 */ /* 0x002fc600000e0604 */
[----:B------:R-:W3:Y:S04]  /*3cc70*/  LDL.LU.64 R14, [R1+0x1728] ;  /* 0x00172800010e7983 */ /* 0x000ee80000300a00 */
[----:B------:R-:W-:Y:S04]  /*3cc80*/  STL [R1+0x10ac], R18 ;  /* 0x0010ac1201007387 */ /* 0x000fe80000100800 */
[----:B------:R-:W3:Y:S04]  /*3cc90*/  LDL.LU.64 R28, [R1+0x16a8] ;  /* 0x0016a800011c7983 */ /* 0x000ee80000300a00 */
[----:B------:R1:W-:Y:S02]  /*3cca0*/  STL [R1+0x1068], R0 ;  /* 0x0010680001007387 */ /* 0x0003e40000100800 */
[----:B-1----:R-:W-:Y:S01]  /*3ccb0*/  IMAD.X R0, R25, 0x1, R4, P1 ;  /* 0x0000000119007824 */ /* 0x002fe200008e0604 */
[----:B--2---:R-:W-:-:S05]  /*3ccc0*/  IADD3 R18, P0, R16, R5, RZ ;  /* 0x0000000510127210 */ /* 0x004fca0007f1e0ff */
[----:B------:R1:W-:Y:S01]  /*3ccd0*/  STL [R1+0x23a0], R18 ;  /* 0x0023a01201007387 */ /* 0x0003e20000100800 */
[----:B----4-:R-:W-:-:S03]  /*3cce0*/  IADD3 R50, P1, R22, R5, RZ ;  /* 0x0000000516327210 */ /* 0x010fc60007f3e0ff */
[----:B-1----:R-:W2:Y:S04]  /*3ccf0*/  LDL.LU.64 R18, [R1+0x1628] ;  /* 0x0016280001127983 */ /* 0x002ea80000300a00 */
[----:B------:R1:W-:Y:S04]  /*3cd00*/  STL [R1+0x1094], R0 ;  /* 0x0010940001007387 */ /* 0x0003e80000100800 */
[----:B------:R-:W-:Y:S04]  /*3cd10*/  STL [R1+0x23a4], R50 ;  /* 0x0023a43201007387 */ /* 0x000fe80000100800 */
[----:B------:R-:W4:Y:S01]  /*3cd20*/  LDL.LU.64 R26, [R1+0x15a8] ;  /* 0x0015a800011a7983 */ /* 0x000f220000300a00 */
[--C-:B------:R-:W-:Y:S01]  /*3cd30*/  IMAD.X R17, R17, 0x1, R4.reuse, P0 ;  /* 0x0000000111117824 */ /* 0x100fe200000e0604 */
[----:B------:R-:W-:Y:S01]  /*3cd40*/  IADD3 R82, P0, R20, R5, RZ ;  /* 0x0000000514527210 */ /* 0x000fe20007f1e0ff */
[----:B------:R-:W-:-:S03]  /*3cd50*/  IMAD.X R49, R23, 0x1, R4, P1 ;  /* 0x0000000117317824 */ /* 0x000fc600008e0604 */
[----:B------:R-:W-:Y:S01]  /*3cd60*/  STL [R1+0x23a8], R17 ;  /* 0x0023a81101007387 */ /* 0x000fe20000100800 */
[----:B------:R-:W-:-:S03]  /*3cd70*/  IMAD.X R81, R21, 0x1, R4, P0 ;  /* 0x0000000115517824 */ /* 0x000fc600000e0604 */
[----:B------:R-:W-:Y:S04]  /*3cd80*/  STL [R1+0x23ac], R82 ;  /* 0x0023ac5201007387 */ /* 0x000fe80000100800 */
[----:B------:R-:W4:Y:S04]  /*3cd90*/  LDL.LU.64 R24, [R1+0x1528] ;  /* 0x0015280001187983 */ /* 0x000f280000300a00 */
[----:B------:R-:W-:Y:S01]  /*3cda0*/  STL [R1+0x23b0], R49 ;  /* 0x0023b03101007387 */ /* 0x000fe20000100800 */
[----:B---3--:R-:W-:-:S05]  /*3cdb0*/  IADD3 R114, P1, R10, R5, RZ ;  /* 0x000000050a727210 */ /* 0x008fca0007f3e0ff */
[----:B------:R-:W-:Y:S01]  /*3cdc0*/  STL [R1+0x23b4], R114 ;  /* 0x0023b47201007387 */ /* 0x000fe20000100800 */
[----:B------:R-:W-:-:S03]  /*3cdd0*/  IMAD.X R113, R11, 0x1, R4, P1 ;  /* 0x000000010b717824 */ /* 0x000fc600008e0604 */
[----:B------:R-:W3:Y:S04]  /*3cde0*/  LDL.LU.64 R22, [R1+0x14a8] ;  /* 0x0014a80001167983 */ /* 0x000ee80000300a00 */
[----:B------:R-:W-:Y:S01]  /*3cdf0*/  STL [R1+0x23b8], R81 ;  /* 0x0023b85101007387 */ /* 0x000fe20000100800 */
[----:B------:R-:W-:-:S05]  /*3ce00*/  IADD3 R198, P0, R8, R5, RZ ;  /* 0x0000000508c67210 */ /* 0x000fca0007f1e0ff */
[----:B------:R-:W-:Y:S01]  /*3ce10*/  STL [R1+0x23bc], R198 ;  /* 0x0023bcc601007387 */ /* 0x000fe20000100800 */
[----:B------:R-:W-:-:S03]  /*3ce20*/  IMAD.X R197, R9, 0x1, R4, P0 ;  /* 0x0000000109c57824 */ /* 0x000fc600000e0604 */
[----:B------:R-:W3:Y:S04]  /*3ce30*/  LDL.LU.64 R10, [R1+0x1428] ;  /* 0x00142800010a7983 */ /* 0x000ee80000300a00 */
[----:B------:R-:W-:Y:S04]  /*3ce40*/  STL [R1+0x23c0], R113 ;  /* 0x0023c07101007387 */ /* 0x000fe80000100800 */
[----:B------:R-:W3:Y:S01]  /*3ce50*/  LDL.LU.64 R8, [R1+0x17a0] ;  /* 0x0017a00001087983 */ /* 0x000ee20000300a00 */
[----:B-1----:R-:W-:-:S05]  /*3ce60*/  IADD3 R0, P1, R12, R5, RZ ;  /* 0x000000050c007210 */ /* 0x002fca0007f3e0ff */
[----:B------:R1:W-:Y:S04]  /*3ce70*/  STL [R1+0xfd8], R0 ;  /* 0x000fd80001007387 */ /* 0x0003e80000100800 */
[----:B------:R-:W-:Y:S01]  /*3ce80*/  STL [R1+0x23c4], R197 ;  /* 0x0023c4c501007387 */ /* 0x000fe20000100800 */
[----:B-1----:R-:W-:Y:S01]  /*3ce90*/  IMAD.X R0, R13, 0x1, R4, P1 ;  /* 0x000000010d007824 */ /* 0x002fe200008e0604 */
[----:B------:R-:W-:-:S05]  /*3cea0*/  IADD3 R17, P0, R14, R5, RZ ;  /* 0x000000050e117210 */ /* 0x000fca0007f1e0ff */
[----:B------:R-:W-:Y:S01]  /*3ceb0*/  STL [R1+0xfe4], R17 ;  /* 0x000fe41101007387 */ /* 0x000fe20000100800 */
[----:B------:R-:W-:-:S03]  /*3cec0*/  IADD3 R16, P1, R28, R5, RZ ;  /* 0x000000051c107210 */ /* 0x000fc60007f3e0ff */
[----:B------:R-:W3:Y:S04]  /*3ced0*/  LDL.LU.64 R12, [R1+0x1720] ;  /* 0x00172000010c7983 */ /* 0x000ee80000300a00 */
[----:B------:R1:W-:Y:S04]  /*3cee0*/  STL [R1+0xfa8], R0 ;  /* 0x000fa80001007387 */ /* 0x0003e80000100800 */
[----:B------:R-:W-:Y:S01]  /*3cef0*/  STL [R1+0x1000], R16 ;  /* 0x0010001001007387 */ /* 0x000fe20000100800 */
[----:B-1----:R-:W-:-:S03]  /*3cf00*/  IMAD.X R0, R15, 0x1, R4, P0 ;  /* 0x000000010f007824 */ /* 0x002fc600000e0604 */
        /* <DEDUP_REMOVED lines=19> */
[----:B------:R-:W-:Y:S01]  /*3d040*/  IMAD.X R115, R23, 0x1, R4, P1 ;  /* 0x0000000117737824 */ /* 0x000fe200008e0604 */
[----:B------:R-:W-:Y:S04]  /*3d050*/  STL [R1+0x23dc], R116 ;  /* 0x0023dc7401007387 */ /* 0x000fe80000100800 */
[----:B------:R-:W3:Y:S04]  /*3d060*/  LDL.LU.64 R28, [R1+0x14a0] ;  /* 0x0014a000011c7983 */ /* 0x000ee80000300a00 */
[----:B------:R-:W-:Y:S01]  /*3d070*/  STL [R1+0x23e0], R83 ;  /* 0x0023e05301007387 */ /* 0x000fe20000100800 */
[----:B------:R-:W-:-:S05]  /*3d080*/  IADD3 R200, P0, R10, R5, RZ ;  /* 0x000000050ac87210 */ /* 0x000fca0007f1e0ff */
[----:B------:R-:W-:Y:S01]  /*3d090*/  STL [R1+0x23e4], R200 ;  /* 0x0023e4c801007387 */ /* 0x000fe20000100800 */
[--C-:B------:R-:W-:Y:S01]  /*3d0a0*/  IMAD.X R199, R11, 0x1, R4.reuse, P0 ;  /* 0x000000010bc77824 */ /* 0x100fe200000e0604 */
[----:B-1----:R-:W-:Y:S02]  /*3d0b0*/  IADD3 R0, P1, R8, R5, RZ ;  /* 0x0000000508007210 */ /* 0x002fe40007f3e0ff */
[----:B------:R-:W-:Y:S04]  /*3d0c0*/  STL [R1+0x23e8], R115 ;  /* 0x0023e87301007387 */ /* 0x000fe80000100800 */
[----:B------:R-:W3:Y:S04]  /*3d0d0*/  LDL.LU.64 R10, [R1+0x1420] ;  /* 0x00142000010a7983 */ /* 0x000ee80000300a00 */
[----:B------:R1:W-:Y:S04]  /*3d0e0*/  STL [R1+0xf48], R0 ;  /* 0x000f480001007387 */ /* 0x0003e80000100800 */
[----:B------:R-:W-:Y:S01]  /*3d0f0*/  STL [R1+0x23ec], R199 ;  /* 0x0023ecc701007387 */ /* 0x000fe20000100800 */
[----:B-1----:R-:W-:-:S03]  /*3d100*/  IMAD.X R0, R9, 0x1, R4, P1 ;  /* 0x0000000109007824 */ /* 0x002fc600008e0604 */
[----:B------:R-:W3:Y:S01]  /*3d110*/  LDL.LU.64 R8, [R1+0x1798] ;  /* 0x0017980001087983 */ /* 0x000ee20000300a00 */
[----:B------:R-:W-:-:S05]  /*3d120*/  IADD3 R18, P0, R12, R5, RZ ;  /* 0x000000050c127210 */ /* 0x000fca0007f1e0ff */
[----:B------:R-:W-:Y:S04]  /*3d130*/  STL [R1+0xf58], R18 ;  /* 0x000f581201007387 */ /* 0x000fe80000100800 */
[----:B------:R1:W-:Y:S01]  /*3d140*/  STL [R1+0xf2c], R0 ;  /* 0x000f2c0001007387 */ /* 0x0003e20000100800 */
[----:B------:R-:W-:Y:S01]  /*3d150*/  IADD3 R83, P1, R14, R5, RZ ;  /* 0x000000050e537210 */ /* 0x000fe20007f3e0ff */
[----:B-1----:R-:W-:-:S04]  /*3d160*/  IMAD.X R0, R13, 0x1, R4, P0 ;  /* 0x000000010d007824 */ /* 0x002fc800000e0604 */
[----:B------:R-:W-:Y:S04]  /*3d170*/  STL [R1+0x23f0], R83 ;  /* 0x0023f05301007387 */ /* 0x000fe80000100800 */
[----:B------:R-:W3:Y:S01]  /*3d180*/  LDL.LU.64 R24, [R1+0x1718] ;  /* 0x0017180001187983 */ /* 0x000ee20000300a00 */
[----:B------:R-:W-:-:S03]  /*3d190*/  IMAD.X R200, R15, 0x1, R4, P1 ;  /* 0x000000010fc87824 */ /* 0x000fc600008e0604 */
[----:B------:R-:W3:Y:S04]  /*3d1a0*/  LDL.LU.64 R12, [R1+0x1698] ;  /* 0x00169800010c7983 */ /* 0x000ee80000300a00 */
[----:B------:R1:W-:Y:S01]  /*3d1b0*/  STL [R1+0xf50], R0 ;  /* 0x000f500001007387 */ /* 0x0003e20000100800 */
[----:B--2---:R-:W-:-:S05]  /*3d1c0*/  IADD3 R22, P0, R20, R5, RZ ;  /* 0x0000000514167210 */ /* 0x004fca0007f1e0ff */
[----:B------:R-:W-:Y:S04]  /*3d1d0*/  STL [R1+0x23f4], R22 ;  /* 0x0023f41601007387 */ /* 0x000fe80000100800 */
[----:B------:R-:W2:Y:S01]  /*3d1e0*/  LDL.LU.64 R14, [R1+0x1618] ;  /* 0x00161800010e7983 */ /* 0x000ea20000300a00 */
[----:B----4-:R-:W-:-:S03]  /*3d1f0*/  IADD3 R54, P1, R30, R5, RZ ;  /* 0x000000051e367210 */ /* 0x010fc60007f3e0ff */
[----:B------:R-:W-:Y:S04]  /*3d200*/  STL [R1+0x23f8], R200 ;  /* 0x0023f8c801007387 */ /* 0x000fe80000100800 */
[----:B------:R-:W-:Y:S04]  /*3d210*/  STL [R1+0x23fc], R54 ;  /* 0x0023fc3601007387 */ /* 0x000fe80000100800 */
[----:B------:R-:W4:Y:S01]  /*3d220*/  LDL.LU.64 R26, [R1+0x1598] ;  /* 0x00159800011a7983 */ /* 0x000f220000300a00 */
[--C-:B------:R-:W-:Y:S02]  /*3d230*/  IMAD.X R21, R21, 0x1, R4.reuse, P0 ;  /* 0x0000000115157824 */ /* 0x100fe400000e0604 */
[----:B------:R-:W-:Y:S01]  /*3d240*/  IMAD.X R53, R31, 0x1, R4, P1 ;  /* 0x000000011f357824 */ /* 0x000fe200008e0604 */
[----:B------:R-:W-:-:S02]  /*3d250*/  IADD3 R86, P0, R16, R5, RZ ;  /* 0x0000000510567210 */ /* 0x000fc40007f1e0ff */
[----:B------:R-:W-:Y:S04]  /*3d260*/  STL [R1+0x2400], R21 ;  /* 0x0024001501007387 */ /* 0x000fe80000100800 */
[----:B------:R-:W-:Y:S01]  /*3d270*/  STL [R1+0x2404], R86 ;  /* 0x0024045601007387 */ /* 0x000fe20000100800 */
[----:B------:R-:W-:-:S03]  /*3d280*/  IMAD.X R85, R17, 0x1, R4, P0 ;  /* 0x0000000111557824 */ /* 0x000fc600000e0604 */
        /* <DEDUP_REMOVED lines=9> */
[----:B------:R-:W-:-:S03]  /*3d320*/  IMAD.X R201, R11, 0x1, R4, P0 ;  /* 0x000000010bc97824 */ /* 0x000fc600000e0604 */
[----:B------:R-:W-:Y:S04]  /*3d330*/  STL [R1+0x2418], R117 ;  /* 0x0024187501007387 */ /* 0x000fe80000100800 */
[----:B------:R-:W3:Y:S01]  /*3d340*/  LDL.LU.64 R10, [R1+0x1418] ;  /* 0x00141800010a7983 */ /* 0x000ee20000300a00 */
[----:B-1----:R-:W-:-:S05]  /*3d350*/  IADD3 R0, P1, R8, R5, RZ ;  /* 0x0000000508007210 */ /* 0x002fca0007f3e0ff */
[----:B------:R1:W-:Y:S04]  /*3d360*/  STL [R1+0xee8], R0 ;  /* 0x000ee80001007387 */ /* 0x0003e80000100800 */
[----:B------:R-:W-:Y:S01]  /*3d370*/  STL [R1+0x241c], R201 ;  /* 0x00241cc901007387 */ /* 0x000fe20000100800 */
[----:B-1----:R-:W-:-:S03]  /*3d380*/  IMAD.X R0, R9, 0x1, R4, P1 ;  /* 0x0000000109007824 */ /* 0x002fc600008e0604 */
[----:B------:R-:W3:Y:S01]  /*3d390*/  LDL.LU.64 R8, [R1+0x1790] ;  /* 0x0017900001087983 */ /* 0x000ee20000300a00 */
[----:B------:R-:W-:-:S05]  /*3d3a0*/  IADD3 R20, P0, R24, R5, RZ ;  /* 0x0000000518147210 */ /* 0x000fca0007f1e0ff */
[----:B------:R-:W-:Y:S01]  /*3d3b0*/  STL [R1+0xf10], R20 ;  /* 0x000f101401007387 */ /* 0x000fe20000100800 */
[----:B------:R-:W-:-:S03]  /*3d3c0*/  IADD3 R51, P1, R12, R5, RZ ;  /* 0x000000050c337210 */ /* 0x000fc60007f3e0ff */
[----:B------:R1:W-:Y:S02]  /*3d3d0*/  STL [R1+0xed0], R0 ;  /* 0x000ed00001007387 */ /* 0x0003e40000100800 */
[--C-:B------:R-:W-:Y:S02]  /*3d3e0*/  IMAD.X R116, R13, 0x1, R4.reuse, P1 ;  /* 0x000000010d747824 */ /* 0x100fe400008e0604 */
[----:B------:R-:W-:Y:S01]  /*3d3f0*/  STL [R1+0x2420], R51 ;  /* 0x0024203301007387 */ /* 0x000fe20000100800 */
[----:B-1----:R-:W-:Y:S01]  /*3d400*/  IMAD.X R0, R25, 0x1, R4, P0 ;  /* 0x0000000119007824 */ /* 0x002fe200000e0604 */
[----:B--2---:R-:W-:-:S05]  /*3d410*/  IADD3 R24, P0, R14, R5, RZ ;  /* 0x000000050e187210 */ /* 0x004fca0007f1e0ff */
[----:B------:R1:W-:Y:S04]  /*3d420*/  STL [R1+0x2424], R24 ;  /* 0x0024241801007387 */ /* 0x0003e80000100800 */
[----:B------:R-:W-:Y:S01]  /*3d430*/  STL [R1+0xf04], R0 ;  /* 0x000f040001007387 */ /* 0x000fe20000100800 */
[----:B----4-:R-:W-:-:S03]  /*3d440*/  IADD3 R56, P1, R26, R5, RZ ;  /* 0x000000051a387210 */ /* 0x010fc60007f3e0ff */
[----:B------:R-:W2:Y:S01]  /*3d450*/  LDL.LU.64 R12, [R1+0x1710] ;  /* 0x00171000010c7983 */ /* 0x000ea20000300a00 */
[----:B------:R-:W-:-:S03]  /*3d460*/  IMAD.X R23, R15, 0x1, R4, P0 ;  /* 0x000000010f177824 */ /* 0x000fc600000e0604 */
[----:B------:R-:W-:Y:S04]  /*3d470*/  STL [R1+0x2428], R116 ;  /* 0x0024287401007387 */ /* 0x000fe80000100800 */
[----:B------:R-:W-:Y:S04]  /*3d480*/  STL [R1+0x242c], R56 ;  /* 0x00242c3801007387 */ /* 0x000fe80000100800 */
[----:B------:R-:W4:Y:S01]  /*3d490*/  LDL.LU.64 R14, [R1+0x1690] ;  /* 0x00169000010e7983 */ /* 0x000f220000300a00 */
[----:B------:R-:W-:Y:S01]  /*3d4a0*/  IADD3 R88, P0, R18, R5, RZ ;  /* 0x0000000512587210 */ /* 0x000fe20007f1e0ff */
[----:B------:R-:W-:-:S02]  /*3d4b0*/  IMAD.X R55, R27, 0x1, R4, P1 ;  /* 0x000000011b377824 */ /* 0x000fc400008e0604 */
[----:B-1----:R-:W4:Y:S04]  /*3d4c0*/  LDL.LU.64 R24, [R1+0x1610] ;  /* 0x0016100001187983 */ /* 0x002f280000300a00 */
[----:B------:R1:W-:Y:S04]  /*3d4d0*/  STL [R1+0x2430], R23 ;  /* 0x0024301701007387 */ /* 0x0003e80000100800 */
[----:B------:R-:W-:Y:S04]  /*3d4e0*/  STL [R1+0x2434], R88 ;  /* 0x0024345801007387 */ /* 0x000fe80000100800 */
[----:B------:R-:W4:Y:S01]  /*3d4f0*/  LDL.LU.64 R34, [R1+0x1590] ;  /* 0x0015900001227983 */ /* 0x000f220000300a00 */
[----:B------:R-:W-:-:S03]  /*3d500*/  IMAD.X R87, R19, 0x1, R4, P0 ;  /* 0x0000000113577824 */ /* 0x000fc600000e0604 */
[----:B------:R-:W4:Y:S01]  /*3d510*/  LDL.LU.64 R30, [R1+0x1510] ;  /* 0x00151000011e7983 */ /* 0x000f220000300a00 */
[----:B---3--:R-:W-:-:S03]  /*3d520*/  IADD3 R120, P1, R16, R5, RZ ;  /* 0x0000000510787210 */ /* 0x008fc60007f3e0ff */
[----:B------:R-:W-:Y:S04]  /*3d530*/  STL [R1+0x2438], R55 ;  /* 0x0024383701007387 */ /* 0x000fe80000100800 */
[----:B------:R-:W-:Y:S04]  /*3d540*/  STL [R1+0x243c], R120 ;  /* 0x00243c7801007387 */ /* 0x000fe80000100800 */
[----:B------:R-:W3:Y:S01]  /*3d550*/  LDL.LU.64 R32, [R1+0x1490] ;  /* 0x0014900001207983 */ /* 0x000ee20000300a00 */
[----:B------:R-:W-:-:S03]  /*3d560*/  IMAD.X R119, R17, 0x1, R4, P1 ;  /* 0x0000000111777824 */ /* 0x000fc600008e0604 */
[----:B-1----:R-:W3:Y:S04]  /*3d570*/  LDL.LU.64 R22, [R1+0x1410] ;  /* 0x0014100001167983 */ /* 0x002ee80000300a00 */
[----:B------:R-:W-:Y:S01]  /*3d580*/  STL [R1+0x2440], R87 ;  /* 0x0024405701007387 */ /* 0x000fe20000100800 */
[----:B------:R-:W-:-:S05]  /*3d590*/  IADD3 R204, P0, R10, R5, RZ ;  /* 0x000000050acc7210 */ /* 0x000fca0007f1e0ff */
[----:B------:R-:W-:Y:S04]  /*3d5a0*/  STL [R1+0x2444], R204 ;  /* 0x002444cc01007387 */ /* 0x000fe80000100800 */
[----:B------:R-:W3:Y:S01]  /*3d5b0*/  LDL.LU.64 R20, [R1+0x1788] ;  /* 0x0017880001147983 */ /* 0x000ee20000300a00 */
[----:B------:R-:W-:-:S03]  /*3d5c0*/  IMAD.X R203, R11, 0x1, R4, P0 ;  /* 0x000000010bcb7824 */ /* 0x000fc600000e0604 */
[----:B------:R-:W-:Y:S04]  /*3d5d0*/  STL [R1+0x2448], R119 ;  /* 0x0024487701007387 */ /* 0x000fe80000100800 */
[----:B------:R-:W3:Y:S01]  /*3d5e0*/  LDL.LU.64 R28, [R1+0x1708] ;  /* 0x00170800011c7983 */ /* 0x000ee20000300a00 */
[----:B------:R-:W-:-:S05]  /*3d5f0*/  IADD3 R0, P1, R8, R5, RZ ;  /* 0x0000000508007210 */ /* 0x000fca0007f3e0ff */
[----:B------:R1:W-:Y:S04]  /*3d600*/  STL [R1+0xe90], R0 ;  /* 0x000e900001007387 */ /* 0x0003e80000100800 */
[----:B------:R-:W3:Y:S04]  /*3d610*/  LDL.LU.64 R16, [R1+0x1688] ;  /* 0x0016880001107983 */ /* 0x000ee80000300a00 */
[----:B------:R-:W-:Y:S01]  /*3d620*/  STL [R1+0x244c], R203 ;  /* 0x00244ccb01007387 */ /* 0x000fe20000100800 */
[----:B-1----:R-:W-:Y:S01]  /*3d630*/  IMAD.X R0, R9, 0x1, R4, P1 ;  /* 0x0000000109007824 */ /* 0x002fe200008e0604 */
[----:B--2---:R-:W-:-:S05]  /*3d640*/  IADD3 R55, P0, R12, R5, RZ ;  /* 0x000000050c377210 */ /* 0x004fca0007f1e0ff */
[----:B------:R1:W-:Y:S04]  /*3d650*/  STL [R1+0x2450], R55 ;  /* 0x0024503701007387 */ /* 0x0003e80000100800 */
[----:B------:R-:W2:Y:S01]  /*3d660*/  LDL.LU.64 R8, [R1+0x1608] ;  /* 0x0016080001087983 */ /* 0x000ea20000300a00 */
[----:B----4-:R-:W-:-:S03]  /*3d670*/  IADD3 R19, P1, R14, R5, RZ ;  /* 0x000000050e137210 */ /* 0x010fc60007f3e0ff */
[----:B------:R-:W4:Y:S01]  /*3d680*/  LDL.LU.64 R10, [R1+0x1588] ;  /* 0x00158800010a7983 */ /* 0x000f220000300a00 */
[----:B------:R-:W-:-:S03]  /*3d690*/  IMAD.X R120, R13, 0x1, R4, P0 ;  /* 0x000000010d787824 */ /* 0x000fc600000e0604 */
[----:B------:R-:W-:Y:S01]  /*3d6a0*/  STL [R1+0xe7c], R0 ;  /* 0x000e7c0001007387 */ /* 0x000fe20000100800 */
[----:B------:R-:W-:-:S03]  /*3d6b0*/  IMAD.X R84, R15, 0x1, R4, P1 ;  /* 0x000000010f547824 */ /* 0x000fc600008e0604 */
[----:B------:R1:W-:Y:S04]  /*3d6c0*/  STL [R1+0x2454], R19 ;  /* 0x0024541301007387 */ /* 0x0003e80000100800 */
[----:B------:R-:W4:Y:S04]  /*3d6d0*/  LDL.LU.64 R12, [R1+0x1508] ;  /* 0x00150800010c7983 */ /* 0x000f280000300a00 */
[----:B------:R-:W4:Y:S04]  /*3d6e0*/  LDL.LU.64 R14, [R1+0x1488] ;  /* 0x00148800010e7983 */ /* 0x000f280000300a00 */
[----:B------:R-:W4:Y:S01]  /*3d6f0*/  LDL.LU.64 R38, [R1+0x1408] ;  /* 0x0014080001267983 */ /* 0x000f220000300a00 */
[----:B------:R-:W-:-:S02]  /*3d700*/  IADD3 R26, P0, R24, R5, RZ ;  /* 0x00000005181a7210 */ /* 0x000fc40007f1e0ff */
[-C--:B------:R-:W-:Y:S01]  /*3d710*/  IADD3 R58, P1, R34, R5.reuse, RZ ;  /* 0x00000005223a7210 */ /* 0x080fe20007f3e0ff */
[----:B------:R-:W4:Y:S02]  /*3d720*/  LDL.LU.64 R36, [R1+0x1780] ;  /* 0x0017800001247983 */ /* 0x000f240000300a00 */
[--C-:B------:R-:W-:Y:S01]  /*3d730*/  IMAD.X R25, R25, 0x1, R4.reuse, P0 ;  /* 0x0000000119197824 */ /* 0x100fe200000e0604 */
[-C--:B------:R-:W-:Y:S01]  /*3d740*/  IADD3 R90, P0, R30, R5.reuse, RZ ;  /* 0x000000051e5a7210 */ /* 0x080fe20007f1e0ff */
[----:B------:R-:W-:Y:S01]  /*3d750*/  IMAD.X R57, R35, 0x1, R4, P1 ;  /* 0x0000000123397824 */ /* 0x000fe200008e0604 */
[----:B---3--:R-:W-:-:S03]  /*3d760*/  IADD3 R122, P1, R32, R5, RZ ;  /* 0x00000005207a7210 */ /* 0x008fc60007f3e0ff */
[--C-:B------:R-:W-:Y:S02]  /*3d770*/  IMAD.X R89, R31, 0x1, R4.reuse, P0 ;  /* 0x000000011f597824 */ /* 0x100fe400000e0604 */
[----:B------:R-:W3:Y:S01]  /*3d780*/  LDL.LU.64 R30, [R1+0x1700] ;  /* 0x00170000011e7983 */ /* 0x000ee20000300a00 */
[-C--:B------:R-:W-:Y:S01]  /*3d790*/  IADD3 R206, P0, R22, R5.reuse, RZ ;  /* 0x0000000516ce7210 */ /* 0x080fe20007f1e0ff */
[--C-:B------:R-:W-:Y:S02]  /*3d7a0*/  IMAD.X R121, R33, 0x1, R4.reuse, P1 ;  /* 0x0000000121797824 */ /* 0x100fe400008e0604 */
[----:B------:R-:W3:Y:S02]  /*3d7b0*/  LDL.LU.64 R42, [R1+0x1680] ;  /* 0x00168000012a7983 */ /* 0x000ee40000300a00 */
[----:B------:R-:W-:Y:S02]  /*3d7c0*/  IMAD.X R205, R23, 0x1, R4, P0 ;  /* 0x0000000117cd7824 */ /* 0x000fe400000e0604 */
[----:B------:R-:W3:Y:S04]  /*3d7d0*/  LDL.LU.64 R40, [R1+0x1600] ;  /* 0x0016000001287983 */ /* 0x000ee80000300a00 */
[----:B------:R-:W3:Y:S04]  /*3d7e0*/  LDL.LU.64 R34, [R1+0x1580] ;  /* 0x0015800001227983 */ /* 0x000ee80000300a00 */
[----:B------:R-:W3:Y:S01]  /*3d7f0*/  LDL.LU.64 R32, [R1+0x1500] ;  /* 0x0015000001207983 */ /* 0x000ee20000300a00 */
[----:B-1----:R-:W-:-:S05]  /*3d800*/  IADD3 R55, P1, R20, R5, RZ ;  /* 0x0000000514377210 */ /* 0x002fca0007f3e0ff */
[----:B------:R-:W-:Y:S01]  /*3d810*/  IMAD.X R19, R21, 0x1, R4, P1 ;  /* 0x0000000115137824 */ /* 0x000fe200008e0604 */
[----:B------:R-:W-:-:S05]  /*3d820*/  IADD3 R23, P0, R28, R5, RZ ;  /* 0x000000051c177210 */ /* 0x000fca0007f1e0ff */
[----:B------:R-:W-:Y:S01]  /*3d830*/  IMAD.X R88, R29, 0x1, R4, P0 ;  /* 0x000000011d587824 */ /* 0x000fe200000e0604 */
[----:B------:R-:W-:-:S05]  /*3d840*/  IADD3 R20, P1, R16, R5, RZ ;  /* 0x0000000510147210 */ /* 0x000fca0007f3e0ff */
[----:B------:R-:W-:Y:S02]  /*3d850*/  IMAD.X R52, R17, 0x1, R4, P1 ;  /* 0x0000000111347824 */ /* 0x000fe400008e0604 */
[----:B------:R-:W3:Y:S01]  /*3d860*/  LDL.LU.64 R16, [R1+0x1480] ;  /* 0x0014800001107983 */ /* 0x000ee20000300a00 */
[-C--:B--2---:R-:W-:Y:S02]  /*3d870*/  IADD3 R28, P0, R8, R5.reuse, RZ ;  /* 0x00000005081c7210 */ /* 0x084fe40007f1e0ff */
[----:B----4-:R-:W-:-:S03]  /*3d880*/  IADD3 R60, P1, R10, R5, RZ ;  /* 0x000000050a3c7210 */ /* 0x010fc60007f3e0ff */
[--C-:B------:R-:W-:Y:S02]  /*3d890*/  IMAD.X R27, R9, 0x1, R4.reuse, P0 ;  /* 0x00000001091b7824 */ /* 0x100fe400000e0604 */
[----:B------:R-:W2:Y:S01]  /*3d8a0*/  LDL.LU.64 R8, [R1+0x1400] ;  /* 0x0014000001087983 */ /* 0x000ea20000300a00 */
[----:B------:R-:W-:-:S03]  /*3d8b0*/  IMAD.X R59, R11, 0x1, R4, P1 ;  /* 0x000000010b3b7824 */ /* 0x000fc600008e0604 */
[----:B------:R-:W4:Y:S01]  /*3d8c0*/  LDL.LU.64 R10, [R1+0x1778] ;  /* 0x00177800010a7983 */ /* 0x000f220000300a00 */
[-C--:B------:R-:W-:Y:S02]  /*3d8d0*/  IADD3 R92, P0, R12, R5.reuse, RZ ;  /* 0x000000050c5c7210 */ /* 0x080fe40007f1e0ff */
[----:B------:R-:W-:-:S03]  /*3d8e0*/  IADD3 R124, P1, R14, R5, RZ ;  /* 0x000000050e7c7210 */ /* 0x000fc60007f3e0ff */
[--C-:B------:R-:W-:Y:S02]  /*3d8f0*/  IMAD.X R91, R13, 0x1, R4.reuse, P0 ;  /* 0x000000010d5b7824 */ /* 0x100fe400000e0604 */
[----:B------:R-:W4:Y:S01]  /*3d900*/  LDL.LU.64 R12, [R1+0x16f8] ;  /* 0x0016f800010c7983 */ /* 0x000f220000300a00 */
[-C--:B------:R-:W-:Y:S01]  /*3d910*/  IADD3 R208, P0, R38, R5.reuse, RZ ;  /* 0x0000000526d07210 */ /* 0x080fe20007f1e0ff */
[--C-:B------:R-:W-:Y:S02]  /*3d920*/  IMAD.X R123, R15, 0x1, R4.reuse, P1 ;  /* 0x000000010f7b7824 */ /* 0x100fe400008e0604 */
[----:B------:R-:W4:Y:S02]  /*3d930*/  LDL.LU.64 R14, [R1+0x1678] ;  /* 0x00167800010e7983 */ /* 0x000f240000300a00 */
[----:B------:R-:W-:Y:S02]  /*3d940*/  IMAD.X R207, R39, 0x1, R4, P0 ;  /* 0x0000000127cf7824 */ /* 0x000fe400000e0604 */
[----:B------:R-:W4:Y:S04]  /*3d950*/  LDL.LU.64 R46, [R1+0x15f8] ;  /* 0x0015f800012e7983 */ /* 0x000f280000300a00 */
[----:B------:R-:W4:Y:S01]  /*3d960*/  LDL.LU.64 R38, [R1+0x1578] ;  /* 0x0015780001267983 */ /* 0x000f220000300a00 */
[----:B------:R-:W-:-:S02]  /*3d970*/  IADD3 R119, P1, R36, R5, RZ ;  /* 0x0000000524777210 */ /* 0x000fc40007f3e0ff */
[----:B---3--:R-:W-:-:S03]  /*3d980*/  IADD3 R116, P0, R30, R5, RZ ;  /* 0x000000051e747210 */ /* 0x008fc60007f1e0ff */
[--C-:B------:R-:W-:Y:S02]  /*3d990*/  IMAD.X R203, R37, 0x1, R4.reuse, P1 ;  /* 0x0000000125cb7824 */ /* 0x100fe400008e0604 */
[----:B------:R-:W3:Y:S01]  /*3d9a0*/  LDL.LU.64 R36, [R1+0x14f8] ;  /* 0x0014f80001247983 */ /* 0x000ee20000300a00 */
[-C--:B------:R-:W-:Y:S01]  /*3d9b0*/  IADD3 R113, P1, R42, R5.reuse, RZ ;  /* 0x000000052a717210 */ /* 0x080fe20007f3e0ff */
[--C-:B------:R-:W-:Y:S01]  /*3d9c0*/  IMAD.X R56, R31, 0x1, R4.reuse, P0 ;  /* 0x000000011f387824 */ /* 0x100fe200000e0604 */
[-C--:B------:R-:W-:Y:S01]  /*3d9d0*/  IADD3 R30, P0, R40, R5.reuse, RZ ;  /* 0x00000005281e7210 */ /* 0x080fe20007f1e0ff */
[----:B------:R-:W3:Y:S02]  /*3d9e0*/  LDL.LU.64 R44, [R1+0x1478] ;  /* 0x00147800012c7983 */ /* 0x000ee40000300a00 */
[--C-:B------:R-:W-:Y:S01]  /*3d9f0*/  IMAD.X R197, R43, 0x1, R4.reuse, P1 ;  /* 0x000000012bc57824 */ /* 0x100fe200008e0604 */
[-C--:B------:R-:W-:Y:S01]  /*3da00*/  IADD3 R62, P1, R34, R5.reuse, RZ ;  /* 0x00000005223e7210 */ /* 0x080fe20007f3e0ff */
[----:B------:R-:W-:Y:S01]  /*3da10*/  IMAD.X R29, R41, 0x1, R4, P0 ;  /* 0x00000001291d7824 */ /* 0x000fe200000e0604 */
[----:B------:R-:W3:Y:S01]  /*3da20*/  LDL.LU.64 R42, [R1+0x13f8] ;  /* 0x0013f800012a7983 */ /* 0x000ee20000300a00 */
[----:B------:R-:W-:-:S02]  /*3da30*/  IADD3 R94, P0, R32, R5, RZ ;  /* 0x00000005205e7210 */ /* 0x000fc40007f1e0ff */
[--C-:B------:R-:W-:Y:S01]  /*3da40*/  IMAD.X R61, R35, 0x1, R4.reuse, P1 ;  /* 0x00000001233d7824 */ /* 0x100fe200008e0604 */
[----:B------:R-:W3:Y:S02]  /*3da50*/  LDL.LU.64 R40, [R1+0x1770] ;  /* 0x0017700001287983 */ /* 0x000ee40000300a00 */
[----:B------:R-:W-:Y:S02]  /*3da60*/  IMAD.X R93, R33, 0x1, R4, P0 ;  /* 0x00000001215d7824 */ /* 0x000fe400000e0604 */
[----:B------:R-:W3:Y:S01]  /*3da70*/  LDL.LU.64 R34, [R1+0x16f0] ;  /* 0x0016f00001227983 */ /* 0x000ee20000300a00 */
        /* <DEDUP_REMOVED lines=13> */
[----:B------:R-:W-:-:S03]  /*3db50*/  IMAD.X R198, R15, 0x1, R4, P1 ;  /* 0x000000010fc67824 */ /* 0x000fc600008e0604 */
[----:B------:R-:W4:Y:S01]  /*3db60*/  LDL.LU.64 R14, [R1+0x1768] ;  /* 0x00176800010e7983 */ /* 0x000f220000300a00 */
[----:B------:R-:W-:-:S03]  /*3db70*/  IADD3 R64, P1, R38, R5, RZ ;  /* 0x0000000526407210 */ /* 0x000fc60007f3e0ff */
[----:B------:R-:W4:Y:S02]  /*3db80*/  LDL.LU.64 R68, [R1+0x1760] ;  /* 0x0017600001447983 */ /* 0x000f240000300a00 */
[----:B------:R-:W-:Y:S02]  /*3db90*/  IMAD.X R63, R39, 0x1, R4, P1 ;  /* 0x00000001273f7824 */ /* 0x000fe400008e0604 */
[----:B------:R-:W4:Y:S01]  /*3dba0*/  LDL.LU.64 R38, [R1+0x1758] ;  /* 0x0017580001267983 */ /* 0x000f220000300a00 */
[----:B------:R-:W-:-:S05]  /*3dbb0*/  IADD3 R32, P0, R46, R5, RZ ;  /* 0x000000052e207210 */ /* 0x000fca0007f1e0ff */
[----:B------:R-:W-:Y:S01]  /*3dbc0*/  IMAD.X R31, R47, 0x1, R4, P0 ;  /* 0x000000012f1f7824 */ /* 0x000fe200000e0604 */
[-C--:B---3--:R-:W-:Y:S02]  /*3dbd0*/  IADD3 R96, P0, R36, R5.reuse, RZ ;  /* 0x0000000524607210 */ /* 0x088fe40007f1e0ff */
[----:B------:R-:W-:-:S03]  /*3dbe0*/  IADD3 R128, P1, R44, R5, RZ ;  /* 0x000000052c807210 */ /* 0x000fc60007f3e0ff */
[--C-:B------:R-:W-:Y:S02]  /*3dbf0*/  IMAD.X R95, R37, 0x1, R4.reuse, P0 ;  /* 0x00000001255f7824 */ /* 0x100fe400000e0604 */
[----:B------:R-:W3:Y:S01]  /*3dc00*/  LDL.LU.64 R36, [R1+0x1750] ;  /* 0x0017500001247983 */ /* 0x000ee20000300a00 */
[-C--:B------:R-:W-:Y:S01]  /*3dc10*/  IADD3 R212, P0, R42, R5.reuse, RZ ;  /* 0x000000052ad47210 */ /* 0x080fe20007f1e0ff */
[--C-:B------:R-:W-:Y:S01]  /*3dc20*/  IMAD.X R127, R45, 0x1, R4.reuse, P1 ;  /* 0x000000012d7f7824 */ /* 0x100fe200008e0604 */
[-C--:B------:R-:W-:Y:S01]  /*3dc30*/  IADD3 R231, P1, R40, R5.reuse, RZ ;  /* 0x0000000528e77210 */ /* 0x080fe20007f3e0ff */
[----:B------:R-:W3:Y:S04]  /*3dc40*/  LDL.LU.64 R46, [R1+0x1748] ;  /* 0x00174800012e7983 */ /* 0x000ee80000300a00 */
[----:B------:R-:W3:Y:S01]  /*3dc50*/  LDL.LU.64 R44, [R1+0x1740] ;  /* 0x00174000012c7983 */ /* 0x000ee20000300a00 */
[--C-:B------:R-:W-:Y:S01]  /*3dc60*/  IMAD.X R211, R43, 0x1, R4.reuse, P0 ;  /* 0x000000012bd37824 */ /* 0x100fe200000e0604 */
[-C--:B------:R-:W-:Y:S01]  /*3dc70*/  IADD3 R117, P0, R34, R5.reuse, RZ ;  /* 0x0000000522757210 */ /* 0x080fe20007f1e0ff */
[--C-:B------:R-:W-:Y:S01]  /*3dc80*/  IMAD.X R188, R41, 0x1, R4.reuse, P1 ;  /* 0x0000000129bc7824 */ /* 0x100fe200008e0604 */
[----:B------:R-:W3:Y:S04]  /*3dc90*/  LDL.LU.64 R42, [R1+0x14f0] ;  /* 0x0014f000012a7983 */ /* 0x000ee80000300a00 */
[----:B------:R-:W3:Y:S01]  /*3dca0*/  LDL.LU.64 R40, [R1+0x1470] ;  /* 0x0014700001287983 */ /* 0x000ee20000300a00 */
        /* <DEDUP_REMOVED lines=24> */
[----:B------:R-:W-:Y:S02]  /*3de30*/  IMAD.X R168, R37, 0x1, R4, P0 ;  /* 0x0000000125a87824 */ /* 0x000fe400000e0604 */
[----:B------:R-:W3:Y:S01]  /*3de40*/  LDL.LU.64 R36, [R1+0x16c8] ;  /* 0x0016c80001247983 */ /* 0x000ee20000300a00 */
[----:B------:R-:W-:-:S03]  /*3de50*/  IADD3 R176, P0, R44, R5, RZ ;  /* 0x000000052cb07210 */ /* 0x000fc60007f1e0ff */
[----:B------:R-:W3:Y:S01]  /*3de60*/  LDL.LU.64 R68, [R1+0x16c0] ;  /* 0x0016c00001447983 */ /* 0x000ee20000300a00 */
[--C-:B------:R-:W-:Y:S01]  /*3de70*/  IMAD.X R169, R47, 0x1, R4.reuse, P1 ;  /* 0x000000012fa97824 */ /* 0x100fe200008e0604 */
[-C--:B------:R-:W-:Y:S01]  /*3de80*/  IADD3 R98, P1, R42, R5.reuse, RZ ;  /* 0x000000052a627210 */ /* 0x080fe20007f3e0ff */
[----:B------:R-:W-:Y:S01]  /*3de90*/  IMAD.X R170, R45, 0x1, R4, P0 ;  /* 0x000000012daa7824 */ /* 0x000fe200000e0604 */
[----:B------:R-:W3:Y:S01]  /*3dea0*/  LDL.LU.64 R46, [R1+0x15e8] ;  /* 0x0015e800012e7983 */ /* 0x000ee20000300a00 */
[----:B------:R-:W-:-:S03]  /*3deb0*/  IADD3 R130, P0, R40, R5, RZ ;  /* 0x0000000528827210 */ /* 0x000fc60007f1e0ff */
[----:B------:R-:W3:Y:S01]  /*3dec0*/  LDL.LU.64 R44, [R1+0x1568] ;  /* 0x00156800012c7983 */ /* 0x000ee20000300a00 */
[--C-:B------:R-:W-:Y:S02]  /*3ded0*/  IMAD.X R97, R43, 0x1, R4.reuse, P1 ;  /* 0x000000012b617824 */ /* 0x100fe400008e0604 */
[----:B------:R-:W-:Y:S01]  /*3dee0*/  IMAD.X R129, R41, 0x1, R4, P0 ;  /* 0x0000000129817824 */ /* 0x000fe200000e0604 */
[----:B------:R-:W3:Y:S04]  /*3def0*/  LDL.LU.64 R42, [R1+0x14e8] ;  /* 0x0014e800012a7983 */ /* 0x000ee80000300a00 */
[----:B------:R-:W3:Y:S01]  /*3df00*/  LDL.LU.64 R40, [R1+0x1468] ;  /* 0x0014680001287983 */ /* 0x000ee20000300a00 */
[----:B------:R-:W-:-:S05]  /*3df10*/  IADD3 R214, P1, R16, R5, RZ ;  /* 0x0000000510d67210 */ /* 0x000fca0007f3e0ff */
[----:B------:R-:W-:Y:S01]  /*3df20*/  IMAD.X R213, R17, 0x1, R4, P1 ;  /* 0x0000000111d57824 */ /* 0x000fe200008e0604 */
        /* <DEDUP_REMOVED lines=12> */
[-C--:B------:R-:W-:Y:S02]  /*3dff0*/  IADD3 R200, P1, R38, R5.reuse, RZ ;  /* 0x0000000526c87210 */ /* 0x080fe40007f3e0ff */
[----:B------:R-:W-:Y:S01]  /*3e000*/  IADD3 R21, P0, R70, R5, RZ ;  /* 0x0000000546157210 */ /* 0x000fe20007f1e0ff */
[----:B------:R-:W4:Y:S02]  /*3e010*/  LDL.LU.64 R74, [R1+0x1648] ;  /* 0x00164800014a7983 */ /* 0x000f240000300a00 */
[--C-:B------:R-:W-:Y:S02]  /*3e020*/  IMAD.X R54, R39, 0x1, R4.reuse, P1 ;  /* 0x0000000127367824 */ /* 0x100fe400008e0604 */
[----:B------:R-:W4:Y:S01]  /*3e030*/  LDL.LU.64 R38, [R1+0x1640] ;  /* 0x0016400001267983 */ /* 0x000f220000300a00 */
[----:B------:R-:W-:-:S03]  /*3e040*/  IMAD.X R86, R71, 0x1, R4, P0 ;  /* 0x0000000147567824 */ /* 0x000fc600000e0604 */
[----:B------:R-:W4:Y:S04]  /*3e050*/  LDL.LU.64 R70, [R1+0x1638] ;  /* 0x0016380001467983 */ /* 0x000f280000300a00 */
[----:B------:R-:W4:Y:S04]  /*3e060*/  LDL.LU.64 R76, [R1+0x15e0] ;  /* 0x0015e000014c7983 */ /* 0x000f280000300a00 */
[----:B------:R-:W4:Y:S04]  /*3e070*/  LDL.LU.64 R78, [R1+0x1560] ;  /* 0x00156000014e7983 */ /* 0x000f280000300a00 */
[----:B------:R-:W4:Y:S01]  /*3e080*/  LDL.LU.64 R106, [R1+0x14e0] ;  /* 0x0014e000016a7983 */ /* 0x000f220000300a00 */
[----:B---3--:R-:W-:-:S02]  /*3e090*/  IADD3 R115, P1, R68, R5, RZ ;  /* 0x0000000544737210 */ /* 0x008fc40007f3e0ff */
[----:B------:R-:W-:-:S03]  /*3e0a0*/  IADD3 R83, P0, R36, R5, RZ ;  /* 0x0000000524537210 */ /* 0x000fc60007f1e0ff */
[--C-:B------:R-:W-:Y:S01]  /*3e0b0*/  IMAD.X R199, R69, 0x1, R4.reuse, P1 ;  /* 0x0000000145c77824 */ /* 0x100fe200008e0604 */
[-C--:B------:R-:W-:Y:S01]  /*3e0c0*/  IADD3 R68, P1, R44, R5.reuse, RZ ;  /* 0x000000052c447210 */ /* 0x080fe20007f3e0ff */
[----:B------:R-:W-:Y:S01]  /*3e0d0*/  IMAD.X R22, R37, 0x1, R4, P0 ;  /* 0x0000000125167824 */ /* 0x000fe200000e0604 */
[----:B------:R-:W-:-:S03]  /*3e0e0*/  IADD3 R36, P0, R46, R5, RZ ;  /* 0x000000052e247210 */ /* 0x000fc60007f1e0ff */
[--C-:B------:R-:W-:Y:S01]  /*3e0f0*/  IMAD.X R67, R45, 0x1, R4.reuse, P1 ;  /* 0x000000012d437824 */ /* 0x100fe200008e0604 */
[-C--:B------:R-:W-:Y:S01]  /*3e100*/  IADD3 R236, P1, R40, R5.reuse, RZ ;  /* 0x0000000528ec7210 */ /* 0x080fe20007f3e0ff */
[----:B------:R-:W-:Y:S01]  /*3e110*/  IMAD.X R35, R47, 0x1, R4, P0 ;  /* 0x000000012f237824 */ /* 0x000fe200000e0604 */
[----:B------:R-:W-:-:S03]  /*3e120*/  IADD3 R100, P0, R42, R5, RZ ;  /* 0x000000052a647210 */ /* 0x000fc60007f1e0ff */
[--C-:B------:R-:W-:Y:S02]  /*3e130*/  IMAD.X R131, R41, 0x1, R4.reuse, P1 ;  /* 0x0000000129837824 */ /* 0x100fe400008e0604 */
[----:B------:R-:W-:Y:S01]  /*3e140*/  IMAD.X R99, R43, 0x1, R4, P0 ;  /* 0x000000012b637824 */ /* 0x000fe200000e0604 */
        /* <DEDUP_REMOVED lines=9> */
[----:B--2---:R-:W-:-:S02]  /*3e1e0*/  IADD3 R216, P0, R8, R5, RZ ;  /* 0x0000000508d87210 */ /* 0x004fc40007f1e0ff */
[----:B----4-:R-:W-:-:S03]  /*3e1f0*/  IADD3 R18, P1, R10, R5, RZ ;  /* 0x000000050a127210 */ /* 0x010fc60007f3e0ff */
[--C-:B------:R-:W-:Y:S02]  /*3e200*/  IMAD.X R215, R9, 0x1, R4.reuse, P0 ;  /* 0x0000000109d77824 */ /* 0x100fe400000e0604 */
[----:B------:R-:W-:Y:S01]  /*3e210*/  IMAD.X R50, R11, 0x1, R4, P1 ;  /* 0x000000010b327824 */ /* 0x000fe200008e0604 */
[-C--:B------:R-:W-:Y:S02]  /*3e220*/  IADD3 R8, P0, R12, R5.reuse, RZ ;  /* 0x000000050c087210 */ /* 0x080fe40007f1e0ff */
[----:B------:R-:W-:-:S03]  /*3e230*/  IADD3 R10, P1, R14, R5, RZ ;  /* 0x000000050e0a7210 */ /* 0x000fc60007f3e0ff */
[--C-:B------:R-:W-:Y:S01]  /*3e240*/  IMAD.X R0, R13, 0x1, R4.reuse, P0 ;  /* 0x000000010d007824 */ /* 0x100fe200000e0604 */
[-C--:B------:R-:W-:Y:S01]  /*3e250*/  IADD3 R12, P0, R74, R5.reuse, RZ ;  /* 0x000000054a0c7210 */ /* 0x080fe20007f1e0ff */
[----:B------:R-:W-:Y:S01]  /*3e260*/  IMAD.X R9, R15, 0x1, R4, P1 ;  /* 0x000000010f097824 */ /* 0x000fe200008e0604 */
[----:B------:R-:W-:-:S03]  /*3e270*/  IADD3 R14, P1, R38, R5, RZ ;  /* 0x00000005260e7210 */ /* 0x000fc60007f3e0ff */
[--C-:B------:R-:W-:Y:S02]  /*3e280*/  IMAD.X R11, R75, 0x1, R4.reuse, P0 ;  /* 0x000000014b0b7824 */ /* 0x100fe400000e0604 */
[----:B------:R-:W2:Y:S01]  /*3e290*/  LDL.LU.64 R74, [R1+0x1458] ;  /* 0x00145800014a7983 */ /* 0x000ea20000300a00 */
[-C--:B------:R-:W-:Y:S01]  /*3e2a0*/  IADD3 R16, P0, R70, R5.reuse, RZ ;  /* 0x0000000546107210 */ /* 0x080fe20007f1e0ff */
[----:B------:R-:W-:Y:S01]  /*3e2b0*/  IMAD.X R13, R39, 0x1, R4, P1 ;  /* 0x00000001270d7824 */ /* 0x000fe200008e0604 */
[----:B------:R-:W-:-:S03]  /*3e2c0*/  IADD3 R38, P1, R76, R5, RZ ;  /* 0x000000054c267210 */ /* 0x000fc60007f3e0ff */
[--C-:B------:R-:W-:Y:S01]  /*3e2d0*/  IMAD.X R15, R71, 0x1, R4.reuse, P0 ;  /* 0x00000001470f7824 */ /* 0x100fe200000e0604 */
[----:B------:R-:W-:Y:S01]  /*3e2e0*/  IADD3 R70, P0, R78, R5, RZ ;  /* 0x000000054e467210 */ /* 0x000fe20007f1e0ff */
[----:B------:R-:W-:Y:S02]  /*3e2f0*/  IMAD.X R37, R77, 0x1, R4, P1 ;  /* 0x000000014d257824 */ /* 0x000fe400008e0604 */
[----:B------:R-:W4:Y:S01]  /*3e300*/  LDL.LU.64 R76, [R1+0x13d8] ;  /* 0x0013d800014c7983 */ /* 0x000f220000300a00 */
[----:B------:R-:W-:-:S03]  /*3e310*/  IADD3.X R69, R79, R4, RZ, P0, !PT ;  /* 0x000000044f457210 */ /* 0x000fc600007fe4ff */
[----:B------:R-:W4:Y:S04]  /*3e320*/  LDL.LU.64 R78, [R1+0x1550] ;  /* 0x00155000014e7983 */ /* 0x000f280000300a00 */
[----:B------:R-:W4:Y:S01]  /*3e330*/  LDL.LU.64 R142, [R1+0x1548] ;  /* 0x00154800018e7983 */ /* 0x000f220000300a00 */
[----:B------:R-:W-:-:S05]  /*3e340*/  IADD3 R102, P1, R106, R5, RZ ;  /* 0x000000056a667210 */ /* 0x000fca0007f3e0ff */
[----:B------:R-:W-:Y:S02]  /*3e350*/  IMAD.X R101, R107, 0x1, R4, P1 ;  /* 0x000000016b657824 */ /* 0x000fe400008e0604 */
        /* <DEDUP_REMOVED lines=19> */
[--C-:B------:R-:W-:Y:S02]  /*3e490*/  IMAD.X R71, R109, 0x1, R4.reuse, P1 ;  /* 0x000000016d477824 */ /* 0x100fe400008e0604 */
[----:B------:R-:W3:Y:S02]  /*3e4a0*/  LDL.LU.64 R108, [R1+0x1450] ;  /* 0x00145000016c7983 */ /* 0x000ee40000300a00 */
[----:B------:R-:W-:Y:S02]  /*3e4b0*/  IMAD.X R103, R111, 0x1, R4, P0 ;  /* 0x000000016f677824 */ /* 0x000fe400000e0604 */
[----:B------:R-:W3:Y:S04]  /*3e4c0*/  LDL.LU.64 R110, [R1+0x13d0] ;  /* 0x0013d000016e7983 */ /* 0x000ee80000300a00 */
[----:B------:R-:W3:Y:S04]  /*3e4d0*/  LDL.LU.64 R136, [R1+0x14c8] ;  /* 0x0014c80001887983 */ /* 0x000ee80000300a00 */
[----:B------:R-:W3:Y:S04]  /*3e4e0*/  LDL.LU.64 R148, [R1+0x14c0] ;  /* 0x0014c00001947983 */ /* 0x000ee80000300a00 */
[----:B------:R-:W3:Y:S04]  /*3e4f0*/  LDL.LU.64 R146, [R1+0x14b8] ;  /* 0x0014b80001927983 */ /* 0x000ee80000300a00 */
[----:B------:R-:W3:Y:S01]  /*3e500*/  LDL.LU.64 R144, [R1+0x1448] ;  /* 0x0014480001907983 */ /* 0x000ee20000300a00 */
[----:B--2---:R-:W-:-:S02]  /*3e510*/  IADD3 R240, P1, R74, R5, RZ ;  /* 0x000000054af07210 */ /* 0x004fc40007f3e0ff */
[----:B----4-:R-:W-:-:S05]  /*3e520*/  IADD3 R220, P0, R76, R5, RZ ;  /* 0x000000054cdc7210 */ /* 0x010fca0007f1e0ff */
[--C-:B------:R-:W-:Y:S01]  /*3e530*/  IMAD.X R219, R77, 0x1, R4.reuse, P0 ;  /* 0x000000014ddb7824 */ /* 0x100fe200000e0604 */
[----:B------:R-:W-:Y:S01]  /*3e540*/  IADD3 R76, P0, R142, R5, RZ ;  /* 0x000000058e4c7210 */ /* 0x000fe20007f1e0ff */
[----:B------:R-:W-:-:S04]  /*3e550*/  IMAD.X R239, R75, 0x1, R4, P1 ;  /* 0x000000014bef7824 */ /* 0x000fc800008e0604 */
[----:B------:R-:W-:Y:S02]  /*3e560*/  IMAD.X R75, R143, 0x1, R4, P0 ;  /* 0x000000018f4b7824 */ /* 0x000fe400000e0604 */
[----:B------:R-:W2:Y:S01]  /*3e570*/  LDL.LU.64 R142, [R1+0x13c8] ;  /* 0x0013c800018e7983 */ /* 0x000ea20000300a00 */
[-C--:B------:R-:W-:Y:S02]  /*3e580*/  IADD3 R74, P1, R78, R5.reuse, RZ ;  /* 0x000000054e4a7210 */ /* 0x080fe40007f3e0ff */
[----:B------:R-:W-:-:S03]  /*3e590*/  IADD3 R80, P0, R140, R5, RZ ;  /* 0x000000058c507210 */ /* 0x000fc60007f1e0ff */
[--C-:B------:R-:W-:Y:S02]  /*3e5a0*/  IMAD.X R73, R79, 0x1, R4.reuse, P1 ;  /* 0x000000014f497824 */ /* 0x100fe400008e0604 */
[----:B------:R-:W-:Y:S02]  /*3e5b0*/  IMAD.X R79, R141, 0x1, R4, P0 ;  /* 0x000000018d4f7824 */ /* 0x000fe400000e0604 */
[----:B------:R-:W4:Y:S01]  /*3e5c0*/  LDL.LU.64 R140, [R1+0x1440] ;  /* 0x00144000018c7983 */ /* 0x000f220000300a00 */
[----:B------:R-:W-:-:S05]  /*3e5d0*/  IADD3 R78, P1, R106, R5, RZ ;  /* 0x000000056a4e7210 */ /* 0x000fca0007f3e0ff */
[----:B------:R-:W-:Y:S01]  /*3e5e0*/  IMAD.X R77, R107, 0x1, R4, P1 ;  /* 0x000000016b4d7824 */ /* 0x000fe200008e0604 */
[----:B------:R-:W-:-:S05]  /*3e5f0*/  IADD3 R106, P1, R138, R5, RZ ;  /* 0x000000058a6a7210 */ /* 0x000fca0007f3e0ff */
[----:B------:R-:W-:Y:S02]  /*3e600*/  IMAD.X R105, R139, 0x1, R4, P1 ;  /* 0x000000018b697824 */ /* 0x000fe400008e0604 */
[----:B------:R-:W4:Y:S01]  /*3e610*/  LDL.LU.64 R138, [R1+0x1438] ;  /* 0x00143800018a7983 */ /* 0x000f220000300a00 */
[----:B---3--:R-:W-:-:S05]  /*3e620*/  IADD3 R242, P0, R108, R5, RZ ;  /* 0x000000056cf27210 */ /* 0x008fca0007f1e0ff */
[----:B------:R-:W-:Y:S01]  /*3e630*/  IMAD.X R241, R109, 0x1, R4, P0 ;  /* 0x000000016df17824 */ /* 0x000fe200000e0604 */
[-C--:B------:R-:W-:Y:S02]  /*3e640*/  IADD3 R108, P0, R136, R5.reuse, RZ ;  /* 0x00000005886c7210 */ /* 0x080fe40007f1e0ff */
[----:B------:R-:W-:-:S03]  /*3e650*/  IADD3 R222, P1, R110, R5, RZ ;  /* 0x000000056ede7210 */ /* 0x000fc60007f3e0ff */
[--C-:B------:R-:W-:Y:S02]  /*3e660*/  IMAD.X R107, R137, 0x1, R4.reuse, P0 ;  /* 0x00000001896b7824 */ /* 0x100fe400000e0604 */
[----:B------:R-:W-:Y:S01]  /*3e670*/  IMAD.X R221, R111, 0x1, R4, P1 ;  /* 0x000000016fdd7824 */ /* 0x000fe200008e0604 */
[-C--:B------:R-:W-:Y:S01]  /*3e680*/  IADD3 R112, P0, R146, R5.reuse, RZ ;  /* 0x0000000592707210 */ /* 0x080fe20007f1e0ff */
[----:B------:R-:W3:Y:S01]  /*3e690*/  LDL.LU.64 R136, [R1+0x13c0] ;  /* 0x0013c00001887983 */ /* 0x000ee20000300a00 */
[----:B------:R-:W-:-:S03]  /*3e6a0*/  IADD3 R110, P1, R148, R5, RZ ;  /* 0x00000005946e7210 */ /* 0x000fc60007f3e0ff */
[--C-:B------:R-:W-:Y:S01]  /*3e6b0*/  IMAD.X R111, R147, 0x1, R4.reuse, P0 ;  /* 0x00000001936f7824 */ /* 0x100fe200000e0604 */
[----:B------:R-:W3:Y:S01]  /*3e6c0*/  LDL.LU R132, [R1+0x18d8] ;  /* 0x0018d80001847983 */ /* 0x000ee20000300800 */
[--C-:B------:R-:W-:Y:S01]  /*3e6d0*/  IMAD.X R109, R149, 0x1, R4.reuse, P1 ;  /* 0x00000001956d7824 */ /* 0x100fe200008e0604 */
[-C--:B------:R-:W-:Y:S02]  /*3e6e0*/  IADD3 R244, P1, R144, R5.reuse, RZ ;  /* 0x0000000590f47210 */ /* 0x080fe40007f3e0ff */
[----:B------:R-:W3:Y:S03]  /*3e6f0*/  LDL.LU.64 R156, [R1+0x13b8] ;  /* 0x0013b800019c7983 */ /* 0x000ee60000300a00 */
[----:B------:R-:W-:Y:S01]  /*3e700*/  IMAD.X R243, R145, 0x1, R4, P1 ;  /* 0x0000000191f37824 */ /* 0x000fe200008e0604 */
[----:B--2---:R-:W-:Y:S01]  /*3e710*/  IADD3 R248, P0, R142, R5, RZ ;  /* 0x000000058ef87210 */ /* 0x004fe20007f1e0ff */
[----:B------:R-:W-:-:S02]  /*3e720*/  IMAD.MOV.U32 R142, RZ, RZ, R252 ;  /* 0x000000ffff8e7224 */ /* 0x000fc400078e00fc */
[----:B------:R-:W1:Y:S01]  /*3e730*/  S2R R252, SR_TID.X ;  /* 0x0000000000fc7919 */ /* 0x000e620000002100 */
[-C--:B----4-:R-:W-:Y:S02]  /*3e740*/  IADD3 R246, P1, R140, R5.reuse, RZ ;  /* 0x000000058cf67210 */ /* 0x090fe40007f3e0ff */
[----:B------:R-:W2:Y:S03]  /*3e750*/  LDL.LU R140, [R1+0xa20] ;  /* 0x000a2000018c7983 */ /* 0x000ea60000300800 */
[--C-:B------:R-:W-:Y:S02]  /*3e760*/  IMAD.X R245, R141, 0x1, R4.reuse, P1 ;  /* 0x000000018df57824 */ /* 0x100fe400008e0604 */
[----:B------:R-:W2:Y:S01]  /*3e770*/  LDL.LU R141, [R1+0xa24] ;  /* 0x000a2400018d7983 */ /* 0x000ea20000300800 */
[----:B------:R-:W-:Y:S02]  /*3e780*/  IMAD.X R223, R143, 0x1, R4, P0 ;  /* 0x000000018fdf7824 */ /* 0x000fe400000e0604 */
[----:B------:R-:W-:Y:S01]  /*3e790*/  IMAD.MOV.U32 R143, RZ, RZ, R133 ;  /* 0x000000ffff8f7224 */ /* 0x000fe200078e0085 */
[----:B------:R-:W4:Y:S01]  /*3e7a0*/  LDL.LU R148, [R1+0x18e0] ;  /* 0x0018e00001947983 */ /* 0x000f220000300800 */
[----:B------:R-:W-:-:S05]  /*3e7b0*/  IADD3 R196, P0, R138, R5, RZ ;  /* 0x000000058ac47210 */ /* 0x000fca0007f1e0ff */
[----:B------:R-:W-:Y:S01]  /*3e7c0*/  IMAD.X R247, R139, 0x1, R4, P0 ;  /* 0x000000018bf77824 */ /* 0x000fe200000e0604 */
[----:B-1----:R-:W-:-:S04]  /*3e7d0*/  LOP3.LUT R133, R252, 0x1f, RZ, 0xc0, !PT ;  /* 0x0000001ffc857812 */ /* 0x002fc800078ec0ff */
[----:B------:R-:W-:Y:S02]  /*3e7e0*/  ISETP.GE.AND P0, PT, R133, UR12, PT ;  /* 0x0000000c85007c0c */ /* 0x000fe4000bf06270 */
[----:B------:R-:W4:Y:S01]  /*3e7f0*/  LDL.LU R133, [R1+0x18d4] ;  /* 0x0018d40001857983 */ /* 0x000f220000300800 */
[----:B---3--:R-:W-:-:S03]  /*3e800*/  IADD3 R250, P1, R136, R5, RZ ;  /* 0x0000000588fa7210 */ /* 0x008fc60007f3e0ff */
[----:B------:R-:W3:Y:S01]  /*3e810*/  LDL.LU R136, [R1+0xa10] ;  /* 0x000a100001887983 */ /* 0x000ee20000300800 */
[----:B------:R-:W-:Y:S01]  /*3e820*/  IADD3 R132, P2, R132, R3, RZ ;  /* 0x0000000384847210 */ /* 0x000fe20007f5e0ff */
[----:B------:R-:W-:-:S04]  /*3e830*/  IMAD.X R249, R137, 0x1, R4, P1 ;  /* 0x0000000189f97824 */ /* 0x000fc800008e0604 */
[----:B------:R-:W-:Y:S04]  /*3e840*/  STL [R1+0x18d8], R132 ;  /* 0x0018d88401007387 */ /* 0x000fe80000100800 */
[----:B------:R-:W3:Y:S04]  /*3e850*/  LDL.LU R137, [R1+0xa14] ;  /* 0x000a140001897983 */ /* 0x000ee80000300800 */
[----:B------:R-:W3:Y:S04]  /*3e860*/  LDL.LU R138, [R1+0xa18] ;  /* 0x000a1800018a7983 */ /* 0x000ee80000300800 */
[----:B------:R-:W3:Y:S04]  /*3e870*/  LDL.LU R139, [R1+0xa1c] ;  /* 0x000a1c00018b7983 */ /* 0x000ee80000300800 */
[----:B------:R-:W3:Y:S01]  /*3e880*/  LDL.LU R144, [R1+0xa00] ;  /* 0x000a000001907983 */ /* 0x000ee20000300800 */
[----:B------:R-:W-:-:S03]  /*3e890*/  IADD3 R252, P3, R156, R5, RZ ;  /* 0x000000059cfc7210 */ /* 0x000fc60007f7e0ff */
[----:B------:R-:W3:Y:S04]  /*3e8a0*/  LDL.LU R145, [R1+0xa04] ;  /* 0x000a040001917983 */ /* 0x000ee80000300800 */
[----:B------:R-:W3:Y:S01]  /*3e8b0*/  LDL.LU R193, [R1+0x18dc] ;  /* 0x0018dc0001c17983 */ /* 0x000ee20000300800 */
[----:B------:R-:W-:-:S03]  /*3e8c0*/  IMAD.X R251, R157, 0x1, R4, P3 ;  /* 0x000000019dfb7824 */ /* 0x000fc600018e0604 */
[----:B------:R-:W3:Y:S01]  /*3e8d0*/  LDL.LU R157, [R1+0x18e8] ;  /* 0x0018e800019d7983 */ /* 0x000ee20000300800 */
[----:B--2---:R-:W-:Y:S01]  /*3e8e0*/  HMMA.1688.F32.TF32 R140, R232, R186, R140 ;  /* 0x000000bae88c723c */ /* 0x004fe2000008108c */
[----:B----4-:R-:W-:Y:S01]  /*3e8f0*/  IADD3 R148, P3, R148, R3, RZ ;  /* 0x0000000394947210 */ /* 0x010fe20007f7e0ff */
[----:B------:R-:W-:-:S15]  /*3e900*/  IMAD.X R133, R133, 0x1, R2, P2 ;  /* 0x0000000185857824 */ /* 0x000fde00010e0602 */
[----:B------:R-:W-:-:S06]  /*3e910*/  NOP ;  /* 0x0000000000007918 */ /* 0x000fcc0000000000 */
[----:B------:R-:W-:Y:S04]  /*3e920*/  STL.64 [R1+0xa20], R140 ;  /* 0x000a208c01007387 */ /* 0x000fe80000100a00 */
[----:B------:R1:W-:Y:S04]  /*3e930*/  STL.64 [R1+0xa28], R142 ;  /* 0x000a288e01007387 */ /* 0x0003e80000100a00 */
[----:B-1----:R-:W2:Y:S04]  /*3e940*/  LDL.LU.64 R142, [R1+0x24a0] ;  /* 0x0024a000018e7983 */ /* 0x002ea80000300a00 */
[----:B------:R-:W4:Y:S04]  /*3e950*/  LDL.LU.64 R140, [R1+0x2498] ;  /* 0x00249800018c7983 */ /* 0x000f280000300a00 */
[----:B------:R-:W-:Y:S04]  /*3e960*/  STL [R1+0x18e0], R148 ;  /* 0x0018e09401007387 */ /* 0x000fe80000100800 */
[----:B------:R-:W-:Y:S04]  /*3e970*/  STL [R1+0x18d4], R133 ;  /* 0x0018d48501007387 */ /* 0x000fe80000100800 */
[----:B------:R-:W2:Y:S04]  /*3e980*/  LDL.LU R159, [R1+0x18e4] ;  /* 0x0018e400019f7983 */ /* 0x000ea80000300800 */
[----:B------:R-:W4:Y:S04]  /*3e990*/  LDL.LU R149, [R1+0x18f0] ;  /* 0x0018f00001957983 */ /* 0x000f280000300800 */
[----:B------:R-:W4:Y:S04]  /*3e9a0*/  LDL.LU R192, [R1+0x18f8] ;  /* 0x0018f80001c07983 */ /* 0x000f280000300800 */
[----:B------:R-:W4:Y:S01]  /*3e9b0*/  LDL.LU R158, [R1+0x18ec] ;  /* 0x0018ec00019e7983 */ /* 0x000f220000300800 */
[----:B------:R-:W-:-:S02]  /*3e9c0*/  IMAD.MOV.U32 R147, RZ, RZ, R6 ;  /* 0x000000ffff937224 */ /* 0x000fc400078e0006 */
[----:B------:R-:W1:Y:S01]  /*3e9d0*/  S2R R6, SR_TID.X ;  /* 0x0000000000067919 */ /* 0x000e620000002100 */
[----:B------:R-:W-:Y:S01]  /*3e9e0*/  UISETP.GT.AND UP1, UPT, UR12, URZ, UPT ;  /* 0x0000003f0c00728c */ /* 0x000fe2000bf24270 */
[C---:B---3--:R-:W-:Y:S01]  /*3e9f0*/  HMMA.1688.F32.TF32 R136, R232.reuse, R190, R136 ;  /* 0x000000bee888723c */ /* 0x048fe20000081088 */
[----:B------:R-:W-:Y:S01]  /*3ea00*/  IMAD.MOV.U32 R146, RZ, RZ, R7 ;  /* 0x000000ffff927224 */ /* 0x000fe200078e0007 */
[----:B------:R-:W-:Y:S01]  /*3ea10*/  PLOP3.LUT P4, PT, PT, PT, UP0, 0x80, 0x0 ;  /* 0x000000000000781c */ /* 0x000fe20003f8f008 */
[----:B------:R-:W-:Y:S01]  /*3ea20*/  USEL UR10, URZ, 0x4, !UP1 ;  /* 0x000000043f0a7887 */ /* 0x000fe2000c800000 */
[----:B------:R-:W-:Y:S01]  /*3ea30*/  IMAD.X R193, R193, 0x1, R2, P3 ;  /* 0x00000001c1c17824 */ /* 0x000fe200018e0602 */
[----:B------:R-:W-:Y:S01]  /*3ea40*/  UISETP.GT.AND UP1, UPT, UR9, 0x1, UPT ;  /* 0x000000010900788c */ /* 0x000fe2000bf24270 */
[----:B------:R-:W3:Y:S01]  /*3ea50*/  LDL.LU R156, [R1+0x1900] ;  /* 0x00190000019c7983 */ /* 0x000ee20000300800 */
[----:B------:R-:W-:Y:S01]  /*3ea60*/  USEL UR10, UR10, URZ, !UP0 ;  /* 0x0000003f0a0a7287 */ /* 0x000fe2000c000000 */
[----:B------:R-:W-:Y:S01]  /*3ea70*/  HMMA.1688.F32.TF32 R232, R232, R194, R144 ;  /* 0x000000c2e8e8723c */ /* 0x000fe20000081090 */
[----:B------:R-:W-:Y:S01]  /*3ea80*/  USEL UR9, UR9, URZ, !UP1 ;  /* 0x0000003f09097287 */ /* 0x000fe2000c800000 */
[----:B------:R-:W-:-:S03]  /*3ea90*/  SEL R7, RZ, 0x4, P0 ;  /* 0x00000004ff077807 */ /* 0x000fc60000000000 */
[----:B------:R-:W-:Y:S01]  /*3eaa0*/  ISETP.NE.U32.AND P1, PT, RZ, UR10, PT ;  /* 0x0000000aff007c0c */ /* 0x000fe2000bf25070 */
[----:B------:R-:W-:Y:S01]  /*3eab0*/  ULEA UR13, UR9, UR5, 0xf ;  /* 0x00000005090d7291 */ /* 0x000fe2000f8e783f */
[----:B------:R-:W-:Y:S01]  /*3eac0*/  SEL R7, R7, RZ, !P4 ;  /* 0x000000ff07077207 */ /* 0x000fe20006000000 */
[----:B------:R-:W-:Y:S01]  /*3ead0*/  STL [R1+0x18dc], R193 ;  /* 0x0018dcc101007387 */ /* 0x000fe20000100800 */
[----:B------:R-:W-:Y:S02]  /*3eae0*/  IADD3 R157, P2, R157, R3, RZ ;  /* 0x000000039d9d7210 */ /* 0x000fe40007f5e0ff */
[----:B-1----:R-:W-:-:S05]  /*3eaf0*/  LOP3.LUT R186, R6, 0x1f, RZ, 0xc0, !PT ;  /* 0x0000001f06ba7812 */ /* 0x002fca00078ec0ff */
[----:B------:R-:W-:Y:S01]  /*3eb00*/  IMAD.SHL.U32 R187, R186, 0x4, RZ ;  /* 0x00000004babb7824 */ /* 0x000fe200078e00ff */
[----:B------:R-:W-:Y:S03]  /*3eb10*/  STL.64 [R1+0xa10], R136 ;  /* 0x000a108801007387 */ /* 0x000fe60000100a00 */
[----:B------:R-:W-:Y:S01]  /*3eb20*/  VIADD R6, R187, UR13 ;  /* 0x0000000dbb067c36 */ /* 0x000fe20008000000 */
[----:B------:R1:W-:Y:S01]  /*3eb30*/  STL.64 [R1+0xa18], R138 ;  /* 0x000a188a01007387 */ /* 0x0003e20000100a00 */
[----:B------:R-:W-:-:S03]  /*3eb40*/  ISETP.NE.U32.AND P0, PT, R7, RZ, PT ;  /* 0x000000ff0700720c */ /* 0x000fc60003f05070 */
[----:B------:R-:W-:Y:S01]  /*3eb50*/  @!PT LDS RZ, [RZ] ;  /* 0x00000000fffff984 */ /* 0x000fe20000000800 */
[----:B------:R-:W-:Y:S01]  /*3eb60*/  @!PT LDS RZ, [RZ] ;  /* 0x00000000fffff984 */ /* 0x000fe20000000800 */
[----:B------:R-:W-:Y:S01]  /*3eb70*/  @!PT LDS RZ, [RZ] ;  /* 0x00000000fffff984 */ /* 0x000fe20000000800 */
[----:B------:R1:W-:Y:S04]  /*3eb80*/  LDGSTS.E [R6], desc[UR60][R132.64], P1 ;  /* 0x0000000084067fae */ /* 0x0003e8000892187c */
[----:B-1----:R-:W3:Y:S04]  /*3eb90*/  LDL.LU.64 R138, [R1+0x2490] ;  /* 0x00249000018a7983 */ /* 0x002ee80000300a00 */
[----:B------:R-:W3:Y:S01]  /*3eba0*/  LDL.LU.64 R136, [R1+0x2488] ;  /* 0x0024880001887983 */ /* 0x000ee20000300a00 */
[----:B------:R-:W-:-:S03]  /*3ebb0*/  IMAD.MOV.U32 R132, RZ, RZ, R148 ;  /* 0x000000ffff847224 */ /* 0x000fc600078e0094 */
[----:B------:R-:W3:Y:S04]  /*3ebc0*/  LDL.LU R7, [R1+0x18f4] ;  /* 0x0018f40001077983 */ /* 0x000ee80000300800 */
[----:B------:R-:W3:Y:S01]  /*3ebd0*/  LDL.LU R148, [R1+0x1908] ;  /* 0x0019080001947983 */ /* 0x000ee20000300800 */
[----:B------:R-:W-:-:S03]  /*3ebe0*/  IMAD.MOV.U32 R133, RZ, RZ, R193 ;  /* 0x000000ffff857224 */ /* 0x000fc600078e00c1 */
[----:B------:R-:W-:Y:S04]  /*3ebf0*/  STL [R1+0x18e8], R157 ;  /* 0x0018e89d01007387 */ /* 0x000fe80000100800 */
[----:B------:R-:W3:Y:S04]  /*3ec00*/  LDL.LU.64 R146, [R1+0x2480] ;  /* 0x0024800001927983 */ /* 0x000ee80000300a00 */
[----:B------:R-:W3:Y:S04]  /*3ec10*/  LDL.LU.64 R144, [R1+0x2478] ;  /* 0x0024780001907983 */ /* 0x000ee80000300a00 */
[----:B------:R-:W3:Y:S04]  /*3ec20*/  LDL.LU R190, [R1+0x18fc] ;  /* 0x0018fc0001be7983 */ /* 0x000ee80000300800 */
[----:B------:R1:W-:Y:S02]  /*3ec30*/  LDGSTS.E [R6+0x80], desc[UR60][R132.64], P1 ;  /* 0x0008000084067fae */ /* 0x0003e4000892187c */
[----:B-1----:R-:W-:-:S02]  /*3ec40*/  IMAD.MOV.U32 R132, RZ, RZ, R157 ;  /* 0x000000ffff847224 */ /* 0x002fc400078e009d */
[----:B--2---:R-:W-:Y:S01]  /*3ec50*/  IMAD.X R159, R159, 0x1, R2, P2 ;  /* 0x000000019f9f7824 */ /* 0x004fe200010e0602 */
[-C--:B----4-:R-:W-:Y:S02]  /*3ec60*/  IADD3 R149, P3, R149, R3.reuse, RZ ;  /* 0x0000000395957210 */ /* 0x090fe40007f7e0ff */
[----:B------:R-:W-:-:S03]  /*3ec70*/  IADD3 R192, P2, R192, R3, RZ ;  /* 0x00000003c0c07210 */ /* 0x000fc60007f5e0ff */
[----:B------:R-:W-:Y:S01]  /*3ec80*/  STL [R1+0x18f0], R149 ;  /* 0x0018f09501007387 */ /* 0x000fe20000100800 */
[----:B------:R-:W-:-:S03]  /*3ec90*/  IMAD.X R158, R158, 0x1, R2, P3 ;  /* 0x000000019e9e7824 */ /* 0x000fc600018e0602 */
[----:B------:R-:W-:Y:S01]  /*3eca0*/  STL.64 [R1+0xa00], R232 ;  /* 0x000a00e801007387 */ /* 0x000fe20000100a00 */
[----:B------:R-:W-:-:S03]  /*3ecb0*/  IMAD.MOV.U32 R133, RZ, RZ, R159 ;  /* 0x000000ffff857224 */ /* 0x000fc600078e009f */
[----:B------:R-:W-:Y:S04]  /*3ecc0*/  STL.64 [R1+0xa08], R234 ;  /* 0x000a08ea01007387 */ /* 0x000fe80000100a00 */
[----:B------:R1:W-:Y:S04]  /*3ecd0*/  STL [R1+0x18e4], R159 ;  /* 0x0018e49f01007387 */ /* 0x0003e80000100800 */
[----:B------:R-:W-:Y:S04]  /*3ece0*/  STL [R1+0x18f8], R192 ;  /* 0x0018f8c001007387 */ /* 0x000fe80000100800 */
[----:B------:R2:W-:Y:S04]  /*3ecf0*/  STL [R1+0x18ec], R158 ;  /* 0x0018ec9e01007387 */ /* 0x0005e80000100800 */
[----:B-1----:R-:W4:Y:S04]  /*3ed00*/  LDL.LU R159, [R1+0x1904] ;  /* 0x00190400019f7983 */ /* 0x002f280000300800 */
[----:B------:R-:W4:Y:S01]  /*3ed10*/  LDL.LU R157, [R1+0x1910] ;  /* 0x00191000019d7983 */ /* 0x000f220000300800 */
[----:B---3--:R-:W-:-:S03]  /*3ed20*/  IADD3 R156, P3, R156, R3, RZ ;  /* 0x000000039c9c7210 */ /* 0x008fc60007f7e0ff */
[----:B------:R1:W-:Y:S04]  /*3ed30*/  LDGSTS.E [R6+0x100], desc[UR60][R132.64], P1 ;  /* 0x0010000084067fae */ /* 0x0003e8000892187c */
[----:B------:R-:W-:Y:S01]  /*3ed40*/  STL [R1+0x1900], R156 ;  /* 0x0019009c01007387 */ /* 0x000fe20000100800 */
[----:B-1----:R-:W-:Y:S02]  /*3ed50*/  IMAD.MOV.U32 R132, RZ, RZ, R149 ;  /* 0x000000ffff847224 */ /* 0x002fe400078e0095 */
[----:B------:R-:W-:-:S05]  /*3ed60*/  IMAD.MOV.U32 R133, RZ, RZ, R158 ;  /* 0x000000ffff857224 */ /* 0x000fca00078e009e */
[----:B------:R1:W-:Y:S01]  /*3ed70*/  LDGSTS.E [R6+0x180], desc[UR60][R132.64], P1 ;  /* 0x0018000084067fae */ /* 0x0003e2000892187c */
[----:B------:R-:W-:-:S05]  /*3ed80*/  IMAD.X R7, R7, 0x1, R2, P2 ;  /* 0x0000000107077824 */ /* 0x000fca00010e0602 */
[----:B------:R3:W-:Y:S01]  /*3ed90*/  STL [R1+0x18f4], R7 ;  /* 0x0018f40701007387 */ /* 0x0007e20000100800 */
[----:B------:R-:W-:-:S03]  /*3eda0*/  IADD3 R148, P2, R148, R3, RZ ;  /* 0x0000000394947210 */ /* 0x000fc60007f5e0ff */
[----:B--2---:R-:W2:Y:S01]  /*3edb0*/  LDL.LU R158, [R1+0x190c] ;  /* 0x00190c00019e7983 */ /* 0x004ea20000300800 */
[----:B-1----:R-:W-:-:S03]  /*3edc0*/  IMAD.MOV.U32 R132, RZ, RZ, R192 ;  /* 0x000000ffff847224 */ /* 0x002fc600078e00c0 */
[----:B------:R-:W2:Y:S01]  /*3edd0*/  LDL.LU R191, [R1+0x19d8] ;  /* 0x0019d80001bf7983 */ /* 0x000ea20000300800 */
[----:B------:R-:W-:-:S03]  /*3ede0*/  IMAD.MOV.U32 R133, RZ, RZ, R7 ;  /* 0x000000ffff857224 */ /* 0x000fc600078e0007 */
[----:B------:R-:W2:Y:S01]  /*3edf0*/  LDL.LU R149, [R1+0x19e0] ;  /* 0x0019e00001957983 */ /* 0x000ea20000300800 */
[----:B------:R-:W-:-:S03]  /*3ee00*/  IMAD.X R190, R190, 0x1, R2, P3 ;  /* 0x00000001bebe7824 */ /* 0x000fc600018e0602 */
[----:B------:R-:W-:Y:S04]  /*3ee10*/  STL [R1+0x1908], R148 ;  /* 0x0019089401007387 */ /* 0x000fe80000100800 */
[----:B------:R1:W-:Y:S04]  /*3ee20*/  STL [R1+0x18fc], R190 ;  /* 0x0018fcbe01007387 */ /* 0x0003e80000100800 */
[----:B------:R-:W2:Y:S04]  /*3ee30*/  LDL.LU R192, [R1+0x19d4] ;  /* 0x0019d40001c07983 */ /* 0x000ea80000300800 */
[----:B------:R1:W-:Y:S04]  /*3ee40*/  LDGSTS.E [R6+0x200], desc[UR60][R132.64], P1 ;  /* 0x0020000084067fae */ /* 0x0003e8000892187c */
[----:B---3--:R-:W3:Y:S01]  /*3ee50*/  LDL.LU R7, [R1+0x19e8] ;  /* 0x0019e80001077983 */ /* 0x008ee20000300800 */
[----:B-1----:R-:W-:-:S02]  /*3ee60*/  IMAD.MOV.U32 R132, RZ, RZ, R156 ;  /* 0x000000ffff847224 */ /* 0x002fc400078e009c */
[----:B------:R-:W-:Y:S02]  /*3ee70*/  IMAD.MOV.U32 R133, RZ, RZ, R190 ;  /* 0x000000ffff857224 */ /* 0x000fe400078e00be */
[----:B------:R-:W3:Y:S04]  /*3ee80*/  LDL.LU R190, [R1+0x19dc] ;  /* 0x0019dc0001be7983 */ /* 0x000ee80000300800 */
[----:B------:R1:W-:Y:S01]  /*3ee90*/  LDGSTS.E [R6+0x280], desc[UR60][R132.64], P1 ;  /* 0x0028000084067fae */ /* 0x0003e2000892187c */
[----:B----4-:R-:W-:Y:S01]  /*3eea0*/  IMAD.X R159, R159, 0x1, R2, P2 ;  /* 0x000000019f9f7824 */ /* 0x010fe200010e0602 */
[----:B------:R-:W-:-:S03]  /*3eeb0*/  IADD3 R157, P3, R157, R3, RZ ;  /* 0x000000039d9d7210 */ /* 0x000fc60007f7e0ff */
[----:B-1----:R-:W-:Y:S02]  /*3eec0*/  IMAD.MOV.U32 R133, RZ, RZ, R159 ;  /* 0x000000ffff857224 */ /* 0x002fe400078e009f */
[----:B------:R-:W-:Y:S04]  /*3eed0*/  STL [R1+0x1910], R157 ;  /* 0x0019109d01007387 */ /* 0x000fe80000100800 */
[----:B------:R1:W-:Y:S04]  /*3eee0*/  STL [R1+0x1904], R159 ;  /* 0x0019049f01007387 */ /* 0x0003e80000100800 */
[----:B------:R-:W4:Y:S04]  /*3eef0*/  LDL.LU R156, [R1+0x19f0] ;  /* 0x0019f000019c7983 */ /* 0x000f280000300800 */
[----:B-1----:R-:W4:Y:S01]  /*3ef00*/  LDL.LU R159, [R1+0x19e4] ;  /* 0x0019e400019f7983 */ /* 0x002f220000300800 */
[----:B------:R-:W-:-:S04]  /*3ef10*/  UISETP.GT.AND UP1, UPT, UR12, 0x4, UPT ;  /* 0x000000040c00788c */ /* 0x000fc8000bf24270 */
[----:B------:R-:W-:Y:S01]  /*3ef20*/  USEL UR10, URZ, 0x4, !UP1 ;  /* 0x000000043f0a7887 */ /* 0x000fe2000c800000 */
[----:B------:R-:W-:-:S03]  /*3ef30*/  IMAD.MOV.U32 R132, RZ, RZ, R148 ;  /* 0x000000ffff847224 */ /* 0x000fc600078e0094 */
[----:B------:R-:W-:Y:S02]  /*3ef40*/  USEL UR10, UR10, URZ, !UP0 ;  /* 0x0000003f0a0a7287 */ /* 0x000fe4000c000000 */
[----:B------:R1:W-:Y:S04]  /*3ef50*/  LDGSTS.E [R6+0x300], desc[UR60][R132.64], P1 ;  /* 0x0030000084067fae */ /* 0x0003e8000892187c */
[----:B------:R-:W-:Y:S01]  /*3ef60*/  ISETP.NE.U32.AND P2, PT, RZ, UR10, PT ;  /* 0x0000000aff007c0c */ /* 0x000fe2000bf45070 */
[----:B-1----:R-:W-:Y:S02]  /*3ef70*/  IMAD.MOV.U32 R132, RZ, RZ, R157 ;  /* 0x000000ffff847224 */ /* 0x002fe400078e009d */
[----:B--2---:R-:W-:Y:S01]  /*3ef80*/  IMAD.X R158, R158, 0x1, R2, P3 ;  /* 0x000000019e9e7824 */ /* 0x004fe200018e0602 */
[----:B------:R-:W-:-:S03]  /*3ef90*/  IADD3 R191, P4, R191, R3, RZ ;  /* 0x00000003bfbf7210 */ /* 0x000fc60007f9e0ff */
[----:B------:R-:W-:Y:S01]  /*3efa0*/  IMAD.MOV.U32 R133, RZ, RZ, R158 ;  /* 0x000000ffff857224 */ /* 0x000fe200078e009e */
[----:B------:R-:W-:Y:S01]  /*3efb0*/  IADD3 R149, P3, R149, R3, RZ ;  /* 0x0000000395957210 */ /* 0x000fe20007f7e0ff */
[----:B------:R-:W-:Y:S04]  /*3efc0*/  STL [R1+0x19d8], R191 ;  /* 0x0019d8bf01007387 */ /* 0x000fe80000100800 */
[----:B------:R1:W-:Y:S04]  /*3efd0*/  STL [R1+0x190c], R158 ;  /* 0x00190c9e01007387 */ /* 0x0003e80000100800 */
[----:B------:R-:W2:Y:S01]  /*3efe0*/  LDL.LU R148, [R1+0x19f8] ;  /* 0x0019f80001947983 */ /* 0x000ea20000300800 */
[----:B------:R-:W-:-:S03]  /*3eff0*/  IMAD.X R192, R192, 0x1, R2, P4 ;  /* 0x00000001c0c07824 */ /* 0x000fc600020e0602 */
[----:B------:R3:W-:Y:S04]  /*3f000*/  LDGSTS.E [R6+0x380], desc[UR60][R132.64], P1 ;  /* 0x0038000084067fae */ /* 0x0007e8000892187c */
[----:B-1----:R-:W2:Y:S01]  /*3f010*/  LDL.LU R158, [R1+0x19ec] ;  /* 0x0019ec00019e7983 */ /* 0x002ea20000300800 */
[----:B---3--:R-:W-:-:S03]  /*3f020*/  IADD3 R7, P1, R7, R3, RZ ;  /* 0x0000000307077210 */ /* 0x008fc60007f3e0ff */
[----:B------:R-:W-:Y:S01]  /*3f030*/  STL [R1+0x19e0], R149 ;  /* 0x0019e09501007387 */ /* 0x000fe20000100800 */
[----:B------:R-:W-:-:S03]  /*3f040*/  IMAD.MOV.U32 R132, RZ, RZ, R191 ;  /* 0x000000ffff847224 */ /* 0x000fc600078e00bf */
[----:B------:R1:W-:Y:S01]  /*3f050*/  STL [R1+0x19d4], R192 ;  /* 0x0019d4c001007387 */ /* 0x0003e20000100800 */
[----:B------:R-:W-:-:S03]  /*3f060*/  IMAD.MOV.U32 R133, RZ, RZ, R192 ;  /* 0x000000ffff857224 */ /* 0x000fc600078e00c0 */
[----:B------:R-:W3:Y:S01]  /*3f070*/  LDL.LU R157, [R1+0x1a00] ;  /* 0x001a0000019d7983 */ /* 0x000ee20000300800 */
[----:B------:R-:W-:-:S03]  /*3f080*/  IMAD.X R190, R190, 0x1, R2, P3 ;  /* 0x00000001bebe7824 */ /* 0x000fc600018e0602 */
[----:B------:R1:W-:Y:S04]  /*3f090*/  LDGSTS.E [R6+0x1000], desc[UR60][R132.64], P2 ;  /* 0x0100000084067fae */ /* 0x0003e8000912187c */
[----:B-1----:R-:W3:Y:S04]  /*3f0a0*/  LDL.LU R192, [R1+0x19f4] ;  /* 0x0019f40001c07983 */ /* 0x002ee80000300800 */
[----:B------:R-:W-:Y:S04]  /*3f0b0*/  STL [R1+0x19e8], R7 ;  /* 0x0019e80701007387 */ /* 0x000fe80000100800 */
[----:B------:R1:W-:Y:S01]  /*3f0c0*/  STL [R1+0x19dc], R190 ;  /* 0x0019dcbe01007387 */ /* 0x0003e20000100800 */
[----:B------:R-:W-:-:S02]  /*3f0d0*/  IMAD.MOV.U32 R133, RZ, RZ, R190 ;  /* 0x000000ffff857224 */ /* 0x000fc400078e00be */
[----:B------:R-:W-:-:S05]  /*3f0e0*/  IMAD.MOV.U32 R132, RZ, RZ, R149 ;  /* 0x000000ffff847224 */ /* 0x000fca00078e0095 */
[----:B------:R4:W-:Y:S04]  /*3f0f0*/  LDGSTS.E [R6+0x1080], desc[UR60][R132.64], P2 ;  /* 0x0108000084067fae */ /* 0x0009e8000912187c */
[----:B-1----:R-:W3:Y:S01]  /*3f100*/  LDL.LU R190, [R1+0x19fc] ;  /* 0x0019fc0001be7983 */ /* 0x002ee20000300800 */
[----:B----4-:R-:W-:Y:S01]  /*3f110*/  IADD3 R156, P3, R156, R3, RZ ;  /* 0x000000039c9c7210 */ /* 0x010fe20007f7e0ff */
[----:B------:R-:W-:-:S04]  /*3f120*/  IMAD.X R159, R159, 0x1, R2, P1 ;  /* 0x000000019f9f7824 */ /* 0x000fc800008e0602 */
[----:B------:R-:W-:Y:S04]  /*3f130*/  STL [R1+0x19f0], R156 ;  /* 0x0019f09c01007387 */ /* 0x000fe80000100800 */
[----:B------:R1:W-:Y:S04]  /*3f140*/  STL [R1+0x19e4], R159 ;  /* 0x0019e49f01007387 */ /* 0x0003e80000100800 */
[----:B------:R-:W4:Y:S01]  /*3f150*/  LDL.LU R149, [R1+0x1a08] ;  /* 0x001a080001957983 */ /* 0x000f220000300800 */
[----:B------:R-:W-:Y:S02]  /*3f160*/  IMAD.MOV.U32 R132, RZ, RZ, R7 ;  /* 0x000000ffff847224 */ /* 0x000fe400078e0007 */
[----:B------:R-:W-:-:S05]  /*3f170*/  IMAD.MOV.U32 R133, RZ, RZ, R159 ;  /* 0x000000ffff857224 */ /* 0x000fca00078e009f */
[----:B------:R1:W-:Y:S02]  /*3f180*/  LDGSTS.E [R6+0x1100], desc[UR60][R132.64], P2 ;  /* 0x0110000084067fae */ /* 0x0003e4000912187c */
[----:B-1----:R-:W-:Y:S01]  /*3f190*/  IMAD.MOV.U32 R132, RZ, RZ, R156 ;  /* 0x000000ffff847224 */ /* 0x002fe200078e009c */
[----:B--2---:R-:W-:Y:S01]  /*3f1a0*/  IADD3 R148, P1, R148, R3, RZ ;  /* 0x0000000394947210 */ /* 0x004fe20007f3e0ff */
[----:B------:R-:W-:-:S04]  /*3f1b0*/  IMAD.X R158, R158, 0x1, R2, P3 ;  /* 0x000000019e9e7824 */ /* 0x000fc800018e0602 */
[----:B------:R-:W-:Y:S04]  /*3f1c0*/  STL [R1+0x19f8], R148 ;  /* 0x0019f89401007387 */ /* 0x000fe80000100800 */
[----:B------:R1:W-:Y:S04]  /*3f1d0*/  STL [R1+0x19ec], R158 ;  /* 0x0019ec9e01007387 */ /* 0x0003e80000100800 */
[----:B------:R-:W2:Y:S01]  /*3f1e0*/  LDL.LU R159, [R1+0x1a04] ;  /* 0x001a0400019f7983 */ /* 0x000ea20000300800 */
[----:B---3--:R-:W-:-:S03]  /*3f1f0*/  IADD3 R157, P3, R157, R3, RZ ;  /* 0x000000039d9d7210 */ /* 0x008fc60007f7e0ff */
[----:B------:R-:W3:Y:S01]  /*3f200*/  LDL.LU R7, [R1+0x1a10] ;  /* 0x001a100001077983 */ /* 0x000ee20000300800 */
[----:B------:R-:W-:Y:S02]  /*3f210*/  IMAD.MOV.U32 R133, RZ, RZ, R158 ;  /* 0x000000ffff857224 */ /* 0x000fe400078e009e */
[--C-:B------:R-:W-:Y:S01]  /*3f220*/  IMAD.X R192, R192, 0x1, R2.reuse, P1 ;  /* 0x00000001c0c07824 */ /* 0x100fe200008e0602 */
[----:B------:R-:W-:Y:S04]  /*3f230*/  STL [R1+0x1a00], R157 ;  /* 0x001a009d01007387 */ /* 0x000fe80000100800 */
[----:B------:R4:W-:Y:S04]  /*3f240*/  STL [R1+0x19f4], R192 ;  /* 0x0019f4c001007387 */ /* 0x0009e80000100800 */
[----:B-1----:R-:W3:Y:S04]  /*3f250*/  LDL.LU R158, [R1+0x1a0c] ;  /* 0x001a0c00019e7983 */ /* 0x002ee80000300800 */
[----:B------:R-:W3:Y:S04]  /*3f260*/  LDL.LU R191, [R1+0x1ad8] ;  /* 0x001ad80001bf7983 */ /* 0x000ee80000300800 */
[----:B------:R-:W3:Y:S01]  /*3f270*/  LDL.LU R156, [R1+0x1ae0] ;  /* 0x001ae000019c7983 */ /* 0x000ee20000300800 */
[----:B------:R-:W-:-:S03]  /*3f280*/  IMAD.X R190, R190, 0x1, R2, P3 ;  /* 0x00000001bebe7824 */ /* 0x000fc600018e0602 */
[----:B------:R1:W-:Y:S02]  /*3f290*/  LDGSTS.E [R6+0x1180], desc[UR60][R132.64], P2 ;  /* 0x0118000084067fae */ /* 0x0003e4000912187c */
[----:B-1----:R-:W-:Y:S01]  /*3f2a0*/  IMAD.MOV.U32 R133, RZ, RZ, R192 ;  /* 0x000000ffff857224 */ /* 0x002fe200078e00c0 */
[----:B----4-:R-:W-:-:S05]  /*3f2b0*/  IADD3 R149, P1, R149, R3, RZ ;  /* 0x0000000395957210 */ /* 0x010fca0007f3e0ff */
[----:B------:R-:W-:Y:S04]  /*3f2c0*/  STL [R1+0x1a08], R149 ;  /* 0x001a089501007387 */ /* 0x000fe80000100800 */
[----:B------:R1:W-:Y:S04]  /*3f2d0*/  STL [R1+0x19fc], R190 ;  /* 0x0019fcbe01007387 */ /* 0x0003e80000100800 */
[----:B------:R-:W4:Y:S01]  /*3f2e0*/  LDL.LU R192, [R1+0x1ad4] ;  /* 0x001ad40001c07983 */ /* 0x000f220000300800 */
[----:B------:R-:W-:-:S03]  /*3f2f0*/  IMAD.MOV.U32 R132, RZ, RZ, R148 ;  /* 0x000000ffff847224 */ /* 0x000fc600078e0094 */
[----:B------:R-:W4:Y:S04]  /*3f300*/  LDL.LU R148, [R1+0x1ae8] ;  /* 0x001ae80001947983 */ /* 0x000f280000300800 */
[----:B------:R1:W-:Y:S02]  /*3f310*/  LDGSTS.E [R6+0x1200], desc[UR60][R132.64], P2 ;  /* 0x0120000084067fae */ /* 0x0003e4000912187c */
[----:B-1----:R-:W-:Y:S02]  /*3f320*/  IMAD.MOV.U32 R132, RZ, RZ, R157 ;  /* 0x000000ffff847224 */ /* 0x002fe400078e009d */
[----:B------:R-:W-:Y:S02]  /*3f330*/  IMAD.MOV.U32 R133, RZ, RZ, R190 ;  /* 0x000000ffff857224 */ /* 0x000fe400078e00be */
[----:B------:R-:W4:Y:S04]  /*3f340*/  LDL.LU R190, [R1+0x1adc] ;  /* 0x001adc0001be7983 */ /* 0x000f280000300800 */
[----:B------:R1:W-:Y:S01]  /*3f350*/  LDGSTS.E [R6+0x1280], desc[UR60][R132.64], P2 ;  /* 0x0128000084067fae */ /* 0x0003e2000912187c */
[----:B--2---:R-:W-:Y:S01]  /*3f360*/  IMAD.X R159, R159, 0x1, R2, P1 ;  /* 0x000000019f9f7824 */ /* 0x004fe200008e0602 */
[----:B---3--:R-:W-:Y:S01]  /*3f370*/  IADD3 R7, P3, R7, R3, RZ ;  /* 0x0000000307077210 */ /* 0x008fe20007f7e0ff */
[----:B-1----:R-:W-:-:S02]  /*3f380*/  IMAD.MOV.U32 R132, RZ, RZ, R149 ;  /* 0x000000ffff847224 */ /* 0x002fc400078e0095 */
[----:B------:R-:W-:Y:S02]  /*3f390*/  IMAD.MOV.U32 R133, RZ, RZ, R159 ;  /* 0x000000ffff857224 */ /* 0x000fe400078e009f */
[----:B------:R-:W-:Y:S04]  /*3f3a0*/  STL [R1+0x1a10], R7 ;  /* 0x001a100701007387 */ /* 0x000fe80000100800 */
[----:B------:R1:W-:Y:S04]  /*3f3b0*/  STL [R1+0x1a04], R159 ;  /* 0x001a049f01007387 */ /* 0x0003e80000100800 */
[----:B------:R-:W2:Y:S01]  /*3f3c0*/  LDL.LU R157, [R1+0x1af0] ;  /* 0x001af000019d7983 */ /* 0x000ea20000300800 */
[----:B------:R-:W-:-:S03]  /*3f3d0*/  IMAD.X R158, R158, 0x1, R2, P3 ;  /* 0x000000019e9e7824 */ /* 0x000fc600018e0602 */
[----:B------:R3:W-:Y:S01]  /*3f3e0*/  LDGSTS.E [R6+0x1300], desc[UR60][R132.64], P2 ;  /* 0x0130000084067fae */ /* 0x0007e2000912187c */
[----:B------:R-:W-:-:S03]  /*3f3f0*/  IADD3 R191, P4, R191, R3, RZ ;  /* 0x00000003bfbf7210 */ /* 0x000fc60007f9e0ff */
[----:B-1----:R-:W2:Y:S01]  /*3f400*/  LDL.LU R159, [R1+0x1ae4] ;  /* 0x001ae400019f7983 */ /* 0x002ea20000300800 */
[----:B------:R-:W-:-:S03]  /*3f410*/  IADD3 R156, P3, R156, R3, RZ ;  /* 0x000000039c9c7210 */ /* 0x000fc60007f7e0ff */
[----:B------:R-:W-:Y:S04]  /*3f420*/  STL [R1+0x1ad8], R191 ;  /* 0x001ad8bf01007387 */ /* 0x000fe80000100800 */
[----:B------:R1:W-:Y:S01]  /*3f430*/  STL [R1+0x1a0c], R158 ;  /* 0x001a0c9e01007387 */ /* 0x0003e20000100800 */
[----:B---3--:R-:W-:Y:S02]  /*3f440*/  IMAD.MOV.U32 R132, RZ, RZ, R7 ;  /* 0x000000ffff847224 */ /* 0x008fe400078e0007 */
[----:B------:R-:W-:Y:S01]  /*3f450*/  IMAD.MOV.U32 R133, RZ, RZ, R158 ;  /* 0x000000ffff857224 */ /* 0x000fe200078e009e */
[----:B------:R-:W3:Y:S04]  /*3f460*/  LDL.LU R149, [R1+0x1af8] ;  /* 0x001af80001957983 */ /* 0x000ee80000300800 */
[----:B------:R4:W-:Y:S04]  /*3f470*/  LDGSTS.E [R6+0x1380], desc[UR60][R132.64], P2 ;  /* 0x0138000084067fae */ /* 0x0009e8000912187c */
[----:B-1----:R-:W3:Y:S04]  /*3f480*/  LDL.LU R158, [R1+0x1aec] ;  /* 0x001aec00019e7983 */ /* 0x002ee80000300800 */
[----:B------:R-:W-:Y:S01]  /*3f490*/  STL [R1+0x1ae0], R156 ;  /* 0x001ae09c01007387 */ /* 0x000fe20000100800 */
[----:B----4-:R-:W-:-:S04]  /*3f4a0*/  IMAD.X R192, R192, 0x1, R2, P4 ;  /* 0x00000001c0c07824 */ /* 0x010fc800020e0602 */
[----:B------:R-:W-:Y:S01]  /*3f4b0*/  IMAD.MOV.U32 R133, RZ, RZ, R192 ;  /* 0x000000ffff857224 */ /* 0x000fe200078e00c0 */
[----:B------:R1:W-:Y:S04]  /*3f4c0*/  STL [R1+0x1ad4], R192 ;  /* 0x001ad4c001007387 */ /* 0x0003e80000100800 */
[----:B------:R-:W4:Y:S04]  /*3f4d0*/  LDL.LU R7, [R1+0x1b00] ;  /* 0x001b000001077983 */ /* 0x000f280000300800 */
[----:B-1----:R-:W4:Y:S01]  /*3f4e0*/  LDL.LU R192, [R1+0x1af4] ;  /* 0x001af40001c07983 */ /* 0x002f220000300800 */
[----:B------:R-:W-:-:S04]  /*3f4f0*/  UISETP.GT.AND UP1, UPT, UR12, 0x8, UPT ;  /* 0x000000080c00788c */ /* 0x000fc8000bf24270 */
[----:B------:R-:W-:-:S04]  /*3f500*/  USEL UR10, URZ, 0x4, !UP1 ;  /* 0x000000043f0a7887 */ /* 0x000fc8000c800000 */
[----:B------:R-:W-:-:S06]  /*3f510*/  USEL UR10, UR10, URZ, !UP0 ;  /* 0x0000003f0a0a7287 */ /* 0x000fcc000c000000 */
[----:B------:R-:W-:Y:S01]  /*3f520*/  ISETP.NE.U32.AND P1, PT, RZ, UR10, PT ;  /* 0x0000000aff007c0c */ /* 0x000fe2000bf25070 */
[----:B------:R-:W-:Y:S01]  /*3f530*/  IMAD.MOV.U32 R132, RZ, RZ, R191 ;  /* 0x000000ffff847224 */ /* 0x000fe200078e00bf */
[----:B------:R-:W-:Y:S01]  /*3f540*/  IADD3 R148, P2, R148, R3, RZ ;  /* 0x0000000394947210 */ /* 0x000fe20007f5e0ff */
[----:B------:R-:W-:-:S04]  /*3f550*/  IMAD.X R190, R190, 0x1, R2, P3 ;  /* 0x00000001bebe7824 */ /* 0x000fc800018e0602 */
[----:B------:R-:W-:Y:S04]  /*3f560*/  STL [R1+0x1ae8], R148 ;  /* 0x001ae89401007387 */ /* 0x000fe80000100800 */
[----:B------:R1:W-:Y:S04]  /*3f570*/  STL [R1+0x1adc], R190 ;  /* 0x001adcbe01007387 */ /* 0x0003e80000100800 */
[----:B------:R1:W-:Y:S02]  /*3f580*/  LDGSTS.E [R6+0x2000], desc[UR60][R132.64], P1 ;  /* 0x0200000084067fae */ /* 0x0003e4000892187c */
[----:B-1----:R-:W-:-:S02]  /*3f590*/  IMAD.MOV.U32 R133, RZ, RZ, R190 ;  /* 0x000000ffff857224 */ /* 0x002fc400078e00be */
[----:B------:R-:W4:Y:S01]  /*3f5a0*/  LDL.LU R190, [R1+0x1afc] ;  /* 0x001afc0001be7983 */ /* 0x000f220000300800 */
[-C--:B--2---:R-:W-:Y:S01]  /*3f5b0*/  IADD3 R157, P3, R157, R3.reuse, RZ ;  /* 0x000000039d9d7210 */ /* 0x084fe20007f7e0ff */
[----:B------:R-:W-:Y:S02]  /*3f5c0*/  IMAD.MOV.U32 R132, RZ, RZ, R156 ;  /* 0x000000ffff847224 */ /* 0x000fe400078e009c */
[----:B------:R-:W-:Y:S02]  /*3f5d0*/  IMAD.X R159, R159, 0x1, R2, P2 ;  /* 0x000000019f9f7824 */ /* 0x000fe400010e0602 */
[----:B------:R-:W-:Y:S04]  /*3f5e0*/  STL [R1+0x1af0], R157 ;  /* 0x001af09d01007387 */ /* 0x000fe80000100800 */
[----:B------:R1:W-:Y:S04]  /*3f5f0*/  STL [R1+0x1ae4], R159 ;  /* 0x001ae49f01007387 */ /* 0x0003e80000100800 */
[----:B------:R-:W2:Y:S01]  /*3f600*/  LDL.LU R156, [R1+0x1b08] ;  /* 0x001b0800019c7983 */ /* 0x000ea20000300800 */
[----:B---3--:R-:W-:-:S03]  /*3f610*/  IADD3 R149, P2, R149, R3, RZ ;  /* 0x0000000395957210 */ /* 0x008fc60007f5e0ff */
[----:B------:R3:W-:Y:S01]  /*3f620*/  LDGSTS.E [R6+0x2080], desc[UR60][R132.64], P1 ;  /* 0x0208000084067fae */ /* 0x0007e2000892187c */
[----:B------:R-:W-:-:S03]  /*3f630*/  IMAD.X R158, R158, 0x1, R2, P3 ;  /* 0x000000019e9e7824 */ /* 0x000fc600018e0602 */
[----:B------:R-:W-:Y:S01]  /*3f640*/  STL [R1+0x1af8], R149 ;  /* 0x001af89501007387 */ /* 0x000fe20000100800 */
[----:B---3--:R-:W-:-:S03]  /*3f650*/  IMAD.MOV.U32 R132, RZ, RZ, R148 ;  /* 0x000000ffff847224 */ /* 0x008fc600078e0094 */
[----:B------:R3:W-:Y:S01]  /*3f660*/  STL [R1+0x1aec], R158 ;  /* 0x001aec9e01007387 */ /* 0x0007e20000100800 */
[----:B------:R-:W-:-:S03]  /*3f670*/  IMAD.MOV.U32 R133, RZ, RZ, R159 ;  /* 0x000000ffff857224 */ /* 0x000fc600078e009f */
[----:B-1----:R-:W2:Y:S04]  /*3f680*/  LDL.LU R159, [R1+0x1b04] ;  /* 0x001b0400019f7983 */ /* 0x002ea80000300800 */
[----:B------:R-:W2:Y:S04]  /*3f690*/  LDL.LU R148, [R1+0x1b10] ;  /* 0x001b100001947983 */ /* 0x000ea80000300800 */
[----:B------:R1:W-:Y:S02]  /*3f6a0*/  LDGSTS.E [R6+0x2100], desc[UR60][R132.64], P1 ;  /* 0x0210000084067fae */ /* 0x0003e4000892187c */
[----:B-1----:R-:W-:Y:S01]  /*3f6b0*/  IMAD.MOV.U32 R132, RZ, RZ, R157 ;  /* 0x000000ffff847224 */ /* 0x002fe200078e009d */
[----:B----4-:R-:W-:Y:S01]  /*3f6c0*/  IADD3 R7, P3, R7, R3, RZ ;  /* 0x0000000307077210 */ /* 0x010fe20007f7e0ff */
[----:B------:R-:W-:-:S04]  /*3f6d0*/  IMAD.X R192, R192, 0x1, R2, P2 ;  /* 0x00000001c0c07824 */ /* 0x000fc800010e0602 */
[----:B------:R-:W-:Y:S04]  /*3f6e0*/  STL [R1+0x1b00], R7 ;  /* 0x001b000701007387 */ /* 0x000fe80000100800 */
[----:B------:R1:W-:Y:S04]  /*3f6f0*/  STL [R1+0x1af4], R192 ;  /* 0x001af4c001007387 */ /* 0x0003e80000100800 */
[----:B------:R-:W4:Y:S04]  /*3f700*/  LDL.LU R157, [R1+0x1b0c] ;  /* 0x001b0c00019d7983 */ /* 0x000f280000300800 */
[----:B------:R-:W4:Y:S01]  /*3f710*/  LDL.LU R191, [R1+0x1bd8] ;  /* 0x001bd80001bf7983 */ /* 0x000f220000300800 */
[----:B------:R-:W-:-:S03]  /*3f720*/  IMAD.MOV.U32 R133, RZ, RZ, R158 ;  /* 0x000000ffff857224 */ /* 0x000fc600078e009e */
[----:B---3--:R-:W3:Y:S04]  /*3f730*/  LDL.LU R158, [R1+0x1be0] ;  /* 0x001be000019e7983 */ /* 0x008ee80000300800 */
[----:B------:R1:W-:Y:S02]  /*3f740*/  LDGSTS.E [R6+0x2180], desc[UR60][R132.64], P1 ;  /* 0x0218000084067fae */ /* 0x0003e4000892187c */
[----:B-1----:R-:W-:Y:S02]  /*3f750*/  IMAD.MOV.U32 R132, RZ, RZ, R149 ;  /* 0x000000ffff847224 */ /* 0x002fe400078e0095 */
[----:B------:R-:W-:-:S05]  /*3f760*/  IMAD.MOV.U32 R133, RZ, RZ, R192 ;  /* 0x000000ffff857224 */ /* 0x000fca00078e00c0 */
[----:B------:R1:W-:Y:S01]  /*3f770*/  LDGSTS.E [R6+0x2200], desc[UR60][R132.64], P1 ;  /* 0x0220000084067fae */ /* 0x0003e2000892187c */
[----:B------:R-:W-:Y:S02]  /*3f780*/  IMAD.X R190, R190, 0x1, R2, P3 ;  /* 0x00000001bebe7824 */ /* 0x000fe400018e0602 */
[----:B-1----:R-:W-:Y:S02]  /*3f790*/  IMAD.MOV.U32 R132, RZ, RZ, R7 ;  /* 0x000000ffff847224 */ /* 0x002fe400078e0007 */
[----:B------:R-:W-:-:S05]  /*3f7a0*/  IMAD.MOV.U32 R133, RZ, RZ, R190 ;  /* 0x000000ffff857224 */ /* 0x000fca00078e00be */
[----:B------:R1:W-:Y:S01]  /*3f7b0*/  LDGSTS.E [R6+0x2280], desc[UR60][R132.64], P1 ;  /* 0x0228000084067fae */ /* 0x0003e2000892187c */
[----:B--2---:R-:W-:-:S05]  /*3f7c0*/  IADD3 R156, P2, R156, R3, RZ ;  /* 0x000000039c9c7210 */ /* 0x004fca0007f5e0ff */
[----:B------:R-:W-:Y:S04]  /*3f7d0*/  STL [R1+0x1b08], R156 ;  /* 0x001b089c01007387 */ /* 0x000fe80000100800 */
[----:B------:R2:W-:Y:S04]  /*3f7e0*/  STL [R1+0x1afc], R190 ;  /* 0x001afcbe01007387 */ /* 0x0005e80000100800 */
[----:B------:R-:W3:Y:S04]  /*3f7f0*/  LDL.LU R192, [R1+0x1bd4] ;  /* 0x001bd40001c07983 */ /* 0x000ee80000300800 */
[----:B------:R-:W3:Y:S01]  /*3f800*/  LDL.LU R149, [R1+0x1be8] ;  /* 0x001be80001957983 */ /* 0x000ee20000300800 */
[----:B------:R-:W-:-:S03]  /*3f810*/  IMAD.X R159, R159, 0x1, R2, P2 ;  /* 0x000000019f9f7824 */ /* 0x000fc600010e0602 */
[----:B--2---:R-:W2:Y:S01]  /*3f820*/  LDL.LU R190, [R1+0x1bdc] ;  /* 0x001bdc0001be7983 */ /* 0x004ea20000300800 */
[-C--:B------:R-:W-:Y:S01]  /*3f830*/  IADD3 R148, P3, R148, R3.reuse, RZ ;  /* 0x0000000394947210 */ /* 0x080fe20007f7e0ff */
[----:B-1----:R-:W-:Y:S02]  /*3f840*/  IMAD.MOV.U32 R132, RZ, RZ, R156 ;  /* 0x000000ffff847224 */ /* 0x002fe400078e009c */
[----:B------:R-:W-:Y:S02]  /*3f850*/  IMAD.MOV.U32 R133, RZ, RZ, R159 ;  /* 0x000000ffff857224 */ /* 0x000fe400078e009f */
[----:B------:R-:W-:Y:S04]  /*3f860*/  STL [R1+0x1b10], R148 ;  /* 0x001b109401007387 */ /* 0x000fe80000100800 */
[----:B------:R1:W-:Y:S04]  /*3f870*/  STL [R1+0x1b04], R159 ;  /* 0x001b049f01007387 */ /* 0x0003e80000100800 */
[----:B------:R-:W2:Y:S04]  /*3f880*/  LDL.LU R7, [R1+0x1bf0] ;  /* 0x001bf00001077983 */ /* 0x000ea80000300800 */
[----:B------:R4:W-:Y:S04]  /*3f890*/  LDGSTS.E [R6+0x2300], desc[UR60][R132.64], P1 ;  /* 0x0230000084067fae */ /* 0x0009e8000892187c */
[----:B-1----:R-:W2:Y:S01]  /*3f8a0*/  LDL.LU R159, [R1+0x1be4] ;  /* 0x001be400019f7983 */ /* 0x002ea20000300800 */
[----:B----4-:R-:W-:Y:S01]  /*3f8b0*/  IMAD.X R157, R157, 0x1, R2, P3 ;  /* 0x000000019d9d7824 */ /* 0x010fe200018e0602 */
[----:B------:R-:W-:-:S03]  /*3f8c0*/  IADD3 R191, P4, R191, R3, RZ ;  /* 0x00000003bfbf7210 */ /* 0x000fc60007f9e0ff */
[----:B------:R-:W-:Y:S02]  /*3f8d0*/  IMAD.MOV.U32 R133, RZ, RZ, R157 ;  /* 0x000000ffff857224 */ /* 0x000fe400078e009d */
[----:B------:R-:W-:Y:S04]  /*3f8e0*/  STL [R1+0x1bd8], R191 ;  /* 0x001bd8bf01007387 */ /* 0x000fe80000100800 */
[----:B------:R1:W-:Y:S04]  /*3f8f0*/  STL [R1+0x1b0c], R157 ;  /* 0x001b0c9d01007387 */ /* 0x0003e80000100800 */
[----:B------:R-:W4:Y:S04]  /*3f900*/  LDL.LU R156, [R1+0x1bf8] ;  /* 0x001bf800019c7983 */ /* 0x000f280000300800 */
[----:B-1----:R-:W4:Y:S01]  /*3f910*/  LDL.LU R157, [R1+0x1bec] ;  /* 0x001bec00019d7983 */ /* 0x002f220000300800 */
[----:B------:R-:W-:-:S04]  /*3f920*/  UISETP.GT.AND UP1, UPT, UR12, 0xc, UPT ;  /* 0x0000000c0c00788c */ /* 0x000fc8000bf24270 */
[----:B------:R-:W-:-:S04]  /*3f930*/  USEL UR10, URZ, 0x4, !UP1 ;  /* 0x000000043f0a7887 */ /* 0x000fc8000c800000 */
[----:B------:R-:W-:Y:S01]  /*3f940*/  USEL UR10, UR10, URZ, !UP0 ;  /* 0x0000003f0a0a7287 */ /* 0x000fe2000c000000 */
[----:B------:R-:W-:Y:S01]  /*3f950*/  IMAD.MOV.U32 R132, RZ, RZ, R148 ;  /* 0x000000ffff847224 */ /* 0x000fe200078e0094 */
[----:B---3--:R-:W-:-:S04]  /*3f960*/  IADD3 R158, P3, R158, R3, RZ ;  /* 0x000000039e9e7210 */ /* 0x008fc80007f7e0ff */
[----:B------:R-:W-:Y:S01]  /*3f970*/  ISETP.NE.U32.AND P2, PT, RZ, UR10, PT ;  /* 0x0000000aff007c0c */ /* 0x000fe2000bf45070 */
[----:B------:R1:W-:Y:S04]  /*3f980*/  LDGSTS.E [R6+0x2380], desc[UR60][R132.64], P1 ;  /* 0x0238000084067fae */ /* 0x0003e8000892187c */
[----:B------:R-:W-:Y:S01]  /*3f990*/  STL [R1+0x1be0], R158 ;  /* 0x001be09e01007387 */ /* 0x000fe20000100800 */
[----:B-1----:R-:W-:Y:S02]  /*3f9a0*/  IMAD.MOV.U32 R132, RZ, RZ, R191 ;  /* 0x000000ffff847224 */ /* 0x002fe400078e00bf */
[----:B------:R-:W-:Y:S01]  /*3f9b0*/  IMAD.X R192, R192, 0x1, R2, P4 ;  /* 0x00000001c0c07824 */ /* 0x000fe200020e0602 */
[----:B------:R-:W-:-:S03]  /*3f9c0*/  IADD3 R149, P1, R149, R3, RZ ;  /* 0x0000000395957210 */ /* 0x000fc60007f3e0ff */
[----:B------:R-:W-:Y:S01]  /*3f9d0*/  IMAD.MOV.U32 R133, RZ, RZ, R192 ;  /* 0x000000ffff857224 */ /* 0x000fe200078e00c0 */
[----:B------:R1:W-:Y:S01]  /*3f9e0*/  STL [R1+0x1bd4], R192 ;  /* 0x001bd4c001007387 */ /* 0x0003e20000100800 */
[----:B--2---:R-:W-:-:S03]  /*3f9f0*/  IMAD.X R190, R190, 0x1, R2, P3 ;  /* 0x00000001bebe7824 */ /* 0x004fc600018e0602 */
[----:B------:R-:W2:Y:S04]  /*3fa00*/  LDL.LU R148, [R1+0x1c00] ;  /* 0x001c000001947983 */ /* 0x000ea80000300800 */
[----:B------:R3:W-:Y:S04]  /*3fa10*/  LDGSTS.E [R6+0x3000], desc[UR60][R132.64], P2 ;  /* 0x0300000084067fae */ /* 0x0007e8000912187c */
[----:B-1----:R-:W2:Y:S04]  /*3fa20*/  LDL.LU R192, [R1+0x1bf4] ;  /* 0x001bf40001c07983 */ /* 0x002ea80000300800 */
[----:B------:R-:W-:Y:S01]  /*3fa30*/  STL [R1+0x1be8], R149 ;  /* 0x001be89501007387 */ /* 0x000fe20000100800 */
[----:B------:R-:W-:-:S03]  /*3fa40*/  IADD3 R7, P3, R7, R3, RZ ;  /* 0x0000000307077210 */ /* 0x000fc60007f7e0ff */
[----:B------:R1:W-:Y:S01]  /*3fa50*/  STL [R1+0x1bdc], R190 ;  /* 0x001bdcbe01007387 */ /* 0x0003e20000100800 */
[----:B---3--:R-:W-:Y:S02]  /*3fa60*/  IMAD.MOV.U32 R133, RZ, RZ, R190 ;  /* 0x000000ffff857224 */ /* 0x008fe400078e00be */
[----:B------:R-:W-:Y:S01]  /*3fa70*/  IMAD.X R159, R159, 0x1, R2, P1 ;  /* 0x000000019f9f7824 */ /* 0x000fe200008e0602 */
[----:B-1----:R-:W3:Y:S01]  /*3fa80*/  LDL.LU R190, [R1+0x1bfc] ;  /* 0x001bfc0001be7983 */ /* 0x002ee20000300800 */
[----:B------:R-:W-:-:S03]  /*3fa90*/  IMAD.MOV.U32 R132, RZ, RZ, R158 ;  /* 0x000000ffff847224 */ /* 0x000fc600078e009e */
[----:B------:R-:W-:Y:S04]  /*3faa0*/  STL [R1+0x1bf0], R7 ;  /* 0x001bf00701007387 */ /* 0x000fe80000100800 */
[----:B------:R1:W-:Y:S04]  /*3fab0*/  STL [R1+0x1be4], R159 ;  /* 0x001be49f01007387 */ /* 0x0003e80000100800 */
[----:B------:R-:W3:Y:S04]  /*3fac0*/  LDL.LU R158, [R1+0x1c08] ;  /* 0x001c0800019e7983 */ /* 0x000ee80000300800 */
[----:B------:R1:W-:Y:S02]  /*3fad0*/  LDGSTS.E [R6+0x3080], desc[UR60][R132.64], P2 ;  /* 0x0308000084067fae */ /* 0x0003e4000912187c */
[----:B-1----:R-:W-:-:S02]  /*3fae0*/  IMAD.MOV.U32 R133, RZ, RZ, R159 ;  /* 0x000000ffff857224 */ /* 0x002fc400078e009f */
[----:B------:R-:W-:-:S05]  /*3faf0*/  IMAD.MOV.U32 R132, RZ, RZ, R149 ;  /* 0x000000ffff847224 */ /* 0x000fca00078e0095 */
[----:B------:R1:W-:Y:S01]  /*3fb00*/  LDGSTS.E [R6+0x3100], desc[UR60][R132.64], P2 ;  /* 0x0310000084067fae */ /* 0x0003e2000912187c */
[----:B----4-:R-:W-:Y:S01]  /*3fb10*/  IADD3 R156, P1, R156, R3, RZ ;  /* 0x000000039c9c7210 */ /* 0x010fe20007f3e0ff */
[----:B------:R-:W-:-:S04]  /*3fb20*/  IMAD.X R157, R157, 0x1, R2, P3 ;  /* 0x000000019d9d7824 */ /* 0x000fc800018e0602 */
[----:B------:R-:W-:Y:S04]  /*3fb30*/  STL [R1+0x1bf8], R156 ;  /* 0x001bf89c01007387 */ /* 0x000fe80000100800 */
[----:B------:R4:W-:Y:S04]  /*3fb40*/  STL [R1+0x1bec], R157 ;  /* 0x001bec9d01007387 */ /* 0x0009e80000100800 */
[----:B------:R-:W3:Y:S04]  /*3fb50*/  LDL.LU R159, [R1+0x1c04] ;  /* 0x001c0400019f7983 */ /* 0x000ee80000300800 */
[----:B------:R-:W3:Y:S01]  /*3fb60*/  LDL.LU R149, [R1+0x1c10] ;  /* 0x001c100001957983 */ /* 0x000ee20000300800 */
[----:B-1----:R-:W-:-:S02]  /*3fb70*/  IMAD.MOV.U32 R132, RZ, RZ, R7 ;  /* 0x000000ffff847224 */ /* 0x002fc400078e0007 */
[----:B------:R-:W-:-:S05]  /*3fb80*/  IMAD.MOV.U32 R133, RZ, RZ, R157 ;  /* 0x000000ffff857224 */ /* 0x000fca00078e009d */
[----:B------:R1:W-:Y:S02]  /*3fb90*/  LDGSTS.E [R6+0x3180], desc[UR60][R132.64], P2 ;  /* 0x0318000084067fae */ /* 0x0003e4000912187c */
[----:B-1----:R-:W-:Y:S01]  /*3fba0*/  IMAD.MOV.U32 R132, RZ, RZ, R156 ;  /* 0x000000ffff847224 */ /* 0x002fe200078e009c */
[----:B--2---:R-:W-:Y:S01]  /*3fbb0*/  IADD3 R148, P3, R148, R3, RZ ;  /* 0x0000000394947210 */ /* 0x004fe20007f7e0ff */
[----:B------:R-:W-:-:S04]  /*3fbc0*/  IMAD.X R192, R192, 0x1, R2, P1 ;  /* 0x00000001c0c07824 */ /* 0x000fc800008e0602 */
[----:B------:R-:W-:Y:S04]  /*3fbd0*/  STL [R1+0x1c00], R148 ;  /* 0x001c009401007387 */ /* 0x000fe80000100800 */
[----:B------:R1:W-:Y:S01]  /*3fbe0*/  STL [R1+0x1bf4], R192 ;  /* 0x001bf4c001007387 */ /* 0x0003e20000100800 */
[----:B------:R-:W-:-:S03]  /*3fbf0*/  IMAD.MOV.U32 R133, RZ, RZ, R192 ;  /* 0x000000ffff857224 */ /* 0x000fc600078e00c0 */
[----:B----4-:R-:W2:Y:S04]  /*3fc00*/  LDL.LU R157, [R1+0x1c0c] ;  /* 0x001c0c00019d7983 */ /* 0x010ea80000300800 */
[----:B------:R-:W4:Y:S04]  /*3fc10*/  LDL.LU R191, [R1+0x1cd8] ;  /* 0x001cd80001bf7983 */ /* 0x000f280000300800 */
[----:B------:R-:W4:Y:S01]  /*3fc20*/  LDL.LU R7, [R1+0x1ce0] ;  /* 0x001ce00001077983 */ /* 0x000f220000300800 */
[----:B---3--:R-:W-:-:S03]  /*3fc30*/  IMAD.X R190, R190, 0x1, R2, P3 ;  /* 0x00000001bebe7824 */ /* 0x008fc600018e0602 */
[----:B------:R3:W-:Y:S01]  /*3fc40*/  LDGSTS.E [R6+0x3200], desc[UR60][R132.64], P2 ;  /* 0x0320000084067fae */ /* 0x0007e2000912187c */
[----:B------:R-:W-:-:S05]  /*3fc50*/  IADD3 R158, P1, R158, R3, RZ ;  /* 0x000000039e9e7210 */ /* 0x000fca0007f3e0ff */
[----:B------:R-:W-:Y:S01]  /*3fc60*/  STL [R1+0x1c08], R158 ;  /* 0x001c089e01007387 */ /* 0x000fe20000100800 */
[----:B---3--:R-:W-:-:S03]  /*3fc70*/  IMAD.MOV.U32 R132, RZ, RZ, R148 ;  /* 0x000000ffff847224 */ /* 0x008fc600078e0094 */
[----:B------:R3:W-:Y:S01]  /*3fc80*/  STL [R1+0x1bfc], R190 ;  /* 0x001bfcbe01007387 */ /* 0x0007e20000100800 */
[----:B------:R-:W-:-:S03]  /*3fc90*/  IMAD.MOV.U32 R133, RZ, RZ, R190 ;  /* 0x000000ffff857224 */ /* 0x000fc600078e00be */
[----:B-1----:R-:W4:Y:S04]  /*3fca0*/  LDL.LU R192, [R1+0x1cd4] ;  /* 0x001cd40001c07983 */ /* 0x002f280000300800 */
[----:B------:R-:W4:Y:S04]  /*3fcb0*/  LDL.LU R156, [R1+0x1ce8] ;  /* 0x001ce800019c7983 */ /* 0x000f280000300800 */
[----:B---3--:R-:W3:Y:S04]  /*3fcc0*/  LDL.LU R190, [R1+0x1cdc] ;  /* 0x001cdc0001be7983 */ /* 0x008ee80000300800 */
[----:B------:R1:W-:Y:S01]  /*3fcd0*/  LDGSTS.E [R6+0x3280], desc[UR60][R132.64], P2 ;  /* 0x0328000084067fae */ /* 0x0003e2000912187c */
[----:B------:R-:W-:Y:S01]  /*3fce0*/  IMAD.X R159, R159, 0x1, R2, P1 ;  /* 0x000000019f9f7824 */ /* 0x000fe200008e0602 */
[----:B------:R-:W-:-:S03]  /*3fcf0*/  IADD3 R149, P3, R149, R3, RZ ;  /* 0x0000000395957210 */ /* 0x000fc60007f7e0ff */
[----:B-1----:R-:W-:Y:S02]  /*3fd00*/  IMAD.MOV.U32 R133, RZ, RZ, R159 ;  /* 0x000000ffff857224 */ /* 0x002fe400078e009f */
[----:B------:R-:W-:Y:S04]  /*3fd10*/  STL [R1+0x1c10], R149 ;  /* 0x001c109501007387 */ /* 0x000fe80000100800 */
[----:B------:R1:W-:Y:S04]  /*3fd20*/  STL [R1+0x1c04], R159 ;  /* 0x001c049f01007387 */ /* 0x0003e80000100800 */
[----:B------:R-:W3:Y:S04]  /*3fd30*/  LDL.LU R148, [R1+0x1cf0] ;  /* 0x001cf00001947983 */ /* 0x000ee80000300800 */
[----:B-1----:R-:W3:Y:S01]  /*3fd40*/  LDL.LU R159, [R1+0x1ce4] ;  /* 0x001ce400019f7983 */ /* 0x002ee20000300800 */
        /* <DEDUP_REMOVED lines=8> */
[----:B----4-:R-:W-:-:S03]  /*3fdd0*/  IADD3 R191, P4, R191, R3, RZ ;  /* 0x00000003bfbf7210 */ /* 0x010fc60007f9e0ff */
[----:B------:R-:W-:Y:S01]  /*3fde0*/  IMAD.MOV.U32 R133, RZ, RZ, R157 ;  /* 0x000000ffff857224 */ /* 0x000fe200078e009d */
[----:B------:R-:W-:Y:S01]  /*3fdf0*/  IADD3 R7, P3, R7, R3, RZ ;  /* 0x0000000307077210 */ /* 0x000fe20007f7e0ff */
[----:B------:R-:W-:Y:S04]  /*3fe00*/  STL [R1+0x1cd8], R191 ;  /* 0x001cd8bf01007387 */ /* 0x000fe80000100800 */
[----:B------:R1:W-:Y:S04]  /*3fe10*/  STL [R1+0x1c0c], R157 ;  /* 0x001c0c9d01007387 */ /* 0x0003e80000100800 */
[----:B------:R2:W-:Y:S04]  /*3fe20*/  LDGSTS.E [R6+0x3380], desc[UR60][R132.64], P2 ;  /* 0x0338000084067fae */ /* 0x0005e8000912187c */
[----:B------:R-:W4:Y:S04]  /*3fe30*/  LDL.LU R158, [R1+0x1cf8] ;  /* 0x001cf800019e7983 */ /* 0x000f280000300800 */
[----:B-1----:R-:W4:Y:S01]  /*3fe40*/  LDL.LU R157, [R1+0x1cec] ;  /* 0x001cec00019d7983 */ /* 0x002f220000300800 */
[----:B--2---:R-:W-:-:S02]  /*3fe50*/  IMAD.MOV.U32 R132, RZ, RZ, R191 ;  /* 0x000000ffff847224 */ /* 0x004fc400078e00bf */
[----:B------:R-:W-:Y:S01]  /*3fe60*/  IMAD.X R192, R192, 0x1, R2, P4 ;  /* 0x00000001c0c07824 */ /* 0x000fe200020e0602 */
[----:B------:R-:W-:Y:S01]  /*3fe70*/  STL [R1+0x1ce0], R7 ;  /* 0x001ce00701007387 */ /* 0x000fe20000100800 */
[----:B------:R-:W-:Y:S02]  /*3fe80*/  IADD3 R156, P2, R156, R3, RZ ;  /* 0x000000039c9c7210 */ /* 0x000fe40007f5e0ff */
[----:B------:R-:W-:Y:S01]  /*3fe90*/  IMAD.MOV.U32 R133, RZ, RZ, R192 ;  /* 0x000000ffff857224 */ /* 0x000fe200078e00c0 */
[----:B------:R1:W-:Y:S01]  /*3fea0*/  STL [R1+0x1cd4], R192 ;  /* 0x001cd4c001007387 */ /* 0x0003e20000100800 */
[----:B---3--:R-:W-:-:S03]  /*3feb0*/  IMAD.X R190, R190, 0x1, R2, P3 ;  /* 0x00000001bebe7824 */ /* 0x008fc600018e0602 */
[----:B------:R-:W2:Y:S04]  /*3fec0*/  LDL.LU R149, [R1+0x1d00] ;  /* 0x001d000001957983 */ /* 0x000ea80000300800 */
[----:B------:R3:W-:Y:S04]  /*3fed0*/  LDGSTS.E [R6+0x4000], desc[UR60][R132.64], P1 ;  /* 0x0400000084067fae */ /* 0x0007e8000892187c */
[----:B-1----:R-:W2:Y:S04]  /*3fee0*/  LDL.LU R192, [R1+0x1cf4] ;  /* 0x001cf40001c07983 */ /* 0x002ea80000300800 */
[----:B------:R-:W-:Y:S04]  /*3fef0*/  STL [R1+0x1ce8], R156 ;  /* 0x001ce89c01007387 */ /* 0x000fe80000100800 */
[----:B------:R1:W-:Y:S01]  /*3ff00*/  STL [R1+0x1cdc], R190 ;  /* 0x001cdcbe01007387 */ /* 0x0003e20000100800 */
[----:B---3--:R-:W-:-:S02]  /*3ff10*/  IMAD.MOV.U32 R133, RZ, RZ, R190 ;  /* 0x000000ffff857224 */ /* 0x008fc400078e00be */
[----:B------:R-:W-:-:S05]  /*3ff20*/  IMAD.MOV.U32 R132, RZ, RZ, R7 ;  /* 0x000000ffff847224 */ /* 0x000fca00078e0007 */
[----:B------:R3:W-:Y:S04]  /*3ff30*/  LDGSTS.E [R6+0x4080], desc[UR60][R132.64], P1 ;  /* 0x0408000084067fae */ /* 0x0007e8000892187c */
[----:B-1----:R-:W2:Y:S01]  /*3ff40*/  LDL.LU R190, [R1+0x1cfc] ;  /* 0x001cfc0001be7983 */ /* 0x002ea20000300800 */
[----:B------:R-:W-:Y:S01]  /*3ff50*/  IADD3 R148, P3, R148, R3, RZ ;  /* 0x0000000394947210 */ /* 0x000fe20007f7e0ff */
[----:B------:R-:W-:-:S04]  /*3ff60*/  IMAD.X R159, R159, 0x1, R2, P2 ;  /* 0x000000019f9f7824 */ /* 0x000fc800010e0602 */
[----:B------:R-:W-:Y:S04]  /*3ff70*/  STL [R1+0x1cf0], R148 ;  /* 0x001cf09401007387 */ /* 0x000fe80000100800 */
[----:B------:R-:W-:Y:S04]  /*3ff80*/  STL [R1+0x1ce4], R159 ;  /* 0x001ce49f01007387 */ /* 0x000fe80000100800 */
[----:B------:R-:W2:Y:S01]  /*3ff90*/  LDL.LU R7, [R1+0x1d08] ;  /* 0x001d080001077983 */ /* 0x000ea20000300800 */
[----:B---3--:R-:W-:Y:S02]  /*3ffa0*/  IMAD.MOV.U32 R132, RZ, RZ, R156 ;  /* 0x000000ffff847224 */ /* 0x008fe400078e009c */
[----:B------:R-:W-:-:S05]  /*3ffb0*/  IMAD.MOV.U32 R133, RZ, RZ, R159 ;  /* 0x000000ffff857224 */ /* 0x000fca00078e009f */
[----:B------:R1:W-:Y:S02]  /*3ffc0*/  LDGSTS.E [R6+0x4100], desc[UR60][R132.64], P1 ;  /* 0x0410000084067fae */ /* 0x0003e4000892187c */
[----:B-1----:R-:W-:Y:S01]  /*3ffd0*/  IMAD.MOV.U32 R132, RZ, RZ, R148 ;  /* 0x000000ffff847224 */ /* 0x002fe200078e0094 */
[----:B----4-:R-:W-:Y:S01]  /*3ffe0*/  IADD3 R158, P2, R158, R3, RZ ;  /* 0x000000039e9e7210 */ /* 0x010fe20007f5e0ff */
[----:B------:R-:W-:-:S04]  /*3fff0*/  IMAD.X R157, R157, 0x1, R2, P3 ;  /* 0x000000019d9d7824 */ /* 0x000fc800018e0602 */
[----:B------:R-:W-:Y:S04]  /*40000*/  STL [R1+0x1cf8], R158 ;  /* 0x001cf89e01007387 */ /* 0x000fe80000100800 */
[----:B------:R1:W-:Y:S01]  /*40010*/  STL [R1+0x1cec], R157 ;  /* 0x001cec9d01007387 */ /* 0x0003e20000100800 */
[----:B------:R-:W-:-:S03]  /*40020*/  IMAD.MOV.U32 R133, RZ, RZ, R157 ;  /* 0x000000ffff857224 */ /* 0x000fc600078e009d */
[----:B------:R-:W3:Y:S04]  /*40030*/  LDL.LU R191, [R1+0x1d04] ;  /* 0x001d040001bf7983 */ /* 0x000ee80000300800 */
[----:B------:R-:W4:Y:S04]  /*40040*/  LDL.LU R156, [R1+0x1d10] ;  /* 0x001d1000019c7983 */ /* 0x000f280000300800 */
[----:B------:R1:W-:Y:S01]  /*40050*/  LDGSTS.E [R6+0x4180], desc[UR60][R132.64], P1 ;  /* 0x0418000084067fae */ /* 0x0003e2000892187c */
[----:B--2---:R-:W-:Y:S01]  /*40060*/  IADD3 R149, P3, R149, R3, RZ ;  /* 0x0000000395957210 */ /* 0x004fe20007f7e0ff */
[----:B------:R-:W-:-:S04]  /*40070*/  IMAD.X R192, R192, 0x1, R2, P2 ;  /* 0x00000001c0c07824 */ /* 0x000fc800010e0602 */
[----:B------:R-:W-:Y:S04]  /*40080*/  STL [R1+0x1d00], R149 ;  /* 0x001d009501007387 */ /* 0x000fe80000100800 */
[----:B------:R2:W-:Y:S04]  /*40090*/  STL [R1+0x1cf4], R192 ;  /* 0x001cf4c001007387 */ /* 0x0005e80000100800 */
[----:B-1----:R-:W4:Y:S04]  /*400a0*/  LDL.LU R157, [R1+0x1d0c] ;  /* 0x001d0c00019d7983 */ /* 0x002f280000300800 */
[----:B------:R-:W4:Y:S01]  /*400b0*/  LDL.LU R159, [R1+0x1dd8] ;  /* 0x001dd800019f7983 */ /* 0x000f220000300800 */
[----:B------:R-:W-:-:S03]  /*400c0*/  IMAD.MOV.U32 R133, RZ, RZ, R192 ;  /* 0x000000ffff857224 */ /* 0x000fc600078e00c0 */
[----:B------:R-:W4:Y:S01]  /*400d0*/  LDL.LU R148, [R1+0x1de0] ;  /* 0x001de00001947983 */ /* 0x000f220000300800 */
[----:B------:R-:W-:Y:S01]  /*400e0*/  IMAD.X R190, R190, 0x1, R2, P3 ;  /* 0x00000001bebe7824 */ /* 0x000fe200018e0602 */
[----:B------:R-:W-:-:S05]  /*400f0*/  IADD3 R7, P2, R7, R3, RZ ;  /* 0x0000000307077210 */ /* 0x000fca0007f5e0ff */
[----:B------:R-:W-:Y:S04]  /*40100*/  STL [R1+0x1d08], R7 ;  /* 0x001d080701007387 */ /* 0x000fe80000100800 */
[----:B------:R1:W-:Y:S04]  /*40110*/  STL [R1+0x1cfc], R190 ;  /* 0x001cfcbe01007387 */ /* 0x0003e80000100800 */
[----:B--2---:R-:W2:Y:S01]  /*40120*/  LDL.LU R192, [R1+0x1dd4] ;  /* 0x001dd40001c07983 */ /* 0x004ea20000300800 */
[----:B------:R-:W-:-:S03]  /*40130*/  IMAD.MOV.U32 R132, RZ, RZ, R158 ;  /* 0x000000ffff847224 */ /* 0x000fc600078e009e */
[----:B------:R-:W2:Y:S04]  /*40140*/  LDL.LU R158, [R1+0x1de8] ;  /* 0x001de800019e7983 */ /* 0x000ea80000300800 */
[----:B------:R1:W-:Y:S02]  /*40150*/  LDGSTS.E [R6+0x4200], desc[UR60][R132.64], P1 ;  /* 0x0420000084067fae */ /* 0x0003e4000892187c */
[----:B-1----:R-:W-:Y:S02]  /*40160*/  IMAD.MOV.U32 R132, RZ, RZ, R149 ;  /* 0x000000ffff847224 */ /* 0x002fe400078e0095 */
[----:B------:R-:W-:Y:S02]  /*40170*/  IMAD.MOV.U32 R133, RZ, RZ, R190 ;  /* 0x000000ffff857224 */ /* 0x000fe400078e00be */
[----:B------:R-:W2:Y:S04]  /*40180*/  LDL.LU R190, [R1+0x1ddc] ;  /* 0x001ddc0001be7983 */ /* 0x000ea80000300800 */
[----:B------:R1:W-:Y:S02]  /*40190*/  LDGSTS.E [R6+0x4280], desc[UR60][R132.64], P1 ;  /* 0x0428000084067fae */ /* 0x0003e4000892187c */
[----:B-1----:R-:W-:-:S02]  /*401a0*/  IMAD.MOV.U32 R132, RZ, RZ, R7 ;  /* 0x000000ffff847224 */ /* 0x002fc400078e0007 */
[----:B---3--:R-:W-:Y:S01]  /*401b0*/  IMAD.X R191, R191, 0x1, R2, P2 ;  /* 0x00000001bfbf7824 */ /* 0x008fe200010e0602 */
[----:B----4-:R-:W-:-:S03]  /*401c0*/  IADD3 R156, P3, R156, R3, RZ ;  /* 0x000000039c9c7210 */ /* 0x010fc60007f7e0ff */
[----:B------:R-:W-:Y:S02]  /*401d0*/  IMAD.MOV.U32 R133, RZ, RZ, R191 ;  /* 0x000000ffff857224 */ /* 0x000fe400078e00bf */
[----:B------:R-:W-:Y:S04]  /*401e0*/  STL [R1+0x1d10], R156 ;  /* 0x001d109c01007387 */ /* 0x000fe80000100800 */
[----:B------:R1:W-:Y:S04]  /*401f0*/  STL [R1+0x1d04], R191 ;  /* 0x001d04bf01007387 */ /* 0x0003e80000100800 */
[----:B------:R-:W3:Y:S04]  /*40200*/  LDL.LU R149, [R1+0x1df0] ;  /* 0x001df00001957983 */ /* 0x000ee80000300800 */
[----:B------:R4:W-:Y:S04]  /*40210*/  LDGSTS.E [R6+0x4300], desc[UR60][R132.64], P1 ;  /* 0x0430000084067fae */ /* 0x0009e8000892187c */
[----:B-1----:R-:W3:Y:S01]  /*40220*/  LDL.LU R191, [R1+0x1de4] ;  /* 0x001de40001bf7983 */ /* 0x002ee20000300800 */
[----:B------:R-:W-:Y:S01]  /*40230*/  IMAD.X R157, R157, 0x1, R2, P3 ;  /* 0x000000019d9d7824 */ /* 0x000fe200018e0602 */
[-C--:B------:R-:W-:Y:S01]  /*40240*/  IADD3 R159, P4, R159, R3.reuse, RZ ;  /* 0x000000039f9f7210 */ /* 0x080fe20007f9e0ff */
[----:B----4-:R-:W-:Y:S01]  /*40250*/  IMAD.MOV.U32 R132, RZ, RZ, R156 ;  /* 0x000000ffff847224 */ /* 0x010fe200078e009c */
[----:B------:R-:W-:-:S03]  /*40260*/  IADD3 R148, P3, R148, R3, RZ ;  /* 0x0000000394947210 */ /* 0x000fc60007f7e0ff */
[----:B------:R-:W-:Y:S01]  /*40270*/  STL [R1+0x1dd8], R159 ;  /* 0x001dd89f01007387 */ /* 0x000fe20000100800 */
[----:B------:R-:W-:-:S03]  /*40280*/  IMAD.MOV.U32 R133, RZ, RZ, R157 ;  /* 0x000000ffff857224 */ /* 0x000fc600078e009d */
[----:B------:R1:W-:Y:S04]  /*40290*/  STL [R1+0x1d0c], R157 ;  /* 0x001d0c9d01007387 */ /* 0x0003e80000100800 */
[----:B------:R-:W4:Y:S04]  /*402a0*/  LDL.LU R7, [R1+0x1df8] ;  /* 0x001df80001077983 */ /* 0x000f280000300800 */
[----:B------:R1:W-:Y:S04]  /*402b0*/  LDGSTS.E [R6+0x4380], desc[UR60][R132.64], P1 ;  /* 0x0438000084067fae */ /* 0x0003e8000892187c */
[----:B-1----:R-:W4:Y:S04]  /*402c0*/  LDL.LU R157, [R1+0x1dec] ;  /* 0x001dec00019d7983 */ /* 0x002f280000300800 */
[----:B------:R-:W-:Y:S01]  /*402d0*/  STL [R1+0x1de0], R148 ;  /* 0x001de09401007387 */ /* 0x000fe20000100800 */
[----:B------:R-:W-:-:S02]  /*402e0*/  IMAD.MOV.U32 R132, RZ, RZ, R159 ;  /* 0x000000ffff847224 */ /* 0x000fc400078e009f */
[----:B--2---:R-:W-:-:S05]  /*402f0*/  IMAD.X R192, R192, 0x1, R2, P4 ;  /* 0x00000001c0c07824 */ /* 0x004fca00020e0602 */
[----:B------:R-:W-:Y:S04]  /*40300*/  STL [R1+0x1dd4], R192 ;  /* 0x001dd4c001007387 */ /* 0x000fe80000100800 */
[----:B------:R-:W2:Y:S04]  /*40310*/  LDL.LU R156, [R1+0x1e00] ;  /* 0x001e0000019c7983 */ /* 0x000ea80000300800 */
[----:B------:R-:W2:Y:S01]  /*40320*/  LDL.LU R159, [R1+0x1df4] ;  /* 0x001df400019f7983 */ /* 0x000ea20000300800 */
        /* <DEDUP_REMOVED lines=11> */
[----:B------:R-:W-:Y:S02]  /*403e0*/  IMAD.MOV.U32 R133, RZ, RZ, R190 ;  /* 0x000000ffff857224 */ /* 0x000fe400078e00be */
[----:B------:R-:W2:Y:S04]  /*403f0*/  LDL.LU R190, [R1+0x1dfc] ;  /* 0x001dfc0001be7983 */ /* 0x000ea80000300800 */
[----:B------:R1:W-:Y:S01]  /*40400*/  LDGSTS.E [R6+0x5080], desc[UR60][R132.64], P2 ;  /* 0x0508000084067fae */ /* 0x0003e2000912187c */
[----:B---3--:R-:W-:Y:S01]  /*40410*/  IADD3 R149, P3, R149, R3, RZ ;  /* 0x0000000395957210 */ /* 0x008fe20007f7e0ff */
[----:B------:R-:W-:-:S04]  /*40420*/  IMAD.X R191, R191, 0x1, R2, P1 ;  /* 0x00000001bfbf7824 */ /* 0x000fc800008e0602 */
[----:B------:R-:W-:Y:S01]  /*40430*/  STL [R1+0x1df0], R149 ;  /* 0x001df09501007387 */ /* 0x000fe20000100800 */
[----:B-1----:R-:W-:-:S03]  /*40440*/  IMAD.MOV.U32 R132, RZ, RZ, R158 ;  /* 0x000000ffff847224 */ /* 0x002fc600078e009e */
[----:B------:R1:W-:Y:S01]  /*40450*/  STL [R1+0x1de4], R191 ;  /* 0x001de4bf01007387 */ /* 0x0003e20000100800 */
[----:B------:R-:W-:-:S03]  /*40460*/  IMAD.MOV.U32 R133, RZ, RZ, R191 ;  /* 0x000000ffff857224 */ /* 0x000fc600078e00bf */
[----:B------:R-:W3:Y:S04]  /*40470*/  LDL.LU R148, [R1+0x1e08] ;  /* 0x001e080001947983 */ /* 0x000ee80000300800 */
[----:B------:R1:W-:Y:S01]  /*40480*/  LDGSTS.E [R6+0x5100], desc[UR60][R132.64], P2 ;  /* 0x0510000084067fae */ /* 0x0003e2000912187c */
[----:B----4-:R-:W-:Y:S01]  /*40490*/  IADD3 R7, P1, R7, R3, RZ ;  /* 0x0000000307077210 */ /* 0x010fe20007f3e0ff */
[----:B------:R-:W-:-:S04]  /*404a0*/  IMAD.X R157, R157, 0x1, R2, P3 ;  /* 0x000000019d9d7824 */ /* 0x000fc800018e0602 */
[----:B------:R-:W-:Y:S04]  /*404b0*/  STL [R1+0x1df8], R7 ;  /* 0x001df80701007387 */ /* 0x000fe80000100800 */
[----:B------:R4:W-:Y:S04]  /*404c0*/  STL [R1+0x1dec], R157 ;  /* 0x001dec9d01007387 */ /* 0x0009e80000100800 */
[----:B------:R-:W3:Y:S01]  /*404d0*/  LDL.LU R158, [R1+0x1e04] ;  /* 0x001e0400019e7983 */ /* 0x000ee20000300800 */
[----:B-1----:R-:W-:-:S03]  /*404e0*/  IMAD.MOV.U32 R133, RZ, RZ, R157 ;  /* 0x000000ffff857224 */ /* 0x002fc600078e009d */
[----:B------:R-:W3:Y:S01]  /*404f0*/  LDL.LU R191, [R1+0x1e10] ;  /* 0x001e100001bf7983 */ /* 0x000ee20000300800 */
[----:B--2---:R-:W-:Y:S01]  /*40500*/  IADD3 R156, P3, R156, R3, RZ ;  /* 0x000000039c9c7210 */ /* 0x004fe20007f7e0ff */
[----:B------:R-:W-:-:S04]  /*40510*/  IMAD.X R159, R159, 0x1, R2, P1 ;  /* 0x000000019f9f7824 */ /* 0x000fc800008e0602 */
[----:B------:R-:W-:Y:S04]  /*40520*/  STL [R1+0x1e00], R156 ;  /* 0x001e009c01007387 */ /* 0x000fe80000100800 */
[----:B------:R1:W-:Y:S04]  /*40530*/  STL [R1+0x1df4], R159 ;  /* 0x001df49f01007387 */ /* 0x0003e80000100800 */
[----:B------:R-:W2:Y:S04]  /*40540*/  LDL.LU R192, [R1+0x1e0c] ;  /* 0x001e0c0001c07983 */ /* 0x000ea80000300800 */
[----:B----4-:R-:W4:Y:S01]  /*40550*/  LDL.LU R157, [R1+0x1ed8] ;  /* 0x001ed800019d7983 */ /* 0x010f220000300800 */
[----:B------:R-:W-:-:S03]  /*40560*/  IMAD.MOV.U32 R132, RZ, RZ, R149 ;  /* 0x000000ffff847224 */ /* 0x000fc600078e0095 */
[----:B------:R-:W4:Y:S04]  /*40570*/  LDL.LU R149, [R1+0x1ee0] ;  /* 0x001ee00001957983 */ /* 0x000f280000300800 */
        /* <DEDUP_REMOVED lines=8> */
[----:B---3--:R-:W-:-:S05]  /*40600*/  IADD3 R148, P1, R148, R3, RZ ;  /* 0x0000000394947210 */ /* 0x008fca0007f3e0ff */
[----:B------:R-:W-:Y:S04]  /*40610*/  STL [R1+0x1e08], R148 ;  /* 0x001e089401007387 */ /* 0x000fe80000100800 */
[----:B------:R3:W-:Y:S01]  /*40620*/  STL [R1+0x1dfc], R190 ;  /* 0x001dfcbe01007387 */ /* 0x0007e20000100800 */
[----:B-1----:R-:W-:-:S03]  /*40630*/  IMAD.MOV.U32 R132, RZ, RZ, R148 ;  /* 0x000000ffff847224 */ /* 0x002fc600078e0094 */
[----:B------:R-:W4:Y:S04]  /*40640*/  LDL.LU R159, [R1+0x1ed4] ;  /* 0x001ed400019f7983 */ /* 0x000f280000300800 */
[----:B------:R-:W4:Y:S04]  /*40650*/  LDL.LU R7, [R1+0x1ee8] ;  /* 0x001ee80001077983 */ /* 0x000f280000300800 */
[----:B---3--:R-:W3:Y:S01]  /*40660*/  LDL.LU R190, [R1+0x1edc] ;  /* 0x001edc0001be7983 */ /* 0x008ee20000300800 */
[----:B------:R-:W-:Y:S01]  /*40670*/  IMAD.X R158, R158, 0x1, R2, P1 ;  /* 0x000000019e9e7824 */ /* 0x000fe200008e0602 */
[----:B------:R-:W-:-:S03]  /*40680*/  IADD3 R191, P3, R191, R3, RZ ;  /* 0x00000003bfbf7210 */ /* 0x000fc60007f7e0ff */
[----:B------:R-:W-:Y:S02]  /*40690*/  IMAD.MOV.U32 R133, RZ, RZ, R158 ;  /* 0x000000ffff857224 */ /* 0x000fe400078e009e */
[----:B------:R-:W-:Y:S04]  /*406a0*/  STL [R1+0x1e10], R191 ;  /* 0x001e10bf01007387 */ /* 0x000fe80000100800 */
[----:B------:R1:W-:Y:S04]  /*406b0*/  STL [R1+0x1e04], R158 ;  /* 0x001e049e01007387 */ /* 0x0003e80000100800 */
[----:B------:R-:W3:Y:S04]  /*406c0*/  LDL.LU R156, [R1+0x1ef0] ;  /* 0x001ef000019c7983 */ /* 0x000ee80000300800 */
[----:B------:R4:W-:Y:S04]  /*406d0*/  LDGSTS.E [R6+0x5300], desc[UR60][R132.64], P2 ;  /* 0x0530000084067fae */ /* 0x0009e8000912187c */
[----:B-1----:R-:W3:Y:S01]  /*406e0*/  LDL.LU R158, [R1+0x1ee4] ;  /* 0x001ee400019e7983 */ /* 0x002ee20000300800 */
[----:B--2---:R-:W-:Y:S01]  /*406f0*/  IMAD.X R192, R192, 0x1, R2, P3 ;  /* 0x00000001c0c07824 */ /* 0x004fe200018e0602 */
[----:B----4-:R-:W-:-:S03]  /*40700*/  IADD3 R157, P4, R157, R3, RZ ;  /* 0x000000039d9d7210 */ /* 0x010fc60007f9e0ff */
[----:B------:R-:W-:Y:S02]  /*40710*/  IMAD.MOV.U32 R133, RZ, RZ, R192 ;  /* 0x000000ffff857224 */ /* 0x000fe400078e00c0 */
[----:B------:R-:W-:Y:S04]  /*40720*/  STL [R1+0x1ed8], R157 ;  /* 0x001ed89d01007387 */ /* 0x000fe80000100800 */
[----:B------:R1:W-:Y:S04]  /*40730*/  STL [R1+0x1e0c], R192 ;  /* 0x001e0cc001007387 */ /* 0x0003e80000100800 */
[----:B------:R-:W2:Y:S04]  /*40740*/  LDL.LU R148, [R1+0x1ef8] ;  /* 0x001ef80001947983 */ /* 0x000ea80000300800 */
[----:B-1----:R-:W4:Y:S01]  /*40750*/  LDL.LU R192, [R1+0x1eec] ;  /* 0x001eec0001c07983 */ /* 0x002f220000300800 */
[----:B------:R-:W-:-:S04]  /*40760*/  UISETP.GT.AND UP1, UPT, UR12, 0x18, UPT ;  /* 0x000000180c00788c */ /* 0x000fc8000bf24270 */
[----:B------:R-:W-:-:S04]  /*40770*/  USEL UR10, URZ, 0x4, !UP1 ;  /* 0x000000043f0a7887 */ /* 0x000fc8000c800000 */
[----:B------:R-:W-:Y:S01]  /*40780*/  USEL UR10, UR10, URZ, !UP0 ;  /* 0x0000003f0a0a7287 */ /* 0x000fe2000c000000 */
[----:B------:R-:W-:Y:S01]  /*40790*/  IMAD.MOV.U32 R132, RZ, RZ, R191 ;  /* 0x000000ffff847224 */ /* 0x000fe200078e00bf */
[----:B------:R-:W-:-:S04]  /*407a0*/  IADD3 R149, P3, R149, R3, RZ ;  /* 0x0000000395957210 */ /* 0x000fc80007f7e0ff */
        /* <DEDUP_REMOVED lines=8> */
[----:B---3--:R-:W-:-:S03]  /*40830*/  IMAD.X R190, R190, 0x1, R2, P3 ;  /* 0x00000001bebe7824 */ /* 0x008fc600018e0602 */
[----:B------:R-:W3:Y:S04]  /*40840*/  LDL.LU R191, [R1+0x1ef4] ;  /* 0x001ef40001bf7983 */ /* 0x000ee80000300800 */
[----:B------:R-:W-:Y:S04]  /*40850*/  STL [R1+0x1ee8], R7 ;  /* 0x001ee80701007387 */ /* 0x000fe80000100800 */
[----:B------:R4:W-:Y:S04]  /*40860*/  STL [R1+0x1edc], R190 ;  /* 0x001edcbe01007387 */ /* 0x0009e80000100800 */
[----:B-1----:R-:W3:Y:S04]  /*40870*/  LDL.LU R159, [R1+0x1f00] ;  /* 0x001f0000019f7983 */ /* 0x002ee80000300800 */
[----:B------:R1:W-:Y:S04]  /*40880*/  LDGSTS.E [R6+0x6000], desc[UR60][R132.64], P1 ;  /* 0x0600000084067fae */ /* 0x0003e8000892187c */
[----:B------:R-:W3:Y:S01]  /*40890*/  LDL.LU R157, [R1+0x1f08] ;  /* 0x001f0800019d7983 */ /* 0x000ee20000300800 */
[----:B------:R-:W-:Y:S01]  /*408a0*/  IADD3 R156, P3, R156, R3, RZ ;  /* 0x000000039c9c7210 */ /* 0x000fe20007f7e0ff */
[----:B------:R-:W-:-:S02]  /*408b0*/  IMAD.X R158, R158, 0x1, R2, P2 ;  /* 0x000000019e9e7824 */ /* 0x000fc400010e0602 */
[----:B-1----:R-:W-:Y:S02]  /*408c0*/  IMAD.MOV.U32 R132, RZ, RZ, R149 ;  /* 0x000000ffff847224 */ /* 0x002fe400078e0095 */
[----:B------:R-:W-:Y:S01]  /*408d0*/  IMAD.MOV.U32 R133, RZ, RZ, R190 ;  /* 0x000000ffff857224 */ /* 0x000fe200078e00be */
[----:B------:R-:W3:Y:S04]  /*408e0*/  LDL.LU R149, [R1+0x1f10] ;  /* 0x001f100001957983 */ /* 0x000ee80000300800 */
[----:B------:R-:W-:Y:S04]  /*408f0*/  STL [R1+0x1ef0], R156 ;  /* 0x001ef09c01007387 */ /* 0x000fe80000100800 */
[----:B------:R1:W-:Y:S04]  /*40900*/  STL [R1+0x1ee4], R158 ;  /* 0x001ee49e01007387 */ /* 0x0003e80000100800 */
[----:B------:R1:W-:Y:S02]  /*40910*/  LDGSTS.E [R6+0x6080], desc[UR60][R132.64], P1 ;  /* 0x0608000084067fae */ /* 0x0003e4000892187c */
[----:B-1----:R-:W-:Y:S01]  /*40920*/  IMAD.MOV.U32 R133, RZ, RZ, R158 ;  /* 0x000000ffff857224 */ /* 0x002fe200078e009e */
[----:B--2---:R-:W-:Y:S01]  /*40930*/  IADD3 R148, P2, R148, R3, RZ ;  /* 0x0000000394947210 */ /* 0x004fe20007f5e0ff */
[----:B----4-:R-:W-:-:S04]  /*40940*/  IMAD.X R192, R192, 0x1, R2, P3 ;  /* 0x00000001c0c07824 */ /* 0x010fc800018e0602 */
[----:B------:R1:W-:Y:S04]  /*40950*/  STL [R1+0x1ef8], R148 ;  /* 0x001ef89401007387 */ /* 0x0003e80000100800 */
[----:B------:R-:W-:Y:S04]  /*40960*/  STL [R1+0x1eec], R192 ;  /* 0x001eecc001007387 */ /* 0x000fe80000100800 */
[----:B------:R-:W2:Y:S04]  /*40970*/  LDL.LU R190, [R1+0x1efc] ;  /* 0x001efc0001be7983 */ /* 0x000ea80000300800 */
[----:B------:R-:W4:Y:S01]  /*40980*/  LDL.LU R158, [R1+0x1f04] ;  /* 0x001f0400019e7983 */ /* 0x000f220000300800 */
[----:B------:R-:W-:-:S03]  /*40990*/  IMAD.MOV.U32 R132, RZ, RZ, R7 ;  /* 0x000000ffff847224 */ /* 0x000fc600078e0007 */
[----:B------:R-:W4:Y:S04]  /*409a0*/  LDL.LU R7, [R1+0x1fd8] ;  /* 0x001fd80001077983 */ /* 0x000f280000300800 */
[----:B------:R1:W-:Y:S02]  /*409b0*/  LDGSTS.E [R6+0x6100], desc[UR60][R132.64], P1 ;  /* 0x0610000084067fae */ /* 0x0003e4000892187c */
[----:B-1----:R-:W-:Y:S02]  /*409c0*/  IMAD.MOV.U32 R132, RZ, RZ, R156 ;  /* 0x000000ffff847224 */ /* 0x002fe400078e009c */
[----:B------:R-:W4:Y:S01]  /*409d0*/  LDL.LU R156, [R1+0x1f0c] ;  /* 0x001f0c00019c7983 */ /* 0x000f220000300800 */
[----:B------:R-:W-:-:S05]  /*409e0*/  IMAD.MOV.U32 R133, RZ, RZ, R192 ;  /* 0x000000ffff857224 */ /* 0x000fca00078e00c0 */
[----:B------:R1:W-:Y:S02]  /*409f0*/  LDGSTS.E [R6+0x6180], desc[UR60][R132.64], P1 ;  /* 0x0618000084067fae */ /* 0x0003e4000892187c */
[----:B-1----:R-:W-:Y:S02]  /*40a00*/  IMAD.MOV.U32 R132, RZ, RZ, R148 ;  /* 0x000000ffff847224 */ /* 0x002fe400078e0094 */
[----:B---3--:R-:W-:-:S05]  /*40a10*/  IMAD.X R191, R191, 0x1, R2, P2 ;  /* 0x00000001bfbf7824 */ /* 0x008fca00010e0602 */
[----:B------:R-:W-:Y:S01]  /*40a20*/  STL [R1+0x1ef4], R191 ;  /* 0x001ef4bf01007387 */ /* 0x000fe20000100800 */
[----:B------:R-:W-:-:S05]  /*40a30*/  IADD3 R159, P2, R159, R3, RZ ;  /* 0x000000039f9f7210 */ /* 0x000fca0007f5e0ff */
[----:B------:R-:W-:Y:S01]  /*40a40*/  STL [R1+0x1f00], R159 ;  /* 0x001f009f01007387 */ /* 0x000fe20000100800 */
[----:B------:R-:W-:-:S03]  /*40a50*/  IADD3 R157, P3, R157, R3, RZ ;  /* 0x000000039d9d7210 */ /* 0x000fc60007f7e0ff */
[----:B------:R-:W3:Y:S04]  /*40a60*/  LDL.LU R148, [R1+0x1fd4] ;  /* 0x001fd40001947983 */ /* 0x000ee80000300800 */
[----:B------:R-:W-:Y:S04]  /*40a70*/  STL [R1+0x1f08], R157 ;  /* 0x001f089d01007387 */ /* 0x000fe80000100800 */
[----:B------:R-:W3:Y:S04]  /*40a80*/  LDL.LU R195, [R1+0x1918] ;  /* 0x0019180001c37983 */ /* 0x000ee80000300800 */
[----:B------:R-:W3:Y:S01]  /*40a90*/  LDL.LU R193, [R1+0x1920] ;  /* 0x0019200001c17983 */ /* 0x000ee20000300800 */
[----:B------:R-:W-:-:S05]  /*40aa0*/  IADD3 R149, P4, R149, R3, RZ ;  /* 0x0000000395957210 */ /* 0x000fca0007f9e0ff */
[----:B------:R-:W-:Y:S01]  /*40ab0*/  STL [R1+0x1f10], R149 ;  /* 0x001f109501007387 */ /* 0x000fe20000100800 */
[--C-:B--2---:R-:W-:Y:S02]  /*40ac0*/  IMAD.X R190, R190, 0x1, R2.reuse, P2 ;  /* 0x00000001bebe7824 */ /* 0x104fe400010e0602 */
[----:B----4-:R-:W-:-:S03]  /*40ad0*/  IMAD.X R158, R158, 0x1, R2, P3 ;  /* 0x000000019e9e7824 */ /* 0x010fc600018e0602 */
[----:B------:R-:W-:Y:S04]  /*40ae0*/  STL [R1+0x1efc], R190 ;  /* 0x001efcbe01007387 */ /* 0x000fe80000100800 */
[----:B------:R1:W-:Y:S04]  /*40af0*/  STL [R1+0x1f04], R158 ;  /* 0x001f049e01007387 */ /* 0x0003e80000100800 */
[----:B------:R-:W2:Y:S01]  /*40b00*/  LDL.LU R232, [R1+0x1914] ;  /* 0x0019140001e87983 */ /* 0x000ea20000300800 */
[----:B------:R-:W-:Y:S01]  /*40b10*/  IMAD.MOV.U32 R133, RZ, RZ, R191 ;  /* 0x000000ffff857224 */ /* 0x000fe200078e00bf */
[----:B------:R-:W-:-:S04]  /*40b20*/  UISETP.GT.AND UP1, UPT, UR12, 0x1c, UPT ;  /* 0x0000001c0c00788c */ /* 0x000fc8000bf24270 */
[----:B------:R4:W-:Y:S01]  /*40b30*/  LDGSTS.E [R6+0x6200], desc[UR60][R132.64], P1 ;  /* 0x0620000084067fae */ /* 0x0009e2000892187c */
[----:B------:R-:W-:Y:S01]  /*40b40*/  USEL UR10, URZ, 0x4, !UP1 ;  /* 0x000000043f0a7887 */ /* 0x000fe2000c800000 */
[----:B----4-:R-:W-:Y:S02]  /*40b50*/  IMAD.MOV.U32 R132, RZ, RZ, R159 ;  /* 0x000000ffff847224 */ /* 0x010fe400078e009f */
[----:B------:R-:W-:Y:S01]  /*40b60*/  IMAD.MOV.U32 R133, RZ, RZ, R190 ;  /* 0x000000ffff857224 */ /* 0x000fe200078e00be */
[----:B------:R-:W-:Y:S01]  /*40b70*/  USEL UR10, UR10, URZ, !UP0 ;  /* 0x0000003f0a0a7287 */ /* 0x000fe2000c000000 */
[----:B------:R-:W-:-:S03]  /*40b80*/  IMAD.X R156, R156, 0x1, R2, P4 ;  /* 0x000000019c9c7824 */ /* 0x000fc600020e0602 */
[----:B------:R4:W-:Y:S01]  /*40b90*/  LDGSTS.E [R6+0x6280], desc[UR60][R132.64], P1 ;  /* 0x0628000084067fae */ /* 0x0009e2000892187c */
[----:B------:R-:W-:Y:S02]  /*40ba0*/  IADD3 R7, P3, R7, R3, RZ ;  /* 0x0000000307077210 */ /* 0x000fe40007f7e0ff */
[----:B------:R-:W-:Y:S01]  /*40bb0*/  ISETP.NE.U32.AND P2, PT, RZ, UR10, PT ;  /* 0x0000000aff007c0c */ /* 0x000fe2000bf45070 */
[----:B----4-:R-:W-:Y:S02]  /*40bc0*/  IMAD.MOV.U32 R132, RZ, RZ, R157 ;  /* 0x000000ffff847224 */ /* 0x010fe400078e009d */
[----:B------:R-:W-:-:S05]  /*40bd0*/  IMAD.MOV.U32 R133, RZ, RZ, R158 ;  /* 0x000000ffff857224 */ /* 0x000fca00078e009e */
[----:B------:R4:W-:Y:S04]  /*40be0*/  LDGSTS.E [R6+0x6300], desc[UR60][R132.64], P1 ;  /* 0x0630000084067fae */ /* 0x0009e8000892187c */
[----:B------:R-:W-:Y:S01]  /*40bf0*/  STL [R1+0x1fd8], R7 ;  /* 0x001fd80701007387 */ /* 0x000fe20000100800 */
[----:B----4-:R-:W-:Y:S02]  /*40c00*/  IMAD.MOV.U32 R132, RZ, RZ, R149 ;  /* 0x000000ffff847224 */ /* 0x010fe400078e0095 */
[----:B------:R-:W-:Y:S02]  /*40c10*/  IMAD.MOV.U32 R133, RZ, RZ, R156 ;  /* 0x000000ffff857224 */ /* 0x000fe400078e009c */
[----:B---3--:R-:W-:-:S03]  /*40c20*/  IMAD.X R148, R148, 0x1, R2, P3 ;  /* 0x0000000194947824 */ /* 0x008fc600018e0602 */
[----:B------:R3:W-:Y:S01]  /*40c30*/  LDGSTS.E [R6+0x6380], desc[UR60][R132.64], P1 ;  /* 0x0638000084067fae */ /* 0x0007e2000892187c */
[----:B-1----:R-:W-:-:S03]  /*40c40*/  IMAD.MOV.U32 R158, RZ, RZ, R141 ;  /* 0x000000ffff9e7224 */ /* 0x002fc600078e008d */
[----:B------:R-:W-:Y:S01]  /*40c50*/  STL [R1+0x1f0c], R156 ;  /* 0x001f0c9c01007387 */ /* 0x000fe20000100800 */
[----:B------:R-:W-:-:S03]  /*40c60*/  IADD3 R195, P1, R195, R3, RZ ;  /* 0x00000003c3c37210 */ /* 0x000fc60007f3e0ff */
[----:B------:R1:W-:Y:S01]  /*40c70*/  STL [R1+0x1fd4], R148 ;  /* 0x001fd49401007387 */ /* 0x0003e20000100800 */
[----:B------:R-:W-:Y:S01]  /*40c80*/  IMAD.MOV.U32 R159, RZ, RZ, R134 ;  /* 0x000000ffff9f7224 */ /* 0x000fe200078e0086 */
[----:B------:R-:W-:Y:S01]  /*40c90*/  IADD3 R193, P3, R193, R3, RZ ;  /* 0x00000003c1c17210 */ /* 0x000fe20007f7e0ff */
[----:B---3--:R-:W-:Y:S01]  /*40ca0*/  IMAD.MOV.U32 R132, RZ, RZ, R7 ;  /* 0x000000ffff847224 */ /* 0x008fe200078e0007 */
[----:B------:R-:W3:Y:S01]  /*40cb0*/  LDL.LU R194, [R1+0x191c] ;  /* 0x00191c0001c27983 */ /* 0x000ee20000300800 */
[----:B------:R-:W-:Y:S02]  /*40cc0*/  IMAD.MOV.U32 R133, RZ, RZ, R148 ;  /* 0x000000ffff857224 */ /* 0x000fe400078e0094 */
[----:B------:R-:W-:Y:S01]  /*40cd0*/  IMAD.MOV.U32 R149, RZ, RZ, R135 ;  /* 0x000000ffff957224 */ /* 0x000fe200078e0087 */
[----:B------:R-:W4:Y:S01]  /*40ce0*/  LDL.LU R192, [R1+0x1928] ;  /* 0x0019280001c07983 */ /* 0x000f220000300800 */
[----:B-1----:R-:W-:Y:S02]  /*40cf0*/  IMAD.MOV.U32 R148, RZ, RZ, R142 ;  /* 0x000000ffff947224 */ /* 0x002fe400078e008e */
[----:B------:R-:W-:Y:S01]  /*40d00*/  IMAD.MOV.U32 R134, RZ, RZ, R143 ;  /* 0x000000ffff867224 */ /* 0x000fe200078e008f */
[----:B------:R-:W-:Y:S01]  /*40d10*/  STL [R1+0x1918], R195 ;  /* 0x001918c301007387 */ /* 0x000fe20000100800 */
[----:B------:R-:W-:-:S02]  /*40d20*/  IMAD.MOV.U32 R135, RZ, RZ, R136 ;  /* 0x000000ffff877224 */ /* 0x000fc400078e0088 */
[----:B------:R-:W-:Y:S01]  /*40d30*/  IMAD.MOV.U32 R156, RZ, RZ, R144 ;  /* 0x000000ffff9c7224 */ /* 0x000fe200078e0090 */
[----:B------:R-:W4:Y:S01]  /*40d40*/  LDL.LU R191, [R1+0x1930] ;  /* 0x0019300001bf7983 */ /* 0x000f220000300800 */
[----:B------:R-:W-:Y:S02]  /*40d50*/  IMAD.MOV.U32 R157, RZ, RZ, R137 ;  /* 0x000000ffff9d7224 */ /* 0x000fe400078e0089 */
[----:B------:R-:W-:Y:S01]  /*40d60*/  IMAD.MOV.U32 R142, RZ, RZ, R145 ;  /* 0x000000ffff8e7224 */ /* 0x000fe200078e0091 */
[----:B------:R-:W-:Y:S01]  /*40d70*/  STL [R1+0x1920], R193 ;  /* 0x001920c101007387 */ /* 0x000fe20000100800 */
[----:B------:R-:W-:-:S03]  /*40d80*/  IMAD.MOV.U32 R143, RZ, RZ, R138 ;  /* 0x000000ffff8f7224 */ /* 0x000fc600078e008a */
[----:B------:R1:W-:Y:S01]  /*40d90*/  LDGSTS.E [R6+0x7000], desc[UR60][R132.64], P2 ;  /* 0x0700000084067fae */ /* 0x0003e2000912187c */
[----:B------:R-:W-:Y:S02]  /*40da0*/  IMAD.MOV.U32 R234, RZ, RZ, R147 ;  /* 0x000000ffffea7224 */ /* 0x000fe400078e0093 */
[----:B------:R-:W-:Y:S01]  /*40db0*/  IMAD.MOV.U32 R235, RZ, RZ, R140 ;  /* 0x000000ffffeb7224 */ /* 0x000fe200078e008c */
[----:B------:R-:W-:Y:S04]  /*40dc0*/  LDGSTS.E [R6+0x7080], desc[UR60][R158.64], P2 ;  /* 0x070800009e067fae */ /* 0x000fe8000912187c */
[----:B------:R-:W-:Y:S01]  /*40dd0*/  LDGSTS.E [R6+0x7100], desc[UR60][R148.64], P2 ;  /* 0x0710000094067fae */ /* 0x000fe2000912187c */
[----:B-1----:R-:W-:-:S03]  /*40de0*/  IMAD.MOV.U32 R132, RZ, RZ, R146 ;  /* 0x000000ffff847224 */ /* 0x002fc600078e0092 */
[----:B------:R-:W-:Y:S01]  /*40df0*/  LDGSTS.E [R6+0x7180], desc[UR60][R134.64], P2 ;  /* 0x0718000086067fae */ /* 0x000fe2000912187c */
[----:B------:R-:W-:-:S03]  /*40e00*/  IMAD.MOV.U32 R133, RZ, RZ, R139 ;  /* 0x000000ffff857224 */ /* 0x000fc600078e008b */
[----:B------:R-:W-:Y:S04]  /*40e10*/  LDGSTS.E [R6+0x7200], desc[UR60][R156.64], P2 ;  /* 0x072000009c067fae */ /* 0x000fe8000912187c */
[----:B------:R-:W-:Y:S04]  /*40e20*/  LDGSTS.E [R6+0x7280], desc[UR60][R142.64], P2 ;  /* 0x072800008e067fae */ /* 0x000fe8000912187c */
[----:B------:R1:W-:Y:S04]  /*40e30*/  LDGSTS.E [R6+0x7300], desc[UR60][R132.64], P2 ;  /* 0x0730000084067fae */ /* 0x0003e8000912187c */
[----:B------:R-:W-:Y:S01]  /*40e40*/  LDGSTS.E [R6+0x7380], desc[UR60][R234.64], P2 ;  /* 0x07380000ea067fae */ /* 0x000fe2000912187c */
[----:B--2---:R-:W-:-:S05]  /*40e50*/  IMAD.X R232, R232, 0x1, R2, P1 ;  /* 0x00000001e8e87824 */ /* 0x004fca00008e0602 */
[----:B------:R-:W-:Y:S04]  /*40e60*/  STL [R1+0x1914], R232 ;  /* 0x001914e801007387 */ /* 0x000fe80000100800 */
[----:B------:R2:W-:Y:S04]  /*40e70*/  STL.64 [R1+0x18a8], R158 ;  /* 0x0018a89e01007387 */ /* 0x0005e80000100a00 */
[----:B------:R1:W-:Y:S04]  /*40e80*/  STL.64 [R1+0x18a0], R148 ;  /* 0x0018a09401007387 */ /* 0x0003e80000100a00 */
[----:B------:R1:W-:Y:S04]  /*40e90*/  STL.64 [R1+0x1898], R134 ;  /* 0x0018988601007387 */ /* 0x0003e80000100a00 */
[----:B------:R1:W-:Y:S04]  /*40ea0*/  STL.64 [R1+0x1890], R156 ;  /* 0x0018909c01007387 */ /* 0x0003e80000100a00 */
[----:B------:R1:W-:Y:S04]  /*40eb0*/  STL.64 [R1+0x1888], R142 ;  /* 0x0018888e01007387 */ /* 0x0003e80000100a00 */
[----:B------:R4:W-:Y:S04]  /*40ec0*/  STL.64 [R1+0x1880], R132 ;  /* 0x0018808401007387 */ /* 0x0009e80000100a00 */
[----:B--2---:R-:W2:Y:S04]  /*40ed0*/  LDL.LU.64 R158, [R1+0x2470] ;  /* 0x00247000019e7983 */ /* 0x004ea80000300a00 */
[----:B-1----:R-:W2:Y:S04]  /*40ee0*/  LDL.LU.64 R148, [R1+0x2468] ;  /* 0x0024680001947983 */ /* 0x002ea80000300a00 */
[----:B------:R-:W-:Y:S04]  /*40ef0*/  STL.64 [R1+0x1878], R234 ;  /* 0x001878ea01007387 */ /* 0x000fe80000100a00 */
[----:B------:R-:W2:Y:S04]  /*40f00*/  LDL.LU R137, [R1+0x1924] ;  /* 0x0019240001897983 */ /* 0x000ea80000300800 */
[----:B------:R-:W2:Y:S04]  /*40f10*/  LDL.LU R134, [R1+0x1938] ;  /* 0x0019380001867983 */ /* 0x000ea80000300800 */
[----:B------:R-:W2:Y:S04]  /*40f20*/  LDL.LU.64 R156, [R1+0x2460] ;  /* 0x00246000019c7983 */ /* 0x000ea80000300a00 */
[----:B------:R-:W2:Y:S04]  /*40f30*/  LDL.LU R138, [R1+0x192c] ;  /* 0x00192c00018a7983 */ /* 0x000ea80000300800 */
[----:B------:R-:W2:Y:S04]  /*40f40*/  LDL.LU R135, [R1+0x1940] ;  /* 0x0019400001877983 */ /* 0x000ea80000300800 */
[----:B------:R-:W2:Y:S01]  /*40f50*/  LDL.LU R142, [R1+0x1934] ;  /* 0x00193400018e7983 */ /* 0x000ea20000300800 */
[----:B---3--:R-:W-:Y:S01]  /*40f60*/  IMAD.X R194, R194, 0x1, R2, P3 ;  /* 0x00000001c2c27824 */ /* 0x008fe200018e0602 */
[----:B----4-:R-:W-:-:S05]  /*40f70*/  IADD3 R192, P2, R192, R3, RZ ;  /* 0x00000003c0c07210 */ /* 0x010fca0007f5e0ff */
[----:B------:R-:W-:Y:S01]  /*40f80*/  STL [R1+0x1928], R192 ;  /* 0x001928c001007387 */ /* 0x000fe20000100800 */
[----:B------:R-:W-:-:S03]  /*40f90*/  IADD3 R191, P3, R191, R3, RZ ;  /* 0x00000003bfbf7210 */ /* 0x000fc60007f7e0ff */
[----:B------:R-:W-:Y:S04]  /*40fa0*/  STL [R1+0x191c], R194 ;  /* 0x00191cc201007387 */ /* 0x000fe80000100800 */
[----:B------:R-:W3:Y:S04]  /*40fb0*/  LDL.LU R140, [R1+0x193c] ;  /* 0x00193c00018c7983 */ /* 0x000ee80000300800 */
[----:B------:R-:W-:Y:S01]  /*40fc0*/  STL [R1+0x1930], R191 ;  /* 0x001930bf01007387 */ /* 0x000fe20000100800 */
[----:B--2---:R-:W-:-:S05]  /*40fd0*/  IMAD.X R137, R137, 0x1, R2, P2 ;  /* 0x0000000189897824 */ /* 0x004fca00010e0602 */
[----:B------:R1:W-:Y:S04]  /*40fe0*/  STL [R1+0x1924], R137 ;  /* 0x0019248901007387 */ /* 0x0003e80000100800 */
[----:B------:R-:W2:Y:S01]  /*40ff0*/  LDL.LU R136, [R1+0x1948] ;  /* 0x0019480001887983 */ /* 0x000ea20000300800 */
[----:B------:R-:W-:-:S04]  /*41000*/  UISETP.GT.AND UP1, UPT, UR12, 0x1, UPT ;  /* 0x000000010c00788c */ /* 0x000fc8000bf24270 */
[----:B------:R-:W-:-:S04]  /*41010*/  USEL UR10, URZ, 0x4, !UP1 ;  /* 0x000000043f0a7887 */ /* 0x000fc8000c800000 */
[----:B------:R-:W-:Y:S01]  /*41020*/  USEL UR10, UR10, URZ, !UP0 ;  /* 0x0000003f0a0a7287 */ /* 0x000fe2000c000000 */
[----:B------:R-:W-:-:S05]  /*41030*/  IMAD.SHL.U32 R233, R186, 0x4, RZ ;  /* 0x00000004bae97824 */ /* 0x000fca00078e00ff */
[----:B------:R-:W-:Y:S02]  /*41040*/  ISETP.NE.U32.AND P1, PT, RZ, UR10, PT ;  /* 0x0000000aff007c0c */ /* 0x000fe4000bf25070 */
[----:B------:R-:W-:Y:S01]  /*41050*/  LOP3.LUT R190, R233, 0x20, RZ, 0x3c, !PT ;  /* 0x00000020e9be7812 */ /* 0x000fe200078e3cff */
[----:B------:R-:W-:Y:S02]  /*41060*/  IMAD.MOV.U32 R132, RZ, RZ, R195 ;  /* 0x000000ffff847224 */ /* 0x000fe400078e00c3 */
[----:B------:R-:W-:Y:S02]  /*41070*/  IMAD.MOV.U32 R133, RZ, RZ, R232 ;  /* 0x000000ffff857224 */ /* 0x000fe400078e00e8 */
[----:B------:R-:W-:Y:S01]  /*41080*/  VIADD R7, R190, UR13 ;  /* 0x0000000dbe077c36 */ /* 0x000fe20008000000 */
[----:B------:R-:W-:Y:S01]  /*41090*/  IADD3 R134, P2, R134, R3, RZ ;  /* 0x0000000386867210 */ /* 0x000fe20007f5e0ff */
[----:B------:R-:W-:-:S04]  /*410a0*/  IMAD.X R138, R138, 0x1, R2, P3 ;  /* 0x000000018a8a7824 */ /* 0x000fc800018e0602 */
[----:B------:R4:W-:Y:S01]  /*410b0*/  LDGSTS.E [R7+0x400], desc[UR60][R132.64], P1 ;  /* 0x0040000084077fae */ /* 0x0009e2000892187c */
[----:B------:R-:W-:Y:S01]  /*410c0*/  IADD3 R135, P3, R135, R3, RZ ;  /* 0x0000000387877210 */ /* 0x000fe20007f7e0ff */
[----:B------:R-:W-:Y:S02]  /*410d0*/  IMAD.X R142, R142, 0x1, R2, P2 ;  /* 0x000000018e8e7824 */ /* 0x000fe400010e0602 */
[----:B------:R-:W-:Y:S01]  /*410e0*/  STL [R1+0x1938], R134 ;  /* 0x0019388601007387 */ /* 0x000fe20000100800 */
[----:B----4-:R-:W-:Y:S02]  /*410f0*/  IMAD.MOV.U32 R132, RZ, RZ, R193 ;  /* 0x000000ffff847224 */ /* 0x010fe400078e00c1 */
[----:B------:R-:W-:Y:S01]  /*41100*/  IMAD.MOV.U32 R133, RZ, RZ, R194 ;  /* 0x000000ffff857224 */ /* 0x000fe200078e00c2 */
[----:B------:R4:W-:Y:S04]  /*41110*/  STL [R1+0x192c], R138 ;  /* 0x00192c8a01007387 */ /* 0x0009e80000100800 */
[----:B------:R1:W-:Y:S04]  /*41120*/  LDGSTS.E [R7+0x480], desc[UR60][R132.64], P1 ;  /* 0x0048000084077fae */ /* 0x0003e8000892187c */
[----:B------:R-:W2:Y:S01]  /*41130*/  LDL.LU R139, [R1+0x1944] ;  /* 0x00194400018b7983 */ /* 0x000ea20000300800 */
[----:B-1----:R-:W-:-:S02]  /*41140*/  IMAD.MOV.U32 R132, RZ, RZ, R192 ;  /* 0x000000ffff847224 */ /* 0x002fc400078e00c0 */
[----:B------:R-:W-:Y:S02]  /*41150*/  IMAD.MOV.U32 R133, RZ, RZ, R137 ;  /* 0x000000ffff857224 */ /* 0x000fe400078e0089 */
[----:B------:R-:W2:Y:S04]  /*41160*/  LDL.LU R137, [R1+0x1950] ;  /* 0x0019500001897983 */ /* 0x000ea80000300800 */
[----:B------:R1:W-:Y:S04]  /*41170*/  LDGSTS.E [R7+0x500], desc[UR60][R132.64], P1 ;  /* 0x0050000084077fae */ /* 0x0003e8000892187c */
[----:B------:R-:W-:Y:S01]  /*41180*/  STL [R1+0x1940], R135 ;  /* 0x0019408701007387 */ /* 0x000fe20000100800 */
[----:B---3--:R-:W-:-:S03]  /*41190*/  IMAD.X R140, R140, 0x1, R2, P3 ;  /* 0x000000018c8c7824 */ /* 0x008fc600018e0602 */
[----:B------:R3:W-:Y:S01]  /*411a0*/  STL [R1+0x1934], R142 ;  /* 0x0019348e01007387 */ /* 0x0007e20000100800 */
[----:B-1----:R-:W-:-:S03]  /*411b0*/  IMAD.MOV.U32 R133, RZ, RZ, R138 ;  /* 0x000000ffff857224 */ /* 0x002fc600078e008a */
[----:B----4-:R-:W4:Y:S01]  /*411c0*/  LDL.LU R138, [R1+0x194c] ;  /* 0x00194c00018a7983 */ /* 0x010f220000300800 */
[----:B------:R-:W-:-:S03]  /*411d0*/  IMAD.MOV.U32 R132, RZ, RZ, R191 ;  /* 0x000000ffff847224 */ /* 0x000fc600078e00bf */
[----:B------:R-:W4:Y:S04]  /*411e0*/  LDL.LU R141, [R1+0x1a18] ;  /* 0x001a1800018d7983 */ /* 0x000f280000300800 */
[----:B------:R-:W4:Y:S04]  /*411f0*/  LDL.LU R6, [R1+0x1a20] ;  /* 0x001a200001067983 */ /* 0x000f280000300800 */
[----:B------:R1:W-:Y:S02]  /*41200*/  LDGSTS.E [R7+0x580], desc[UR60][R132.64], P1 ;  /* 0x0058000084077fae */ /* 0x0003e4000892187c */
[----:B-1----:R-:W-:Y:S01]  /*41210*/  IMAD.MOV.U32 R133, RZ, RZ, R142 ;  /* 0x000000ffff857224 */ /* 0x002fe200078e008e */
[----:B--2---:R-:W-:-:S05]  /*41220*/  IADD3 R136, P2, R136, R3, RZ ;  /* 0x0000000388887210 */ /* 0x004fca0007f5e0ff */
[----:B------:R-:W-:Y:S04]  /*41230*/  STL [R1+0x1948], R136 ;  /* 0x0019488801007387 */ /* 0x000fe80000100800 */
[----:B------:R1:W-:Y:S04]  /*41240*/  STL [R1+0x193c], R140 ;  /* 0x00193c8c01007387 */ /* 0x0003e80000100800 */
[----:B---3--:R-:W2:Y:S01]  /*41250*/  LDL.LU R142, [R1+0x1a14] ;  /* 0x001a1400018e7983 */ /* 0x008ea20000300800 */
[----:B------:R-:W-:-:S03]  /*41260*/  IMAD.MOV.U32 R132, RZ, RZ, R134 ;  /* 0x000000ffff847224 */ /* 0x000fc600078e0086 */
[----:B------:R-:W3:Y:S04]  /*41270*/  LDL.LU R134, [R1+0x1a28] ;  /* 0x001a280001867983 */ /* 0x000ee80000300800 */
[----:B------:R1:W-:Y:S02]  /*41280*/  LDGSTS.E [R7+0x600], desc[UR60][R132.64], P1 ;  /* 0x0060000084077fae */ /* 0x0003e4000892187c */
[----:B-1----:R-:W-:Y:S02]  /*41290*/  IMAD.MOV.U32 R132, RZ, RZ, R135 ;  /* 0x000000ffff847224 */ /* 0x002fe400078e0087 */
[----:B------:R-:W-:Y:S02]  /*412a0*/  IMAD.MOV.U32 R133, RZ, RZ, R140 ;  /* 0x000000ffff857224 */ /* 0x000fe400078e008c */
[----:B------:R-:W3:Y:S04]  /*412b0*/  LDL.LU R140, [R1+0x1a1c] ;  /* 0x001a1c00018c7983 */ /* 0x000ee80000300800 */
[----:B------:R1:W-:Y:S01]  /*412c0*/  LDGSTS.E [R7+0x680], desc[UR60][R132.64], P1 ;  /* 0x0068000084077fae */ /* 0x0003e2000892187c */
[----:B------:R-:W-:-:S02]  /*412d0*/  IMAD.X R139, R139, 0x1, R2, P2 ;  /* 0x000000018b8b7824 */ /* 0x000fc400010e0602 */
[----:B-1----:R-:W-:Y:S02]  /*412e0*/  IMAD.MOV.U32 R132, RZ, RZ, R136 ;  /* 0x000000ffff847224 */ /* 0x002fe400078e0088 */
[----:B------:R-:W-:-:S05]  /*412f0*/  IMAD.MOV.U32 R133, RZ, RZ, R139 ;  /* 0x000000ffff857224 */ /* 0x000fca00078e008b */
[----:B------:R1:W-:Y:S01]  /*41300*/  LDGSTS.E [R7+0x700], desc[UR60][R132.64], P1 ;  /* 0x0070000084077fae */ /* 0x0003e2000892187c */
[----:B------:R-:W-:-:S05]  /*41310*/  IADD3 R137, P3, R137, R3, RZ ;  /* 0x0000000389897210 */ /* 0x000fca0007f7e0ff */
[----:B------:R-:W-:Y:S04]  /*41320*/  STL [R1+0x1950], R137 ;  /* 0x0019508901007387 */ /* 0x000fe80000100800 */
[----:B------:R1:W-:Y:S04]  /*41330*/  STL [R1+0x1944], R139 ;  /* 0x0019448b01007387 */ /* 0x0003e80000100800 */
[----:B------:R-:W3:Y:S01]  /*41340*/  LDL.LU R135, [R1+0x1a30] ;  /* 0x001a300001877983 */ /* 0x000ee20000300800 */
[----:B----4-:R-:W-:-:S03]  /*41350*/  IMAD.X R138, R138, 0x1, R2, P3 ;  /* 0x000000018a8a7824 */ /* 0x010fc600018e0602 */
[----:B-1----:R-:W4:Y:S01]  /*41360*/  LDL.LU R139, [R1+0x1a24] ;  /* 0x001a2400018b7983 */ /* 0x002f220000300800 */
[-C--:B------:R-:W-:Y:S01]  /*41370*/  IADD3 R141, P4, R141, R3.reuse, RZ ;  /* 0x000000038d8d7210 */ /* 0x080fe20007f9e0ff */
[----:B------:R-:W-:Y:S02]  /*41380*/  IMAD.MOV.U32 R132, RZ, RZ, R137 ;  /* 0x000000ffff847224 */ /* 0x000fe400078e0089 */
[----:B------:R-:W-:Y:S01]  /*41390*/  IMAD.MOV.U32 R133, RZ, RZ, R138 ;  /* 0x000000ffff857224 */ /* 0x000fe200078e008a */
[----:B------:R-:W-:Y:S01]  /*413a0*/  IADD3 R6, P3, R6, R3, RZ ;  /* 0x0000000306067210 */ /* 0x000fe20007f7e0ff */
[----:B------:R-:W-:Y:S04]  /*413b0*/  STL [R1+0x1a18], R141 ;  /* 0x001a188d01007387 */ /* 0x000fe80000100800 */
[----:B------:R1:W-:Y:S04]  /*413c0*/  STL [R1+0x194c], R138 ;  /* 0x00194c8a01007387 */ /* 0x0003e80000100800 */
[----:B------:R-:W4:Y:S04]  /*413d0*/  LDL.LU R136, [R1+0x1a38] ;  /* 0x001a380001887983 */ /* 0x000f280000300800 */
[----:B------:R2:W-:Y:S04]  /*413e0*/  LDGSTS.E [R7+0x780], desc[UR60][R132.64], P1 ;  /* 0x0078000084077fae */ /* 0x0005e8000892187c */
[----:B-1----:R-:W4:Y:S04]  /*413f0*/  LDL.LU R138, [R1+0x1a2c] ;  /* 0x001a2c00018a7983 */ /* 0x002f280000300800 */
[----:B------:R-:W-:Y:S01]  /*41400*/  STL [R1+0x1a20], R6 ;  /* 0x001a200601007387 */ /* 0x000fe20000100800 */
[----:B--2---:R-:W-:-:S04]  /*41410*/  IMAD.X R142, R142, 0x1, R2, P4 ;  /* 0x000000018e8e7824 */ /* 0x004fc800020e0602 */
[----:B------:R-:W-:Y:S01]  /*41420*/  IMAD.MOV.U32 R133, RZ, RZ, R142 ;  /* 0x000000ffff857224 */ /* 0x000fe200078e008e */
[----:B------:R1:W-:Y:S04]  /*41430*/  STL [R1+0x1a14], R142 ;  /* 0x001a148e01007387 */ /* 0x0003e80000100800 */
[----:B------:R-:W2:Y:S04]  /*41440*/  LDL.LU R137, [R1+0x1a40] ;  /* 0x001a400001897983 */ /* 0x000ea80000300800 */
[----:B-1----:R-:W2:Y:S01]  /*41450*/  LDL.LU R142, [R1+0x1a34] ;  /* 0x001a3400018e7983 */ /* 0x002ea20000300800 */
[----:B------:R-:W-:-:S04]  /*41460*/  UISETP.GT.AND UP1, UPT, UR12, 0x5, UPT ;  /* 0x000000050c00788c */ /* 0x000fc8000bf24270 */
[----:B------:R-:W-:-:S04]  /*41470*/  USEL UR10, URZ, 0x4, !UP1 ;  /* 0x000000043f0a7887 */ /* 0x000fc8000c800000 */
[----:B------:R-:W-:-:S06]  /*41480*/  USEL UR10, UR10, URZ, !UP0 ;  /* 0x0000003f0a0a7287 */ /* 0x000fcc000c000000 */
[----:B------:R-:W-:Y:S01]  /*41490*/  ISETP.NE.U32.AND P2, PT, RZ, UR10, PT ;  /* 0x0000000aff007c0c */ /* 0x000fe2000bf45070 */
[----:B------:R-:W-:Y:S01]  /*414a0*/  IMAD.MOV.U32 R132, RZ, RZ, R141 ;  /* 0x000000ffff847224 */ /* 0x000fe200078e008d */
[----:B---3--:R-:W-:Y:S02]  /*414b0*/  IADD3 R134, P1, R134, R3, RZ ;  /* 0x0000000386867210 */ /* 0x008fe40007f3e0ff */
[----:B------:R-:W-:-:S03]  /*414c0*/  IADD3.X R140, R140, R2, RZ, P3, !PT ;  /* 0x000000028c8c7210 */ /* 0x000fc60001ffe4ff */
[----:B------:R-:W-:Y:S04]  /*414d0*/  STL [R1+0x1a28], R134 ;  /* 0x001a288601007387 */ /* 0x000fe80000100800 */
[----:B------:R1:W-:Y:S04]  /*414e0*/  STL [R1+0x1a1c], R140 ;  /* 0x001a1c8c01007387 */ /* 0x0003e80000100800 */
[----:B------:R3:W-:Y:S02]  /*414f0*/  LDGSTS.E [R7+0x1400], desc[UR60][R132.64], P2 ;  /* 0x0140000084077fae */ /* 0x0007e4000912187c */
[----:B---3--:R-:W-:-:S02]  /*41500*/  IMAD.MOV.U32 R133, RZ, RZ, R140 ;  /* 0x000000ffff857224 */ /* 0x008fc400078e008c */
[----:B-1----:R-:W3:Y:S01]  /*41510*/  LDL.LU R140, [R1+0x1a3c] ;  /* 0x001a3c00018c7983 */ /* 0x002ee20000300800 */
[-C--:B------:R-:W-:Y:S01]  /*41520*/  IADD3 R135, P3, R135, R3.reuse, RZ ;  /* 0x0000000387877210 */ /* 0x080fe20007f7e0ff */
[----:B------:R-:W-:Y:S02]  /*41530*/  IMAD.MOV.U32 R132, RZ, RZ, R6 ;  /* 0x000000ffff847224 */ /* 0x000fe400078e0006 */
[--C-:B----4-:R-:W-:Y:S02]  /*41540*/  IMAD.X R139, R139, 0x1, R2.reuse, P1 ;  /* 0x000000018b8b7824 */ /* 0x110fe400008e0602 */
[----:B------:R-:W-:Y:S04]  /*41550*/  STL [R1+0x1a30], R135 ;  /* 0x001a308701007387 */ /* 0x000fe80000100800 */
[----:B------:R1:W-:Y:S04]  /*41560*/  STL [R1+0x1a24], R139 ;  /* 0x001a248b01007387 */ /* 0x0003e80000100800 */
[----:B------:R-:W4:Y:S04]  /*41570*/  LDL.LU R6, [R1+0x1a48] ;  /* 0x001a480001067983 */ /* 0x000f280000300800 */
[----:B------:R1:W-:Y:S01]  /*41580*/  LDGSTS.E [R7+0x1480], desc[UR60][R132.64], P2 ;  /* 0x0148000084077fae */ /* 0x0003e2000912187c */
[----:B------:R-:W-:Y:S01]  /*41590*/  IADD3 R136, P1, R136, R3, RZ ;  /* 0x0000000388887210 */ /* 0x000fe20007f3e0ff */
[----:B------:R-:W-:-:S04]  /*415a0*/  IMAD.X R138, R138, 0x1, R2, P3 ;  /* 0x000000018a8a7824 */ /* 0x000fc800018e0602 */
[----:B------:R-:W-:Y:S01]  /*415b0*/  STL [R1+0x1a38], R136 ;  /* 0x001a388801007387 */ /* 0x000fe20000100800 */
[----:B-1----:R-:W-:Y:S02]  /*415c0*/  IMAD.MOV.U32 R132, RZ, RZ, R134 ;  /* 0x000000ffff847224 */ /* 0x002fe400078e0086 */
[----:B------:R-:W-:Y:S01]  /*415d0*/  IMAD.MOV.U32 R133, RZ, RZ, R139 ;  /* 0x000000ffff857224 */ /* 0x000fe200078e008b */
[----:B------:R1:W-:Y:S04]  /*415e0*/  STL [R1+0x1a2c], R138 ;  /* 0x001a2c8a01007387 */ /* 0x0003e80000100800 */
[----:B------:R-:W4:Y:S04]  /*415f0*/  LDL.LU R139, [R1+0x1a44] ;  /* 0x001a4400018b7983 */ /* 0x000f280000300800 */
[----:B------:R-:W4:Y:S04]  /*41600*/  LDL.LU R134, [R1+0x1a50] ;  /* 0x001a500001867983 */ /* 0x000f280000300800 */
[----:B------:R1:W-:Y:S02]  /*41610*/  LDGSTS.E [R7+0x1500], desc[UR60][R132.64], P2 ;  /* 0x0150000084077fae */ /* 0x0003e4000912187c */
[----:B-1----:R-:W-:Y:S01]  /*41620*/  IMAD.MOV.U32 R133, RZ, RZ, R138 ;  /* 0x000000ffff857224 */ /* 0x002fe200078e008a */
[----:B--2---:R-:W-:Y:S01]  /*41630*/  IADD3 R137, P3, R137, R3, RZ ;  /* 0x0000000389897210 */ /* 0x004fe20007f7e0ff */
[----:B------:R-:W-:-:S04]  /*41640*/  IMAD.X R142, R142, 0x1, R2, P1 ;  /* 0x000000018e8e7824 */ /* 0x000fc800008e0602 */
[----:B------:R-:W-:Y:S04]  /*41650*/  STL [R1+0x1a40], R137 ;  /* 0x001a408901007387 */ /* 0x000fe80000100800 */
[----:B------:R1:W-:Y:S04]  /*41660*/  STL [R1+0x1a34], R142 ;  /* 0x001a348e01007387 */ /* 0x0003e80000100800 */
[----:B------:R-:W2:Y:S04]  /*41670*/  LDL.LU R138, [R1+0x1a4c] ;  /* 0x001a4c00018a7983 */ /* 0x000ea80000300800 */
[----:B------:R-:W2:Y:S01]  /*41680*/  LDL.LU R141, [R1+0x1b18] ;  /* 0x001b1800018d7983 */ /* 0x000ea20000300800 */
[----:B------:R-:W-:-:S03]  /*41690*/  IMAD.MOV.U32 R132, RZ, RZ, R135 ;  /* 0x000000ffff847224 */ /* 0x000fc600078e0087 */
[----:B------:R-:W2:Y:S04]  /*416a0*/  LDL.LU R135, [R1+0x1b20] ;  /* 0x001b200001877983 */ /* 0x000ea80000300800 */
[----:B------:R1:W-:Y:S02]  /*416b0*/  LDGSTS.E [R7+0x1580], desc[UR60][R132.64], P2 ;  /* 0x0158000084077fae */ /* 0x0003e4000912187c */
[----:B-1----:R-:W-:Y:S02]  /*416c0*/  IMAD.MOV.U32 R132, RZ, RZ, R136 ;  /* 0x000000ffff847224 */ /* 0x002fe400078e0088 */
[----:B------:R-:W-:-:S05]  /*416d0*/  IMAD.MOV.U32 R133, RZ, RZ, R142 ;  /* 0x000000ffff857224 */ /* 0x000fca00078e008e */
[----:B------:R1:W-:Y:S01]  /*416e0*/  LDGSTS.E [R7+0x1600], desc[UR60][R132.64], P2 ;  /* 0x0160000084077fae */ /* 0x0003e2000912187c */
[----:B---3--:R-:W-:Y:S02]  /*416f0*/  IMAD.X R140, R140, 0x1, R2, P3 ;  /* 0x000000018c8c7824 */ /* 0x008fe400018e0602 */
[----:B-1----:R-:W-:Y:S02]  /*41700*/  IMAD.MOV.U32 R132, RZ, RZ, R137 ;  /* 0x000000ffff847224 */ /* 0x002fe400078e0089 */
[----:B------:R-:W-:-:S05]  /*41710*/  IMAD.MOV.U32 R133, RZ, RZ, R140 ;  /* 0x000000ffff857224 */ /* 0x000fca00078e008c */
[----:B------:R1:W-:Y:S01]  /*41720*/  LDGSTS.E [R7+0x1680], desc[UR60][R132.64], P2 ;  /* 0x0168000084077fae */ /* 0x0003e2000912187c */
[----:B----4-:R-:W-:-:S05]  /*41730*/  IADD3 R6, P1, R6, R3, RZ ;  /* 0x0000000306067210 */ /* 0x010fca0007f3e0ff */
[----:B------:R-:W-:Y:S04]  /*41740*/  STL [R1+0x1a48], R6 ;  /* 0x001a480601007387 */ /* 0x000fe80000100800 */
[----:B------:R3:W-:Y:S04]  /*41750*/  STL [R1+0x1a3c], R140 ;  /* 0x001a3c8c01007387 */ /* 0x0007e80000100800 */
[----:B------:R-:W4:Y:S04]  /*41760*/  LDL.LU R142, [R1+0x1b14] ;  /* 0x001b1400018e7983 */ /* 0x000f280000300800 */
[----:B------:R-:W4:Y:S01]  /*41770*/  LDL.LU R136, [R1+0x1b28] ;  /* 0x001b280001887983 */ /* 0x000f220000300800 */
[----:B-1----:R-:W-:-:S03]  /*41780*/  IMAD.MOV.U32 R132, RZ, RZ, R6 ;  /* 0x000000ffff847224 */ /* 0x002fc600078e0006 */
        /* <DEDUP_REMOVED lines=10> */
[----:B------:R-:W-:-:S03]  /*41830*/  IADD3 R141, P4, R141, R3, RZ ;  /* 0x000000038d8d7210 */ /* 0x000fc60007f9e0ff */
[----:B------:R-:W-:Y:S02]  /*41840*/  IMAD.MOV.U32 R133, RZ, RZ, R138 ;  /* 0x000000ffff857224 */ /* 0x000fe400078e008a */
[----:B------:R-:W-:Y:S04]  /*41850*/  STL [R1+0x1b18], R141 ;  /* 0x001b188d01007387 */ /* 0x000fe80000100800 */
[----:B------:R1:W-:Y:S04]  /*41860*/  STL [R1+0x1a4c], R138 ;  /* 0x001a4c8a01007387 */ /* 0x0003e80000100800 */
[----:B------:R-:W2:Y:S04]  /*41870*/  LDL.LU R6, [R1+0x1b38] ;  /* 0x001b380001067983 */ /* 0x000ea80000300800 */
[----:B-1----:R-:W2:Y:S01]  /*41880*/  LDL.LU R138, [R1+0x1b2c] ;  /* 0x001b2c00018a7983 */ /* 0x002ea20000300800 */
        /* <DEDUP_REMOVED lines=9> */
[----:B----4-:R-:W-:Y:S01]  /*41920*/  IMAD.X R142, R142, 0x1, R2, P4 ;  /* 0x000000018e8e7824 */ /* 0x010fe200020e0602 */
[----:B------:R-:W-:-:S03]  /*41930*/  IADD3 R136, P2, R136, R3, RZ ;  /* 0x0000000388887210 */ /* 0x000fc60007f5e0ff */
[----:B------:R-:W-:Y:S01]  /*41940*/  IMAD.MOV.U32 R133, RZ, RZ, R142 ;  /* 0x000000ffff857224 */ /* 0x000fe200078e008e */
[----:B------:R1:W-:Y:S01]  /*41950*/  STL [R1+0x1b14], R142 ;  /* 0x001b148e01007387 */ /* 0x0003e20000100800 */
[----:B---3--:R-:W-:-:S03]  /*41960*/  IMAD.X R140, R140, 0x1, R2, P3 ;  /* 0x000000018c8c7824 */ /* 0x008fc600018e0602 */
[----:B------:R-:W3:Y:S04]  /*41970*/  LDL.LU R134, [R1+0x1b40] ;  /* 0x001b400001867983 */ /* 0x000ee80000300800 */
[----:B------:R4:W-:Y:S04]  /*41980*/  LDGSTS.E [R7+0x2400], desc[UR60][R132.64], P1 ;  /* 0x0240000084077fae */ /* 0x0009e8000892187c */
[----:B-1----:R-:W3:Y:S04]  /*41990*/  LDL.LU R142, [R1+0x1b34] ;  /* 0x001b3400018e7983 */ /* 0x002ee80000300800 */
[----:B------:R-:W-:Y:S01]  /*419a0*/  STL [R1+0x1b28], R136 ;  /* 0x001b288801007387 */ /* 0x000fe20000100800 */
[----:B------:R-:W-:-:S03]  /*419b0*/  IADD3 R137, P3, R137, R3, RZ ;  /* 0x0000000389897210 */ /* 0x000fc60007f7e0ff */
[----:B------:R1:W-:Y:S01]  /*419c0*/  STL [R1+0x1b1c], R140 ;  /* 0x001b1c8c01007387 */ /* 0x0003e20000100800 */
[----:B----4-:R-:W-:Y:S02]  /*419d0*/  IMAD.MOV.U32 R133, RZ, RZ, R140 ;  /* 0x000000ffff857224 */ /* 0x010fe400078e008c */
[----:B------:R-:W-:Y:S01]  /*419e0*/  IMAD.X R139, R139, 0x1, R2, P2 ;  /* 0x000000018b8b7824 */ /* 0x000fe200010e0602 */
[----:B-1----:R-:W4:Y:S01]  /*419f0*/  LDL.LU R140, [R1+0x1b3c] ;  /* 0x001b3c00018c7983 */ /* 0x002f220000300800 */
[----:B------:R-:W-:-:S03]  /*41a00*/  IMAD.MOV.U32 R132, RZ, RZ, R135 ;  /* 0x000000ffff847224 */ /* 0x000fc600078e0087 */
[----:B------:R-:W-:Y:S04]  /*41a10*/  STL [R1+0x1b30], R137 ;  /* 0x001b308901007387 */ /* 0x000fe80000100800 */
[----:B------:R1:W-:Y:S04]  /*41a20*/  STL [R1+0x1b24], R139 ;  /* 0x001b248b01007387 */ /* 0x0003e80000100800 */
[----:B------:R-:W4:Y:S04]  /*41a30*/  LDL.LU R135, [R1+0x1b48] ;  /* 0x001b480001877983 */ /* 0x000f280000300800 */
[----:B------:R1:W-:Y:S02]  /*41a40*/  LDGSTS.E [R7+0x2480], desc[UR60][R132.64], P1 ;  /* 0x0248000084077fae */ /* 0x0003e4000892187c */
[----:B-1----:R-:W-:-:S02]  /*41a50*/  IMAD.MOV.U32 R133, RZ, RZ, R139 ;  /* 0x000000ffff857224 */ /* 0x002fc400078e008b */
[----:B------:R-:W-:-:S05]  /*41a60*/  IMAD.MOV.U32 R132, RZ, RZ, R136 ;  /* 0x000000ffff847224 */ /* 0x000fca00078e0088 */
[----:B------:R1:W-:Y:S01]  /*41a70*/  LDGSTS.E [R7+0x2500], desc[UR60][R132.64], P1 ;  /* 0x0250000084077fae */ /* 0x0003e2000892187c */
[----:B--2---:R-:W-:Y:S01]  /*41a80*/  IADD3 R6, P2, R6, R3, RZ ;  /* 0x0000000306067210 */ /* 0x004fe20007f5e0ff */
[----:B------:R-:W-:-:S04]  /*41a90*/  IMAD.X R138, R138, 0x1, R2, P3 ;  /* 0x000000018a8a7824 */ /* 0x000fc800018e0602 */
[----:B------:R-:W-:Y:S04]  /*41aa0*/  STL [R1+0x1b38], R6 ;  /* 0x001b380601007387 */ /* 0x000fe80000100800 */
[----:B------:R2:W-:Y:S04]  /*41ab0*/  STL [R1+0x1b2c], R138 ;  /* 0x001b2c8a01007387 */ /* 0x0005e80000100800 */
[----:B------:R-:W4:Y:S04]  /*41ac0*/  LDL.LU R139, [R1+0x1b44] ;  /* 0x001b4400018b7983 */ /* 0x000f280000300800 */
[----:B------:R-:W4:Y:S01]  /*41ad0*/  LDL.LU R136, [R1+0x1b50] ;  /* 0x001b500001887983 */ /* 0x000f220000300800 */
[----:B-1----:R-:W-:-:S02]  /*41ae0*/  IMAD.MOV.U32 R132, RZ, RZ, R137 ;  /* 0x000000ffff847224 */ /* 0x002fc400078e0089 */
[----:B------:R-:W-:-:S05]  /*41af0*/  IMAD.MOV.U32 R133, RZ, RZ, R138 ;  /* 0x000000ffff857224 */ /* 0x000fca00078e008a */
[----:B------:R1:W-:Y:S02]  /*41b00*/  LDGSTS.E [R7+0x2580], desc[UR60][R132.64], P1 ;  /* 0x0258000084077fae */ /* 0x0003e4000892187c */
[----:B-1----:R-:W-:Y:S01]  /*41b10*/  IMAD.MOV.U32 R132, RZ, RZ, R6 ;  /* 0x000000ffff847224 */ /* 0x002fe200078e0006 */
[----:B---3--:R-:W-:Y:S01]  /*41b20*/  IADD3 R134, P3, R134, R3, RZ ;  /* 0x0000000386867210 */ /* 0x008fe20007f7e0ff */
[----:B------:R-:W-:-:S04]  /*41b30*/  IMAD.X R142, R142, 0x1, R2, P2 ;  /* 0x000000018e8e7824 */ /* 0x000fc800010e0602 */
[----:B------:R-:W-:Y:S04]  /*41b40*/  STL [R1+0x1b40], R134 ;  /* 0x001b408601007387 */ /* 0x000fe80000100800 */
[----:B------:R1:W-:Y:S01]  /*41b50*/  STL [R1+0x1b34], R142 ;  /* 0x001b348e01007387 */ /* 0x0003e20000100800 */
[----:B------:R-:W-:-:S03]  /*41b60*/  IMAD.MOV.U32 R133, RZ, RZ, R142 ;  /* 0x000000ffff857224 */ /* 0x000fc600078e008e */
[----:B--2---:R-:W2:Y:S04]  /*41b70*/  LDL.LU R138, [R1+0x1b4c] ;  /* 0x001b4c00018a7983 */ /* 0x004ea80000300800 */
[----:B------:R-:W3:Y:S04]  /*41b80*/  LDL.LU R141, [R1+0x1c18] ;  /* 0x001c1800018d7983 */ /* 0x000ee80000300800 */
[----:B------:R-:W3:Y:S01]  /*41b90*/  LDL.LU R137, [R1+0x1c20] ;  /* 0x001c200001897983 */ /* 0x000ee20000300800 */
[----:B----4-:R-:W-:-:S03]  /*41ba0*/  IMAD.X R140, R140, 0x1, R2, P3 ;  /* 0x000000018c8c7824 */ /* 0x010fc600018e0602 */
[----:B------:R4:W-:Y:S01]  /*41bb0*/  LDGSTS.E [R7+0x2600], desc[UR60][R132.64], P1 ;  /* 0x0260000084077fae */ /* 0x0009e2000892187c */
[----:B------:R-:W-:Y:S01]  /*41bc0*/  IADD3 R135, P2, R135, R3, RZ ;  /* 0x0000000387877210 */ /* 0x000fe20007f5e0ff */
[----:B----4-:R-:W-:-:S04]  /*41bd0*/  IMAD.MOV.U32 R132, RZ, RZ, R134 ;  /* 0x000000ffff847224 */ /* 0x010fc800078e0086 */
[----:B------:R-:W-:Y:S01]  /*41be0*/  STL [R1+0x1b48], R135 ;  /* 0x001b488701007387 */ /* 0x000fe20000100800 */
[----:B------:R-:W-:-:S03]  /*41bf0*/  IMAD.MOV.U32 R133, RZ, RZ, R140 ;  /* 0x000000ffff857224 */ /* 0x000fc600078e008c */
[----:B------:R4:W-:Y:S04]  /*41c00*/  STL [R1+0x1b3c], R140 ;  /* 0x001b3c8c01007387 */ /* 0x0009e80000100800 */
[----:B-1----:R-:W3:Y:S04]  /*41c10*/  LDL.LU R142, [R1+0x1c14] ;  /* 0x001c1400018e7983 */ /* 0x002ee80000300800 */
[----:B------:R-:W3:Y:S04]  /*41c20*/  LDL.LU R6, [R1+0x1c28] ;  /* 0x001c280001067983 */ /* 0x000ee80000300800 */
[----:B----4-:R-:W4:Y:S04]  /*41c30*/  LDL.LU R140, [R1+0x1c1c] ;  /* 0x001c1c00018c7983 */ /* 0x010f280000300800 */
[----:B------:R1:W-:Y:S01]  /*41c40*/  LDGSTS.E [R7+0x2680], desc[UR60][R132.64], P1 ;  /* 0x0268000084077fae */ /* 0x0003e2000892187c */
[----:B------:R-:W-:Y:S01]  /*41c50*/  IMAD.X R139, R139, 0x1, R2, P2 ;  /* 0x000000018b8b7824 */ /* 0x000fe200010e0602 */
        /* <DEDUP_REMOVED lines=14> */
[----:B---3--:R-:W-:-:S03]  /*41d40*/  IADD3 R141, P4, R141, R3, RZ ;  /* 0x000000038d8d7210 */ /* 0x008fc60007f9e0ff */
[----:B------:R-:W-:Y:S01]  /*41d50*/  IMAD.MOV.U32 R133, RZ, RZ, R138 ;  /* 0x000000ffff857224 */ /* 0x000fe200078e008a */
[----:B------:R-:W-:Y:S01]  /*41d60*/  IADD3 R137, P3, R137, R3, RZ ;  /* 0x0000000389897210 */ /* 0x000fe20007f7e0ff */
[----:B------:R-:W-:Y:S04]  /*41d70*/  STL [R1+0x1c18], R141 ;  /* 0x001c188d01007387 */ /* 0x000fe80000100800 */
[----:B------:R1:W-:Y:S04]  /*41d80*/  STL [R1+0x1b4c], R138 ;  /* 0x001b4c8a01007387 */ /* 0x0003e80000100800 */
[----:B------:R-:W2:Y:S04]  /*41d90*/  LDL.LU R135, [R1+0x1c38] ;  /* 0x001c380001877983 */ /* 0x000ea80000300800 */
[----:B------:R3:W-:Y:S04]  /*41da0*/  LDGSTS.E [R7+0x2780], desc[UR60][R132.64], P1 ;  /* 0x0278000084077fae */ /* 0x0007e8000892187c */
[----:B-1----:R-:W2:Y:S04]  /*41db0*/  LDL.LU R138, [R1+0x1c2c] ;  /* 0x001c2c00018a7983 */ /* 0x002ea80000300800 */
[----:B------:R-:W-:Y:S01]  /*41dc0*/  STL [R1+0x1c20], R137 ;  /* 0x001c208901007387 */ /* 0x000fe20000100800 */
[----:B---3--:R-:W-:-:S02]  /*41dd0*/  IMAD.MOV.U32 R132, RZ, RZ, R141 ;  /* 0x000000ffff847224 */ /* 0x008fc400078e008d */
[----:B------:R-:W-:Y:S01]  /*41de0*/  IMAD.X R142, R142, 0x1, R2, P4 ;  /* 0x000000018e8e7824 */ /* 0x000fe200020e0602 */
[----:B------:R-:W-:-:S03]  /*41df0*/  IADD3 R6, P1, R6, R3, RZ ;  /* 0x0000000306067210 */ /* 0x000fc60007f3e0ff */
[----:B------:R-:W-:Y:S01]  /*41e00*/  IMAD.MOV.U32 R133, RZ, RZ, R142 ;  /* 0x000000ffff857224 */ /* 0x000fe200078e008e */
[----:B------:R1:W-:Y:S01]  /*41e10*/  STL [R1+0x1c14], R142 ;  /* 0x001c148e01007387 */ /* 0x0003e20000100800 */
[----:B----4-:R-:W-:-:S03]  /*41e20*/  IMAD.X R140, R140, 0x1, R2, P3 ;  /* 0x000000018c8c7824 */ /* 0x010fc600018e0602 */
[----:B------:R-:W3:Y:S04]  /*41e30*/  LDL.LU R136, [R1+0x1c40] ;  /* 0x001c400001887983 */ /* 0x000ee80000300800 */
[----:B------:R4:W-:Y:S04]  /*41e40*/  LDGSTS.E [R7+0x3400], desc[UR60][R132.64], P2 ;  /* 0x0340000084077fae */ /* 0x0009e8000912187c */
[----:B-1----:R-:W3:Y:S04]  /*41e50*/  LDL.LU R142, [R1+0x1c34] ;  /* 0x001c3400018e7983 */ /* 0x002ee80000300800 */
[----:B------:R-:W-:Y:S04]  /*41e60*/  STL [R1+0x1c28], R6 ;  /* 0x001c280601007387 */ /* 0x000fe80000100800 */
[----:B------:R1:W-:Y:S01]  /*41e70*/  STL [R1+0x1c1c], R140 ;  /* 0x001c1c8c01007387 */ /* 0x0003e20000100800 */
[----:B----4-:R-:W-:-:S02]  /*41e80*/  IMAD.MOV.U32 R133, RZ, RZ, R140 ;  /* 0x000000ffff857224 */ /* 0x010fc400078e008c */
[----:B------:R-:W-:-:S05]  /*41e90*/  IMAD.MOV.U32 R132, RZ, RZ, R137 ;  /* 0x000000ffff847224 */ /* 0x000fca00078e0089 */
[----:B------:R4:W-:Y:S04]  /*41ea0*/  LDGSTS.E [R7+0x3480], desc[UR60][R132.64], P2 ;  /* 0x0348000084077fae */ /* 0x0009e8000912187c */
[----:B-1----:R-:W3:Y:S01]  /*41eb0*/  LDL.LU R140, [R1+0x1c3c] ;  /* 0x001c3c00018c7983 */ /* 0x002ee20000300800 */
[----:B------:R-:W-:Y:S01]  /*41ec0*/  IADD3 R134, P3, R134, R3, RZ ;  /* 0x0000000386867210 */ /* 0x000fe20007f7e0ff */
[----:B------:R-:W-:-:S04]  /*41ed0*/  IMAD.X R139, R139, 0x1, R2, P1 ;  /* 0x000000018b8b7824 */ /* 0x000fc800008e0602 */
[----:B------:R-:W-:Y:S04]  /*41ee0*/  STL [R1+0x1c30], R134 ;  /* 0x001c308601007387 */ /* 0x000fe80000100800 */
[----:B------:R1:W-:Y:S04]  /*41ef0*/  STL [R1+0x1c24], R139 ;  /* 0x001c248b01007387 */ /* 0x0003e80000100800 */
[----:B------:R-:W3:Y:S01]  /*41f00*/  LDL.LU R137, [R1+0x1c48] ;  /* 0x001c480001897983 */ /* 0x000ee20000300800 */
[----:B----4-:R-:W-:Y:S02]  /*41f10*/  IMAD.MOV.U32 R132, RZ, RZ, R6 ;  /* 0x000000ffff847224 */ /* 0x010fe400078e0006 */
[----:B------:R-:W-:-:S05]  /*41f20*/  IMAD.MOV.U32 R133, RZ, RZ, R139 ;  /* 0x000000ffff857224 */ /* 0x000fca00078e008b */
[----:B------:R4:W-:Y:S02]  /*41f30*/  LDGSTS.E [R7+0x3500], desc[UR60][R132.64], P2 ;  /* 0x0350000084077fae */ /* 0x0009e4000912187c */
[----:B----4-:R-:W-:Y:S01]  /*41f40*/  IMAD.MOV.U32 R132, RZ, RZ, R134 ;  /* 0x000000ffff847224 */ /* 0x010fe200078e0086 */
[----:B--2---:R-:W-:Y:S01]  /*41f50*/  IADD3 R135, P1, R135, R3, RZ ;  /* 0x0000000387877210 */ /* 0x004fe20007f3e0ff */
[----:B------:R-:W-:-:S04]  /*41f60*/  IMAD.X R138, R138, 0x1, R2, P3 ;  /* 0x000000018a8a7824 */ /* 0x000fc800018e0602 */
[----:B------:R-:W-:Y:S04]  /*41f70*/  STL [R1+0x1c38], R135 ;  /* 0x001c388701007387 */ /* 0x000fe80000100800 */
[----:B------:R2:W-:Y:S04]  /*41f80*/  STL [R1+0x1c2c], R138 ;  /* 0x001c2c8a01007387 */ /* 0x0005e80000100800 */
[----:B-1----:R-:W4:Y:S04]  /*41f90*/  LDL.LU R139, [R1+0x1c44] ;  /* 0x001c4400018b7983 */ /* 0x002f280000300800 */
[----:B------:R-:W4:Y:S01]  /*41fa0*/  LDL.LU R6, [R1+0x1c50] ;  /* 0x001c500001067983 */ /* 0x000f220000300800 */
[----:B------:R-:W-:-:S05]  /*41fb0*/  IMAD.MOV.U32 R133, RZ, RZ, R138 ;  /* 0x000000ffff857224 */ /* 0x000fca00078e008a */
[----:B------:R1:W-:Y:S01]  /*41fc0*/  LDGSTS.E [R7+0x3580], desc[UR60][R132.64], P2 ;  /* 0x0358000084077fae */ /* 0x0003e2000912187c */
[----:B---3--:R-:W-:Y:S01]  /*41fd0*/  IADD3 R136, P3, R136, R3, RZ ;  /* 0x0000000388887210 */ /* 0x008fe20007f7e0ff */
[----:B------:R-:W-:-:S04]  /*41fe0*/  IMAD.X R142, R142, 0x1, R2, P1 ;  /* 0x000000018e8e7824 */ /* 0x000fc800008e0602 */
[----:B------:R-:W-:Y:S04]  /*41ff0*/  STL [R1+0x1c40], R136 ;  /* 0x001c408801007387 */ /* 0x000fe80000100800 */
[----:B------:R3:W-:Y:S04]  /*42000*/  STL [R1+0x1c34], R142 ;  /* 0x001c348e01007387 */ /* 0x0007e80000100800 */
[----:B--2---:R-:W2:Y:S04]  /*42010*/  LDL.LU R138, [R1+0x1c4c] ;  /* 0x001c4c00018a7983 */ /* 0x004ea80000300800 */
[----:B------:R-:W2:Y:S01]  /*42020*/  LDL.LU R141, [R1+0x1d18] ;  /* 0x001d1800018d7983 */ /* 0x000ea20000300800 */
[----:B-1----:R-:W-:-:S03]  /*42030*/  IMAD.MOV.U32 R133, RZ, RZ, R142 ;  /* 0x000000ffff857224 */ /* 0x002fc600078e008e */
[----:B------:R-:W2:Y:S01]  /*42040*/  LDL.LU R134, [R1+0x1d20] ;  /* 0x001d200001867983 */ /* 0x000ea20000300800 */
[----:B------:R-:W-:Y:S01]  /*42050*/  IMAD.X R140, R140, 0x1, R2, P3 ;  /* 0x000000018c8c7824 */ /* 0x000fe200018e0602 */
[----:B------:R-:W-:-:S05]  /*42060*/  IADD3 R137, P1, R137, R3, RZ ;  /* 0x0000000389897210 */ /* 0x000fca0007f3e0ff */
[----:B------:R-:W-:Y:S04]  /*42070*/  STL [R1+0x1c48], R137 ;  /* 0x001c488901007387 */ /* 0x000fe80000100800 */
[----:B------:R1:W-:Y:S04]  /*42080*/  STL [R1+0x1c3c], R140 ;  /* 0x001c3c8c01007387 */ /* 0x0003e80000100800 */
[----:B---3--:R-:W3:Y:S01]  /*42090*/  LDL.LU R142, [R1+0x1d14] ;  /* 0x001d1400018e7983 */ /* 0x008ee20000300800 */
[----:B------:R-:W-:-:S03]  /*420a0*/  IMAD.MOV.U32 R132, RZ, RZ, R135 ;  /* 0x000000ffff847224 */ /* 0x000fc600078e0087 */
[----:B------:R-:W3:Y:S04]  /*420b0*/  LDL.LU R135, [R1+0x1d28] ;  /* 0x001d280001877983 */ /* 0x000ee80000300800 */
[----:B------:R1:W-:Y:S02]  /*420c0*/  LDGSTS.E [R7+0x3600], desc[UR60][R132.64], P2 ;  /* 0x0360000084077fae */ /* 0x0003e4000912187c */
[----:B-1----:R-:W-:Y:S02]  /*420d0*/  IMAD.MOV.U32 R132, RZ, RZ, R136 ;  /* 0x000000ffff847224 */ /* 0x002fe400078e0088 */
[----:B------:R-:W-:Y:S02]  /*420e0*/  IMAD.MOV.U32 R133, RZ, RZ, R140 ;  /* 0x000000ffff857224 */ /* 0x000fe400078e008c */
[----:B------:R-:W3:Y:S04]  /*420f0*/  LDL.LU R140, [R1+0x1d1c] ;  /* 0x001d1c00018c7983 */ /* 0x000ee80000300800 */
[----:B------:R1:W-:Y:S02]  /*42100*/  LDGSTS.E [R7+0x3680], desc[UR60][R132.64], P2 ;  /* 0x0368000084077fae */ /* 0x0003e4000912187c */
[----:B-1----:R-:W-:-:S02]  /*42110*/  IMAD.MOV.U32 R132, RZ, RZ, R137 ;  /* 0x000000ffff847224 */ /* 0x002fc400078e0089 */
[----:B----4-:R-:W-:Y:S01]  /*42120*/  IMAD.X R139, R139, 0x1, R2, P1 ;  /* 0x000000018b8b7824 */ /* 0x010fe200008e0602 */
[----:B------:R-:W-:-:S03]  /*42130*/  IADD3 R6, P3, R6, R3, RZ ;  /* 0x0000000306067210 */ /* 0x000fc60007f7e0ff */
[----:B------:R-:W-:Y:S02]  /*42140*/  IMAD.MOV.U32 R133, RZ, RZ, R139 ;  /* 0x000000ffff857224 */ /* 0x000fe400078e008b */
[----:B------:R-:W-:Y:S04]  /*42150*/  STL [R1+0x1c50], R6 ;  /* 0x001c500601007387 */ /* 0x000fe80000100800 */
[----:B------:R1:W-:Y:S04]  /*42160*/  STL [R1+0x1c44], R139 ;  /* 0x001c448b01007387 */ /* 0x0003e80000100800 */
[----:B------:R-:W4:Y:S04]  /*42170*/  LDL.LU R136, [R1+0x1d30] ;  /* 0x001d300001887983 */ /* 0x000f280000300800 */
[----:B------:R2:W-:Y:S04]  /*42180*/  LDGSTS.E [R7+0x3700], desc[UR60][R132.64], P2 ;  /* 0x0370000084077fae */ /* 0x0005e8000912187c */
[----:B-1----:R-:W4:Y:S01]  /*42190*/  LDL.LU R139, [R1+0x1d24] ;  /* 0x001d2400018b7983 */ /* 0x002f220000300800 */
[----:B--2---:R-:W-:Y:S01]  /*421a0*/  IMAD.X R138, R138, 0x1, R2, P3 ;  /* 0x000000018a8a7824 */ /* 0x004fe200018e0602 */
[----:B------:R-:W-:Y:S01]  /*421b0*/  IADD3 R141, P4, R141, R3, RZ ;  /* 0x000000038d8d7210 */ /* 0x000fe20007f9e0ff */
[----:B------:R-:W-:-:S02]  /*421c0*/  IMAD.MOV.U32 R132, RZ, RZ, R6 ;  /* 0x000000ffff847224 */ /* 0x000fc400078e0006 */
        /* <DEDUP_REMOVED lines=8> */
[----:B---3--:R-:W-:-:S04]  /*42250*/  IMAD.X R142, R142, 0x1, R2, P4 ;  /* 0x000000018e8e7824 */ /* 0x008fc800020e0602 */
[----:B------:R-:W-:Y:S01]  /*42260*/  IMAD.MOV.U32 R133, RZ, RZ, R142 ;  /* 0x000000ffff857224 */ /* 0x000fe200078e008e */
[----:B------:R1:W-:Y:S04]  /*42270*/  STL [R1+0x1d14], R142 ;  /* 0x001d148e01007387 */ /* 0x0003e80000100800 */
[----:B------:R-:W3:Y:S04]  /*42280*/  LDL.LU R6, [R1+0x1d40] ;  /* 0x001d400001067983 */ /* 0x000ee80000300800 */
[----:B-1----:R-:W3:Y:S01]  /*42290*/  LDL.LU R142, [R1+0x1d34] ;  /* 0x001d3400018e7983 */ /* 0x002ee20000300800 */
[----:B------:R-:W-:-:S04]  /*422a0*/  UISETP.GT.AND UP1, UPT, UR12, 0x11, UPT ;  /* 0x000000110c00788c */ /* 0x000fc8000bf24270 */
[----:B------:R-:W-:-:S04]  /*422b0*/  USEL UR10, URZ, 0x4, !UP1 ;  /* 0x000000043f0a7887 */ /* 0x000fc8000c800000 */
[----:B------:R-:W-:Y:S01]  /*422c0*/  USEL UR10, UR10, URZ, !UP0 ;  /* 0x0000003f0a0a7287 */ /* 0x000fe2000c000000 */
[----:B------:R-:W-:-:S05]  /*422d0*/  IADD3 R135, P2, R135, R3, RZ ;  /* 0x0000000387877210 */ /* 0x000fca0007f5e0ff */
[----:B------:R-:W-:Y:S01]  /*422e0*/  ISETP.NE.U32.AND P1, PT, RZ, UR10, PT ;  /* 0x0000000aff007c0c */ /* 0x000fe2000bf25070 */
[----:B------:R-:W-:Y:S02]  /*422f0*/  IMAD.X R140, R140, 0x1, R2, P3 ;  /* 0x000000018c8c7824 */ /* 0x000fe400018e0602 */
[----:B------:R-:W-:Y:S01]  /*42300*/  IMAD.MOV.U32 R132, RZ, RZ, R141 ;  /* 0x000000ffff847224 */ /* 0x000fe200078e008d */
        /* <DEDUP_REMOVED lines=9> */
[----:B------:R4:W-:Y:S04]  /*423a0*/  STL [R1+0x1d30], R136 ;  /* 0x001d308801007387 */ /* 0x0009e80000100800 */
[----:B------:R-:W-:Y:S04]  /*423b0*/  STL [R1+0x1d24], R139 ;  /* 0x001d248b01007387 */ /* 0x000fe80000100800 */
[----:B------:R-:W4:Y:S01]  /*423c0*/  LDL.LU R134, [R1+0x1d48] ;  /* 0x001d480001867983 */ /* 0x000f220000300800 */
[----:B-1----:R-:W-:Y:S02]  /*423d0*/  IMAD.MOV.U32 R132, RZ, RZ, R135 ;  /* 0x000000ffff847224 */ /* 0x002fe400078e0087 */
[----:B------:R-:W-:-:S05]  /*423e0*/  IMAD.MOV.U32 R133, RZ, RZ, R139 ;  /* 0x000000ffff857224 */ /* 0x000fca00078e008b */
[----:B------:R1:W-:Y:S01]  /*423f0*/  LDGSTS.E [R7+0x4500], desc[UR60][R132.64], P1 ;  /* 0x0450000084077fae */ /* 0x0003e2000892187c */
[----:B--2---:R-:W-:Y:S01]  /*42400*/  IADD3 R137, P2, R137, R3, RZ ;  /* 0x0000000389897210 */ /* 0x004fe20007f5e0ff */
[----:B------:R-:W-:-:S04]  /*42410*/  IMAD.X R138, R138, 0x1, R2, P3 ;  /* 0x000000018a8a7824 */ /* 0x000fc800018e0602 */
[----:B------:R-:W-:Y:S04]  /*42420*/  STL [R1+0x1d38], R137 ;  /* 0x001d388901007387 */ /* 0x000fe80000100800 */
[----:B------:R2:W-:Y:S04]  /*42430*/  STL [R1+0x1d2c], R138 ;  /* 0x001d2c8a01007387 */ /* 0x0005e80000100800 */
[----:B------:R-:W2:Y:S04]  /*42440*/  LDL.LU R140, [R1+0x1d44] ;  /* 0x001d4400018c7983 */ /* 0x000ea80000300800 */
[----:B------:R-:W2:Y:S01]  /*42450*/  LDL.LU R135, [R1+0x1d50] ;  /* 0x001d500001877983 */ /* 0x000ea20000300800 */
[----:B-1----:R-:W-:-:S02]  /*42460*/  IMAD.MOV.U32 R132, RZ, RZ, R136 ;  /* 0x000000ffff847224 */ /* 0x002fc400078e0088 */
[----:B------:R-:W-:-:S05]  /*42470*/  IMAD.MOV.U32 R133, RZ, RZ, R138 ;  /* 0x000000ffff857224 */ /* 0x000fca00078e008a */
[----:B------:R1:W-:Y:S01]  /*42480*/  LDGSTS.E [R7+0x4580], desc[UR60][R132.64], P1 ;  /* 0x0458000084077fae */ /* 0x0003e2000892187c */
[----:B---3--:R-:W-:Y:S01]  /*42490*/  IADD3 R6, P3, R6, R3, RZ ;  /* 0x0000000306067210 */ /* 0x008fe20007f7e0ff */
[----:B------:R-:W-:-:S04]  /*424a0*/  IMAD.X R142, R142, 0x1, R2, P2 ;  /* 0x000000018e8e7824 */ /* 0x000fc800010e0602 */
[----:B------:R-:W-:Y:S04]  /*424b0*/  STL [R1+0x1d40], R6 ;  /* 0x001d400601007387 */ /* 0x000fe80000100800 */
[----:B------:R3:W-:Y:S04]  /*424c0*/  STL [R1+0x1d34], R142 ;  /* 0x001d348e01007387 */ /* 0x0007e80000100800 */
[----:B----4-:R-:W4:Y:S04]  /*424d0*/  LDL.LU R136, [R1+0x1d4c] ;  /* 0x001d4c0001887983 */ /* 0x010f280000300800 */
[----:B--2---:R-:W2:Y:S01]  /*424e0*/  LDL.LU R138, [R1+0x1e18] ;  /* 0x001e1800018a7983 */ /* 0x004ea20000300800 */
[----:B-1----:R-:W-:-:S02]  /*424f0*/  IMAD.MOV.U32 R132, RZ, RZ, R137 ;  /* 0x000000ffff847224 */ /* 0x002fc400078e0089 */
[----:B------:R-:W-:Y:S01]  /*42500*/  IMAD.MOV.U32 R133, RZ, RZ, R142 ;  /* 0x000000ffff857224 */ /* 0x000fe200078e008e */
[----:B------:R-:W2:Y:S04]  /*42510*/  LDL.LU R139, [R1+0x1e20] ;  /* 0x001e2000018b7983 */ /* 0x000ea80000300800 */
[----:B------:R1:W-:Y:S01]  /*42520*/  LDGSTS.E [R7+0x4600], desc[UR60][R132.64], P1 ;  /* 0x0460000084077fae */ /* 0x0003e2000892187c */
[----:B------:R-:W-:Y:S02]  /*42530*/  IMAD.X R141, R141, 0x1, R2, P3 ;  /* 0x000000018d8d7824 */ /* 0x000fe400018e0602 */
[----:B-1----:R-:W-:Y:S02]  /*42540*/  IMAD.MOV.U32 R132, RZ, RZ, R6 ;  /* 0x000000ffff847224 */ /* 0x002fe400078e0006 */
[----:B------:R-:W-:-:S05]  /*42550*/  IMAD.MOV.U32 R133, RZ, RZ, R141 ;  /* 0x000000ffff857224 */ /* 0x000fca00078e008d */
[----:B------:R1:W-:Y:S01]  /*42560*/  LDGSTS.E [R7+0x4680], desc[UR60][R132.64], P1 ;  /* 0x0468000084077fae */ /* 0x0003e2000892187c */
[----:B------:R-:W-:-:S05]  /*42570*/  IADD3 R134, P2, R134, R3, RZ ;  /* 0x0000000386867210 */ /* 0x000fca0007f5e0ff */
[----:B------:R-:W-:Y:S04]  /*42580*/  STL [R1+0x1d48], R134 ;  /* 0x001d488601007387 */ /* 0x000fe80000100800 */
[----:B------:R1:W-:Y:S04]  /*42590*/  STL [R1+0x1d3c], R141 ;  /* 0x001d3c8d01007387 */ /* 0x0003e80000100800 */
[----:B---3--:R-:W3:Y:S04]  /*425a0*/  LDL.LU R142, [R1+0x1e14] ;  /* 0x001e1400018e7983 */ /* 0x008ee80000300800 */
[----:B------:R-:W3:Y:S01]  /*425b0*/  LDL.LU R137, [R1+0x1e28] ;  /* 0x001e280001897983 */ /* 0x000ee20000300800 */
[----:B-1----:R-:W-:-:S03]  /*425c0*/  IMAD.MOV.U32 R132, RZ, RZ, R134 ;  /* 0x000000ffff847224 */ /* 0x002fc600078e0086 */
[----:B------:R-:W3:Y:S01]  /*425d0*/  LDL.LU R141, [R1+0x1e1c] ;  /* 0x001e1c00018d7983 */ /* 0x000ee20000300800 */
        /* <DEDUP_REMOVED lines=8> */
[----:B------:R-:W-:-:S02]  /*42660*/  IMAD.MOV.U32 R132, RZ, RZ, R135 ;  /* 0x000000ffff847224 */ /* 0x000fc400078e0087 */
[----:B----4-:R-:W-:Y:S01]  /*42670*/  IMAD.X R136, R136, 0x1, R2, P3 ;  /* 0x0000000188887824 */ /* 0x010fe200018e0602 */
[----:B--2---:R-:W-:-:S05]  /*42680*/  IADD3 R138, P4, R138, R3, RZ ;  /* 0x000000038a8a7210 */ /* 0x004fca0007f9e0ff */
[----:B------:R-:W-:Y:S04]  /*42690*/  STL [R1+0x1e18], R138 ;  /* 0x001e188a01007387 */ /* 0x000fe80000100800 */
[----:B------:R1:W-:Y:S04]  /*426a0*/  STL [R1+0x1d4c], R136 ;  /* 0x001d4c8801007387 */ /* 0x0003e80000100800 */
[----:B------:R-:W2:Y:S04]  /*426b0*/  LDL.LU R134, [R1+0x1e38] ;  /* 0x001e380001867983 */ /* 0x000ea80000300800 */
[----:B------:R-:W4:Y:S01]  /*426c0*/  LDL.LU R135, [R1+0x1e2c] ;  /* 0x001e2c0001877983 */ /* 0x000f220000300800 */
        /* <DEDUP_REMOVED lines=9> */
[----:B---3--:R-:W-:Y:S01]  /*42760*/  IMAD.X R142, R142, 0x1, R2, P4 ;  /* 0x000000018e8e7824 */ /* 0x008fe200020e0602 */
[----:B------:R-:W-:-:S03]  /*42770*/  IADD3 R137, P1, R137, R3, RZ ;  /* 0x0000000389897210 */ /* 0x000fc60007f3e0ff */
[----:B------:R-:W-:Y:S01]  /*42780*/  IMAD.MOV.U32 R133, RZ, RZ, R142 ;  /* 0x000000ffff857224 */ /* 0x000fe200078e008e */
[----:B------:R-:W-:Y:S01]  /*42790*/  STL [R1+0x1e14], R142 ;  /* 0x001e148e01007387 */ /* 0x000fe20000100800 */
[----:B------:R-:W-:-:S03]  /*427a0*/  IMAD.X R141, R141, 0x1, R2, P3 ;  /* 0x000000018d8d7824 */ /* 0x000fc600018e0602 */
[----:B------:R-:W3:Y:S04]  /*427b0*/  LDL.LU R136, [R1+0x1e40] ;  /* 0x001e400001887983 */ /* 0x000ee80000300800 */
[----:B------:R-:W3:Y:S04]  /*427c0*/  LDL.LU R138, [R1+0x1e34] ;  /* 0x001e3400018a7983 */ /* 0x000ee80000300800 */
[----:B------:R-:W-:Y:S04]  /*427d0*/  STL [R1+0x1e28], R137 ;  /* 0x001e288901007387 */ /* 0x000fe80000100800 */
[----:B------:R1:W-:Y:S04]  /*427e0*/  LDGSTS.E [R7+0x5400], desc[UR60][R132.64], P2 ;  /* 0x0540000084077fae */ /* 0x0003e8000912187c */
[----:B------:R1:W-:Y:S01]  /*427f0*/  STL [R1+0x1e1c], R141 ;  /* 0x001e1c8d01007387 */ /* 0x0003e20000100800 */
[----:B------:R-:W-:Y:S01]  /*42800*/  IADD3 R6, P3, R6, R3, RZ ;  /* 0x0000000306067210 */ /* 0x000fe20007f7e0ff */
[----:B-1----:R-:W-:-:S02]  /*42810*/  IMAD.MOV.U32 R133, RZ, RZ, R141 ;  /* 0x000000ffff857224 */ /* 0x002fc400078e008d */
[----:B------:R-:W3:Y:S01]  /*42820*/  LDL.LU R141, [R1+0x1e3c] ;  /* 0x001e3c00018d7983 */ /* 0x000ee20000300800 */
[----:B------:R-:W-:-:S03]  /*42830*/  IMAD.X R140, R140, 0x1, R2, P1 ;  /* 0x000000018c8c7824 */ /* 0x000fc600008e0602 */
[----:B------:R-:W-:Y:S01]  /*42840*/  STL [R1+0x1e30], R6 ;  /* 0x001e300601007387 */ /* 0x000fe20000100800 */
[----:B------:R-:W-:-:S03]  /*42850*/  IMAD.MOV.U32 R132, RZ, RZ, R139 ;  /* 0x000000ffff847224 */ /* 0x000fc600078e008b */
[----:B------:R1:W-:Y:S04]  /*42860*/  STL [R1+0x1e24], R140 ;  /* 0x001e248c01007387 */ /* 0x0003e80000100800 */
[----:B------:R-:W3:Y:S04]  /*42870*/  LDL.LU R139, [R1+0x1e48] ;  /* 0x001e4800018b7983 */ /* 0x000ee80000300800 */
[----:B------:R1:W-:Y:S02]  /*42880*/  LDGSTS.E [R7+0x5480], desc[UR60][R132.64], P2 ;  /* 0x0548000084077fae */ /* 0x0003e4000912187c */
[----:B-1----:R-:W-:Y:S01]  /*42890*/  IMAD.MOV.U32 R132, RZ, RZ, R137 ;  /* 0x000000ffff847224 */ /* 0x002fe200078e0089 */
[----:B--2---:R-:W-:Y:S01]  /*428a0*/  IADD3 R134, P1, R134, R3, RZ ;  /* 0x0000000386867210 */ /* 0x004fe20007f3e0ff */
[----:B----4-:R-:W-:-:S04]  /*428b0*/  IMAD.X R135, R135, 0x1, R2, P3 ;  /* 0x0000000187877824 */ /* 0x010fc800018e0602 */
[----:B------:R-:W-:Y:S04]  /*428c0*/  STL [R1+0x1e38], R134 ;  /* 0x001e388601007387 */ /* 0x000fe80000100800 */
[----:B------:R1:W-:Y:S04]  /*428d0*/  STL [R1+0x1e2c], R135 ;  /* 0x001e2c8701007387 */ /* 0x0003e80000100800 */
[----:B------:R-:W2:Y:S04]  /*428e0*/  LDL.LU R142, [R1+0x1e44] ;  /* 0x001e4400018e7983 */ /* 0x000ea80000300800 */
[----:B------:R-:W4:Y:S01]  /*428f0*/  LDL.LU R137, [R1+0x1e50] ;  /* 0x001e500001897983 */ /* 0x000f220000300800 */
[----:B------:R-:W-:-:S05]  /*42900*/  IMAD.MOV.U32 R133, RZ, RZ, R140 ;  /* 0x000000ffff857224 */ /* 0x000fca00078e008c */
[----:B------:R1:W-:Y:S02]  /*42910*/  LDGSTS.E [R7+0x5500], desc[UR60][R132.64], P2 ;  /* 0x0550000084077fae */ /* 0x0003e4000912187c */
[----:B-1----:R-:W-:Y:S02]  /*42920*/  IMAD.MOV.U32 R132, RZ, RZ, R6 ;  /* 0x000000ffff847224 */ /* 0x002fe400078e0006 */
[----:B------:R-:W-:-:S05]  /*42930*/  IMAD.MOV.U32 R133, RZ, RZ, R135 ;  /* 0x000000ffff857224 */ /* 0x000fca00078e0087 */
[----:B------:R1:W-:Y:S02]  /*42940*/  LDGSTS.E [R7+0x5580], desc[UR60][R132.64], P2 ;  /* 0x0558000084077fae */ /* 0x0003e4000912187c */
[----:B-1----:R-:W-:Y:S01]  /*42950*/  IMAD.MOV.U32 R132, RZ, RZ, R134 ;  /* 0x000000ffff847224 */ /* 0x002fe200078e0086 */
[----:B---3--:R-:W-:Y:S01]  /*42960*/  IADD3 R136, P3, R136, R3, RZ ;  /* 0x0000000388887210 */ /* 0x008fe20007f7e0ff */
[----:B------:R-:W-:-:S04]  /*42970*/  IMAD.X R138, R138, 0x1, R2, P1 ;  /* 0x000000018a8a7824 */ /* 0x000fc800008e0602 */
[----:B------:R-:W-:Y:S04]  /*42980*/  STL [R1+0x1e40], R136 ;  /* 0x001e408801007387 */ /* 0x000fe80000100800 */
[----:B------:R1:W-:Y:S04]  /*42990*/  STL [R1+0x1e34], R138 ;  /* 0x001e348a01007387 */ /* 0x0003e80000100800 */
[----:B------:R-:W3:Y:S01]  /*429a0*/  LDL.LU R140, [R1+0x1e4c] ;  /* 0x001e4c00018c7983 */ /* 0x000ee20000300800 */
[----:B------:R-:W-:-:S03]  /*429b0*/  IMAD.MOV.U32 R133, RZ, RZ, R138 ;  /* 0x000000ffff857224 */ /* 0x000fc600078e008a */
[----:B------:R-:W3:Y:S04]  /*429c0*/  LDL.LU R135, [R1+0x1f18] ;  /* 0x001f180001877983 */ /* 0x000ee80000300800 */
[----:B------:R-:W3:Y:S04]  /*429d0*/  LDL.LU R6, [R1+0x1f20] ;  /* 0x001f200001067983 */ /* 0x000ee80000300800 */
[----:B------:R1:W-:Y:S01]  /*429e0*/  LDGSTS.E [R7+0x5600], desc[UR60][R132.64], P2 ;  /* 0x0560000084077fae */ /* 0x0003e2000912187c */
[----:B------:R-:W-:Y:S01]  /*429f0*/  IMAD.X R141, R141, 0x1, R2, P3 ;  /* 0x000000018d8d7824 */ /* 0x000fe200018e0602 */
[----:B------:R-:W-:-:S05]  /*42a00*/  IADD3 R139, P1, R139, R3, RZ ;  /* 0x000000038b8b7210 */ /* 0x000fca0007f3e0ff */
[----:B------:R-:W-:Y:S04]  /*42a10*/  STL [R1+0x1e48], R139 ;  /* 0x001e488b01007387 */ /* 0x000fe80000100800 */
[----:B------:R4:W-:Y:S01]  /*42a20*/  STL [R1+0x1e3c], R141 ;  /* 0x001e3c8d01007387 */ /* 0x0009e20000100800 */
[----:B-1----:R-:W-:-:S03]  /*42a30*/  IMAD.MOV.U32 R132, RZ, RZ, R136 ;  /* 0x000000ffff847224 */ /* 0x002fc600078e0088 */
[----:B------:R-:W3:Y:S01]  /*42a40*/  LDL.LU R138, [R1+0x1f14] ;  /* 0x001f1400018a7983 */ /* 0x000ee20000300800 */
[----:B------:R-:W-:-:S03]  /*42a50*/  IMAD.MOV.U32 R133, RZ, RZ, R141 ;  /* 0x000000ffff857224 */ /* 0x000fc600078e008d */
[----:B------:R-:W3:Y:S04]  /*42a60*/  LDL.LU R134, [R1+0x1f28] ;  /* 0x001f280001867983 */ /* 0x000ee80000300800 */
[----:B------:R-:W3:Y:S01]  /*42a70*/  LDL.LU R136, [R1+0x1f1c] ;  /* 0x001f1c0001887983 */ /* 0x000ee20000300800 */
[----:B------:R-:W-:-:S03]  /*42a80*/  UISETP.GT.AND UP1, UPT, UR12, 0x19, UPT ;  /* 0x000000190c00788c */ /* 0x000fc6000bf24270 */
[----:B------:R1:W-:Y:S01]  /*42a90*/  LDGSTS.E [R7+0x5680], desc[UR60][R132.64], P2 ;  /* 0x0568000084077fae */ /* 0x0003e2000912187c */
[----:B--2---:R-:W-:Y:S01]  /*42aa0*/  IMAD.X R142, R142, 0x1, R2, P1 ;  /* 0x000000018e8e7824 */ /* 0x004fe200008e0602 */
[----:B----4-:R-:W-:-:S05]  /*42ab0*/  IADD3 R137, P3, R137, R3, RZ ;  /* 0x0000000389897210 */ /* 0x010fca0007f7e0ff */
[----:B------:R-:W-:Y:S04]  /*42ac0*/  STL [R1+0x1e50], R137 ;  /* 0x001e508901007387 */ /* 0x000fe80000100800 */
[----:B------:R2:W-:Y:S04]  /*42ad0*/  STL [R1+0x1e44], R142 ;  /* 0x001e448e01007387 */ /* 0x0005e80000100800 */
[----:B------:R-:W4:Y:S04]  /*42ae0*/  LDL.LU R141, [R1+0x1f30] ;  /* 0x001f3000018d7983 */ /* 0x000f280000300800 */
[----:B------:R-:W4:Y:S01]  /*42af0*/  LDL.LU R143, [R1+0x1f24] ;  /* 0x001f2400018f7983 */ /* 0x000f220000300800 */
[----:B------:R-:W-:Y:S01]  /*42b00*/  USEL UR10, URZ, 0x4, !UP1 ;  /* 0x000000043f0a7887 */ /* 0x000fe2000c800000 */
[----:B-1----:R-:W-:-:S02]  /*42b10*/  IMAD.MOV.U32 R132, RZ, RZ, R139 ;  /* 0x000000ffff847224 */ /* 0x002fc400078e008b */
[----:B------:R-:W-:Y:S01]  /*42b20*/  IMAD.MOV.U32 R133, RZ, RZ, R142 ;  /* 0x000000ffff857224 */ /* 0x000fe200078e008e */
[----:B------:R-:W-:-:S04]  /*42b30*/  USEL UR10, UR10, URZ, !UP0 ;  /* 0x0000003f0a0a7287 */ /* 0x000fc8000c000000 */
[----:B------:R1:W-:Y:S02]  /*42b40*/  LDGSTS.E [R7+0x5700], desc[UR60][R132.64], P2 ;  /* 0x0570000084077fae */ /* 0x0003e4000912187c */
[----:B------:R-:W-:Y:S01]  /*42b50*/  ISETP.NE.U32.AND P1, PT, RZ, UR10, PT ;  /* 0x0000000aff007c0c */ /* 0x000fe2000bf25070 */
[----:B-1----:R-:W-:Y:S02]  /*42b60*/  IMAD.MOV.U32 R132, RZ, RZ, R137 ;  /* 0x000000ffff847224 */ /* 0x002fe400078e0089 */
[----:B---3--:R-:W-:Y:S01]  /*42b70*/  IMAD.X R140, R140, 0x1, R2, P3 ;  /* 0x000000018c8c7824 */ /* 0x008fe200018e0602 */
[----:B------:R-:W-:-:S03]  /*42b80*/  IADD3 R135, P4, R135, R3, RZ ;  /* 0x0000000387877210 */ /* 0x000fc60007f9e0ff */
[----:B------:R-:W-:Y:S01]  /*42b90*/  IMAD.MOV.U32 R133, RZ, RZ, R140 ;  /* 0x000000ffff857224 */ /* 0x000fe200078e008c */
[----:B------:R-:W-:Y:S01]  /*42ba0*/  IADD3 R6, P3, R6, R3, RZ ;  /* 0x0000000306067210 */ /* 0x000fe20007f7e0ff */
[----:B------:R-:W-:Y:S04]  /*42bb0*/  STL [R1+0x1f18], R135 ;  /* 0x001f188701007387 */ /* 0x000fe80000100800 */
[----:B------:R1:W-:Y:S04]  /*42bc0*/  STL [R1+0x1e4c], R140 ;  /* 0x001e4c8c01007387 */ /* 0x0003e80000100800 */
[----:B------:R-:W3:Y:S04]  /*42bd0*/  LDL.LU R139, [R1+0x1f38] ;  /* 0x001f3800018b7983 */ /* 0x000ee80000300800 */
[----:B------:R1:W-:Y:S04]  /*42be0*/  LDGSTS.E [R7+0x5780], desc[UR60][R132.64], P2 ;  /* 0x0578000084077fae */ /* 0x0003e8000912187c */
[----:B--2---:R-:W2:Y:S04]  /*42bf0*/  LDL.LU R142, [R1+0x1f2c] ;  /* 0x001f2c00018e7983 */ /* 0x004ea80000300800 */
[----:B------:R-:W-:Y:S01]  /*42c00*/  STL [R1+0x1f20], R6 ;  /* 0x001f200601007387 */ /* 0x000fe20000100800 */
[----:B-1----:R-:W-:-:S02]  /*42c10*/  IMAD.MOV.U32 R132, RZ, RZ, R135 ;  /* 0x000000ffff847224 */ /* 0x002fc400078e0087 */
[----:B------:R-:W-:Y:S01]  /*42c20*/  IMAD.X R138, R138, 0x1, R2, P4 ;  /* 0x000000018a8a7824 */ /* 0x000fe200020e0602 */
[----:B------:R-:W-:-:S04]  /*42c30*/  IADD3 R134, P2, R134, R3, RZ ;  /* 0x0000000386867210 */ /* 0x000fc80007f5e0ff */
[----:B------:R1:W-:Y:S01]  /*42c40*/  STL [R1+0x1f14], R138 ;  /* 0x001f148a01007387 */ /* 0x0003e20000100800 */
[----:B------:R-:W-:-:S03]  /*42c50*/  IMAD.X R136, R136, 0x1, R2, P3 ;  /* 0x0000000188887824 */ /* 0x000fc600018e0602 */
[----:B------:R-:W2:Y:S01]  /*42c60*/  LDL.LU R137, [R1+0x1f40] ;  /* 0x001f400001897983 */ /* 0x000ea20000300800 */
[----:B------:R-:W-:-:S03]  /*42c70*/  IMAD.MOV.U32 R133, RZ, RZ, R138 ;  /* 0x000000ffff857224 */ /* 0x000fc600078e008a */
[----:B------:R-:W2:Y:S04]  /*42c80*/  LDL.LU R140, [R1+0x1f34] ;  /* 0x001f3400018c7983 */ /* 0x000ea80000300800 */
[----:B------:R-:W-:Y:S04]  /*42c90*/  STL [R1+0x1f28], R134 ;  /* 0x001f288601007387 */ /* 0x000fe80000100800 */
[----:B------:R4:W-:Y:S04]  /*42ca0*/  STL [R1+0x1f1c], R136 ;  /* 0x001f1c8801007387 */ /* 0x0009e80000100800 */
[----:B------:R-:W2:Y:S04]  /*42cb0*/  LDL.LU R135, [R1+0x1f48] ;  /* 0x001f480001877983 */ /* 0x000ea80000300800 */
[----:B-1----:R-:W2:Y:S04]  /*42cc0*/  LDL.LU R138, [R1+0x1f3c] ;  /* 0x001f3c00018a7983 */ /* 0x002ea80000300800 */
[----:B------:R1:W-:Y:S02]  /*42cd0*/  LDGSTS.E [R7+0x6400], desc[UR60][R132.64], P1 ;  /* 0x0640000084077fae */ /* 0x0003e4000892187c */
[----:B-1----:R-:W-:-:S02]  /*42ce0*/  IMAD.MOV.U32 R133, RZ, RZ, R136 ;  /* 0x000000ffff857224 */ /* 0x002fc400078e0088 */
[----:B------:R-:W-:-:S05]  /*42cf0*/  IMAD.MOV.U32 R132, RZ, RZ, R6 ;  /* 0x000000ffff847224 */ /* 0x000fca00078e0006 */
[----:B------:R1:W-:Y:S01]  /*42d00*/  LDGSTS.E [R7+0x6480], desc[UR60][R132.64], P1 ;  /* 0x0648000084077fae */ /* 0x0003e2000892187c */
[----:B----4-:R-:W-:Y:S01]  /*42d10*/  IADD3 R141, P3, R141, R3, RZ ;  /* 0x000000038d8d7210 */ /* 0x010fe20007f7e0ff */
[----:B------:R-:W-:-:S04]  /*42d20*/  IMAD.X R143, R143, 0x1, R2, P2 ;  /* 0x000000018f8f7824 */ /* 0x000fc800010e0602 */
[----:B------:R-:W-:Y:S04]  /*42d30*/  STL [R1+0x1f30], R141 ;  /* 0x001f308d01007387 */ /* 0x000fe80000100800 */
[----:B------:R-:W-:Y:S04]  /*42d40*/  STL [R1+0x1f24], R143 ;  /* 0x001f248f01007387 */ /* 0x000fe80000100800 */
[----:B------:R-:W4:Y:S04]  /*42d50*/  LDL.LU R136, [R1+0x1f44] ;  /* 0x001f440001887983 */ /* 0x000f280000300800 */
[----:B------:R-:W4:Y:S01]  /*42d60*/  LDL.LU R6, [R1+0x1f50] ;  /* 0x001f500001067983 */ /* 0x000f220000300800 */
[----:B-1----:R-:W-:-:S02]  /*42d70*/  IMAD.MOV.U32 R132, RZ, RZ, R134 ;  /* 0x000000ffff847224 */ /* 0x002fc400078e0086 */
[----:B------:R-:W-:Y:S01]  /*42d80*/  IMAD.MOV.U32 R133, RZ, RZ, R143 ;  /* 0x000000ffff857224 */ /* 0x000fe200078e008f */
[----:B------:R-:W4:Y:S04]  /*42d90*/  LDL.LU R134, [R1+0x1f4c] ;  /* 0x001f4c0001867983 */ /* 0x000f280000300800 */
[----:B------:R1:W-:Y:S01]  /*42da0*/  LDGSTS.E [R7+0x6500], desc[UR60][R132.64], P1 ;  /* 0x0650000084077fae */ /* 0x0003e2000892187c */
[----:B---3--:R-:W-:Y:S01]  /*42db0*/  IADD3 R139, P2, R139, R3, RZ ;  /* 0x000000038b8b7210 */ /* 0x008fe20007f5e0ff */
[----:B--2---:R-:W-:-:S04]  /*42dc0*/  IMAD.X R142, R142, 0x1, R2, P3 ;  /* 0x000000018e8e7824 */ /* 0x004fc800018e0602 */
[----:B------:R-:W-:Y:S01]  /*42dd0*/  STL [R1+0x1f38], R139 ;  /* 0x001f388b01007387 */ /* 0x000fe20000100800 */
[----:B-1----:R-:W-:-:S03]  /*42de0*/  IMAD.MOV.U32 R133, RZ, RZ, R142 ;  /* 0x000000ffff857224 */ /* 0x002fc600078e008e */
[----:B------:R1:W-:Y:S04]  /*42df0*/  STL [R1+0x1f2c], R142 ;  /* 0x001f2c8e01007387 */ /* 0x0003e80000100800 */
[----:B-1----:R-:W2:Y:S01]  /*42e00*/  LDL.LU R142, [R1+0x1958] ;  /* 0x00195800018e7983 */ /* 0x002ea20000300800 */
[----:B------:R-:W-:Y:S01]  /*42e10*/  IADD3 R137, P3, R137, R3, RZ ;  /* 0x0000000389897210 */ /* 0x000fe20007f7e0ff */
[----:B------:R-:W-:-:S04]  /*42e20*/  IMAD.X R140, R140, 0x1, R2, P2 ;  /* 0x000000018c8c7824 */ /* 0x000fc800010e0602 */
[----:B------:R1:W-:Y:S04]  /*42e30*/  STL [R1+0x1f40], R137 ;  /* 0x001f408901007387 */ /* 0x0003e80000100800 */
[----:B------:R-:W-:Y:S04]  /*42e40*/  STL [R1+0x1f34], R140 ;  /* 0x001f348c01007387 */ /* 0x000fe80000100800 */
[----:B------:R-:W3:Y:S01]  /*42e50*/  LDL.LU R144, [R1+0x1960] ;  /* 0x0019600001907983 */ /* 0x000ee20000300800 */
[----:B------:R-:W-:Y:S01]  /*42e60*/  IADD3 R135, P2, R135, R3, RZ ;  /* 0x0000000387877210 */ /* 0x000fe20007f5e0ff */
[----:B------:R-:W-:-:S04]  /*42e70*/  IMAD.X R138, R138, 0x1, R2, P3 ;  /* 0x000000018a8a7824 */ /* 0x000fc800018e0602 */
[----:B------:R-:W-:Y:S04]  /*42e80*/  STL [R1+0x1f48], R135 ;  /* 0x001f488701007387 */ /* 0x000fe80000100800 */
[----:B------:R-:W-:Y:S01]  /*42e90*/  STL [R1+0x1f3c], R138 ;  /* 0x001f3c8a01007387 */ /* 0x000fe20000100800 */
[----:B----4-:R-:W-:Y:S01]  /*42ea0*/  IMAD.X R136, R136, 0x1, R2, P2 ;  /* 0x0000000188887824 */ /* 0x010fe200010e0602 */
[----:B------:R-:W-:-:S05]  /*42eb0*/  IADD3 R6, P3, R6, R3, RZ ;  /* 0x0000000306067210 */ /* 0x000fca0007f7e0ff */
[----:B------:R-:W-:Y:S04]  /*42ec0*/  STL [R1+0x1f50], R6 ;  /* 0x001f500601007387 */ /* 0x000fe80000100800 */
[----:B------:R4:W-:Y:S04]  /*42ed0*/  STL [R1+0x1f44], R136 ;  /* 0x001f448801007387 */ /* 0x0009e80000100800 */
[----:B------:R-:W3:Y:S01]  /*42ee0*/  LDL.LU R143, [R1+0x1954] ;  /* 0x00195400018f7983 */ /* 0x000ee20000300800 */
[----:B------:R-:W-:-:S05]  /*42ef0*/  IMAD.MOV.U32 R132, RZ, RZ, R141 ;  /* 0x000000ffff847224 */ /* 0x000fca00078e008d */
[----:B------:R1:W-:Y:S01]  /*42f00*/  LDGSTS.E [R7+0x6580], desc[UR60][R132.64], P1 ;  /* 0x0658000084077fae */ /* 0x0003e2000892187c */
[----:B------:R-:W-:Y:S01]  /*42f10*/  UISETP.GT.AND UP1, UPT, UR12, 0x1d, UPT ;  /* 0x0000001d0c00788c */ /* 0x000fe2000bf24270 */
[----:B-1----:R-:W-:Y:S02]  /*42f20*/  IMAD.MOV.U32 R132, RZ, RZ, R139 ;  /* 0x000000ffff847224 */ /* 0x002fe400078e008b */
[----:B------:R-:W-:Y:S01]  /*42f30*/  IMAD.MOV.U32 R133, RZ, RZ, R140 ;  /* 0x000000ffff857224 */ /* 0x000fe200078e008c */
[----:B------:R-:W-:-:S04]  /*42f40*/  USEL UR10, URZ, 0x4, !UP1 ;  /* 0x000000043f0a7887 */ /* 0x000fc8000c800000 */
[----:B------:R1:W-:Y:S01]  /*42f50*/  LDGSTS.E [R7+0x6600], desc[UR60][R132.64], P1 ;  /* 0x0660000084077fae */ /* 0x0003e2000892187c */
[----:B------:R-:W-:Y:S01]  /*42f60*/  IMAD.X R134, R134, 0x1, R2, P3 ;  /* 0x0000000186867824 */ /* 0x000fe200018e0602 */
[----:B------:R-:W-:Y:S01]  /*42f70*/  USEL UR10, UR10, URZ, !UP0 ;  /* 0x0000003f0a0a7287 */ /* 0x000fe2000c000000 */
[----:B-1----:R-:W-:Y:S02]  /*42f80*/  IMAD.MOV.U32 R132, RZ, RZ, R137 ;  /* 0x000000ffff847224 */ /* 0x002fe400078e0089 */
[----:B------:R-:W-:-:S05]  /*42f90*/  IMAD.MOV.U32 R133, RZ, RZ, R138 ;  /* 0x000000ffff857224 */ /* 0x000fca00078e008a */
[----:B------:R1:W-:Y:S04]  /*42fa0*/  LDGSTS.E [R7+0x6680], desc[UR60][R132.64], P1 ;  /* 0x0668000084077fae */ /* 0x0003e8000892187c */
[----:B------:R-:W-:Y:S01]  /*42fb0*/  STL [R1+0x1f4c], R134 ;  /* 0x001f4c8601007387 */ /* 0x000fe20000100800 */
[----:B------:R-:W-:-:S03]  /*42fc0*/  IMAD.MOV.U32 R137, RZ, RZ, R148 ;  /* 0x000000ffff897224 */ /* 0x000fc600078e0094 */
[----:B------:R-:W3:Y:S01]  /*42fd0*/  LDL.LU R145, [R1+0x195c] ;  /* 0x00195c0001917983 */ /* 0x000ee20000300800 */
[----:B-1----:R-:W-:Y:S02]  /*42fe0*/  IMAD.MOV.U32 R132, RZ, RZ, R135 ;  /* 0x000000ffff847224 */ /* 0x002fe400078e0087 */
[----:B------:R-:W-:Y:S01]  /*42ff0*/  IMAD.MOV.U32 R133, RZ, RZ, R136 ;  /* 0x000000ffff857224 */ /* 0x000fe200078e0088 */
[----:B--2---:R-:W-:-:S04]  /*43000*/  IADD3 R142, P2, R142, R3, RZ ;  /* 0x000000038e8e7210 */ /* 0x004fc80007f5e0ff */
[----:B------:R1:W-:Y:S01]  /*43010*/  LDGSTS.E [R7+0x6700], desc[UR60][R132.64], P1 ;  /* 0x0670000084077fae */ /* 0x0003e2000892187c */
[----:B----4-:R-:W-:-:S03]  /*43020*/  IMAD.MOV.U32 R136, RZ, RZ, R156 ;  /* 0x000000ffff887224 */ /* 0x010fc600078e009c */
[----:B------:R-:W-:Y:S01]  /*43030*/  STL [R1+0x1958], R142 ;  /* 0x0019588e01007387 */ /* 0x000fe20000100800 */
[----:B------:R-:W-:-:S03]  /*43040*/  IMAD.MOV.U32 R192, RZ, RZ, R157 ;  /* 0x000000ffffc07224 */ /* 0x000fc600078e009d */
[----:B------:R-:W2:Y:S01]  /*43050*/  LDL.LU R141, [R1+0x1964] ;  /* 0x00196400018d7983 */ /* 0x000ea20000300800 */
[----:B------:R-:W-:Y:S02]  /*43060*/  IMAD.MOV.U32 R193, RZ, RZ, R149 ;  /* 0x000000ffffc17224 */ /* 0x000fe400078e0095 */
[----:B-1----:R-:W-:Y:S01]  /*43070*/  IMAD.MOV.U32 R132, RZ, RZ, R6 ;  /* 0x000000ffff847224 */ /* 0x002fe200078e0006 */
[----:B------:R-:W4:Y:S01]  /*43080*/  LDL.LU R140, [R1+0x1968] ;  /* 0x00196800018c7983 */ /* 0x000f220000300800 */
[----:B------:R-:W-:Y:S02]  /*43090*/  IMAD.MOV.U32 R133, RZ, RZ, R134 ;  /* 0x000000ffff857224 */ /* 0x000fe400078e0086 */
[----:B------:R-:W-:Y:S01]  /*430a0*/  IMAD.MOV.U32 R156, RZ, RZ, R158 ;  /* 0x000000ffff9c7224 */ /* 0x000fe200078e009e */
[----:B------:R-:W2:Y:S01]  /*430b0*/  LDL.LU R139, [R1+0x196c] ;  /* 0x00196c00018b7983 */ /* 0x000ea20000300800 */
[----:B---3--:R-:W-:-:S03]  /*430c0*/  IADD3 R144, P3, R144, R3, RZ ;  /* 0x0000000390907210 */ /* 0x008fc60007f7e0ff */
[----:B------:R-:W3:Y:S01]  /*430d0*/  LDL.LU R138, [R1+0x1970] ;  /* 0x00197000018a7983 */ /* 0x000ee20000300800 */
[----:B------:R-:W-:Y:S02]  /*430e0*/  IMAD.MOV.U32 R157, RZ, RZ, R150 ;  /* 0x000000ffff9d7224 */ /* 0x000fe400078e0096 */
[----:B------:R-:W-:Y:S01]  /*430f0*/  IMAD.MOV.U32 R148, RZ, RZ, R159 ;  /* 0x000000ffff947224 */ /* 0x000fe200078e009f */
[----:B------:R1:W-:Y:S01]  /*43100*/  LDGSTS.E [R7+0x6780], desc[UR60][R132.64], P1 ;  /* 0x0678000084077fae */ /* 0x0003e2000892187c */
[----:B------:R-:W-:-:S03]  /*43110*/  IMAD.MOV.U32 R149, RZ, RZ, R151 ;  /* 0x000000ffff957224 */ /* 0x000fc600078e0097 */
[----:B------:R-:W-:Y:S01]  /*43120*/  STL [R1+0x1960], R144 ;  /* 0x0019609001007387 */ /* 0x000fe20000100800 */
[----:B------:R-:W-:Y:S02]  /*43130*/  IMAD.MOV.U32 R234, RZ, RZ, R161 ;  /* 0x000000ffffea7224 */ /* 0x000fe400078e00a1 */
[----:B------:R-:W-:Y:S02]  /*43140*/  IMAD.MOV.U32 R235, RZ, RZ, R153 ;  /* 0x000000ffffeb7224 */ /* 0x000fe400078e0099 */
[----:B------:R-:W-:Y:S02]  /*43150*/  IMAD.MOV.U32 R146, RZ, RZ, R162 ;  /* 0x000000ffff927224 */ /* 0x000fe400078e00a2 */
[----:B-1----:R-:W-:Y:S02]  /*43160*/  IMAD.MOV.U32 R132, RZ, RZ, R160 ;  /* 0x000000ffff847224 */ /* 0x002fe400078e00a0 */
[----:B------:R-:W-:Y:S02]  /*43170*/  IMAD.MOV.U32 R133, RZ, RZ, R152 ;  /* 0x000000ffff857224 */ /* 0x000fe400078e0098 */
[----:B------:R-:W-:-:S02]  /*43180*/  IMAD.MOV.U32 R147, RZ, RZ, R154 ;  /* 0x000000ffff937224 */ /* 0x000fc400078e009a */
[----:B------:R-:W-:Y:S02]  /*43190*/  IMAD.MOV.U32 R194, RZ, RZ, R163 ;  /* 0x000000ffffc27224 */ /* 0x000fe400078e00a3 */
[----:B------:R-:W-:Y:S02]  /*431a0*/  IMAD.MOV.U32 R195, RZ, RZ, R155 ;  /* 0x000000ffffc37224 */ /* 0x000fe400078e009b */
[----:B------:R-:W-:Y:S01]  /*431b0*/  IMAD.X R143, R143, 0x1, R2, P2 ;  /* 0x000000018f8f7824 */ /* 0x000fe200010e0602 */
[----:B------:R-:W-:-:S04]  /*431c0*/  ISETP.NE.U32.AND P2, PT, RZ, UR10, PT ;  /* 0x0000000aff007c0c */ /* 0x000fc8000bf45070 */
[----:B------:R-:W-:Y:S04]  /*431d0*/  STL [R1+0x1954], R143 ;  /* 0x0019548f01007387 */ /* 0x000fe80000100800 */
[----:B------:R1:W-:Y:S04]  /*431e0*/  STL.64 [R1+0x1870], R136 ;  /* 0x0018708801007387 */ /* 0x0003e80000100a00 */
[----:B------:R1:W-:Y:S04]  /*431f0*/  STL.64 [R1+0x1868], R192 ;  /* 0x001868c001007387 */ /* 0x0003e80000100a00 */
[----:B------:R-:W-:Y:S04]  /*43200*/  STL.64 [R1+0x1860], R156 ;  /* 0x0018609c01007387 */ /* 0x000fe80000100a00 */
[----:B------:R-:W-:Y:S04]  /*43210*/  STL.64 [R1+0x1858], R148 ;  /* 0x0018589401007387 */ /* 0x000fe80000100a00 */
[----:B------:R4:W-:Y:S04]  /*43220*/  STL.64 [R1+0x1850], R132 ;  /* 0x0018508401007387 */ /* 0x0009e80000100a00 */
[----:B------:R-:W-:Y:S04]  /*43230*/  STL.64 [R1+0x1848], R234 ;  /* 0x001848ea01007387 */ /* 0x000fe80000100a00 */
[----:B------:R3:W-:Y:S04]  /*43240*/  STL.64 [R1+0x1840], R146 ;  /* 0x0018409201007387 */ /* 0x0007e80000100a00 */
[----:B------:R-:W-:Y:S04]  /*43250*/  LDGSTS.E [R7+0x7400], desc[UR60][R136.64], P2 ;  /* 0x0740000088077fae */ /* 0x000fe8000912187c */
[----:B------:R-:W-:Y:S04]  /*43260*/  STL.64 [R1+0x1838], R194 ;  /* 0x001838c201007387 */ /* 0x000fe80000100a00 */
[----:B------:R-:W-:Y:S04]  /*43270*/  LDGSTS.E [R7+0x7480], desc[UR60][R192.64], P2 ;  /* 0x07480000c0077fae */ /* 0x000fe8000912187c */
[----:B-1----:R-:W2:Y:S01]  /*43280*/  LDL.LU R136, [R1+0x1978] ;  /* 0x0019780001887983 */ /* 0x002ea20000300800 */
[----:B------:R-:W-:Y:S01]  /*43290*/  UISETP.GT.AND UP1, UPT, UR12, 0x2, UPT ;  /* 0x000000020c00788c */ /* 0x000fe2000bf24270 */
[----:B------:R-:W-:-:S02]  /*432a0*/  IMAD.SHL.U32 R191, R186, 0x4, RZ ;  /* 0x00000004babf7824 */ /* 0x000fc400078e00ff */
[----:B------:R-:W-:Y:S04]  /*432b0*/  LDGSTS.E [R7+0x7500], desc[UR60][R156.64], P2 ;  /* 0x075000009c077fae */ /* 0x000fe8000912187c */
[----:B------:R-:W2:Y:S04]  /*432c0*/  LDL.LU.64 R192, [R1+0x2458] ;  /* 0x0024580001c07983 */ /* 0x000ea80000300a00 */
[----:B------:R-:W2:Y:S04]  /*432d0*/  LDL.LU R137, [R1+0x1974] ;  /* 0x0019740001897983 */ /* 0x000ea80000300800 */
[----:B------:R-:W2:Y:S01]  /*432e0*/  LDL.LU R134, [R1+0x1980] ;  /* 0x0019800001867983 */ /* 0x000ea20000300800 */
[----:B------:R-:W-:Y:S01]  /*432f0*/  USEL UR10, URZ, 0x4, !UP1 ;  /* 0x000000043f0a7887 */ /* 0x000fe2000c800000 */
[----:B------:R-:W-:-:S02]  /*43300*/  LOP3.LUT R135, R191, 0x40, RZ, 0x3c, !PT ;  /* 0x00000040bf877812 */ /* 0x000fc400078e3cff */
[----:B------:R-:W-:Y:S01]  /*43310*/  LDGSTS.E [R7+0x7580], desc[UR60][R148.64], P2 ;  /* 0x0758000094077fae */ /* 0x000fe2000912187c */
[----:B------:R-:W-:-:S03]  /*43320*/  USEL UR10, UR10, URZ, !UP0 ;  /* 0x0000003f0a0a7287 */ /* 0x000fc6000c000000 */
[----:B------:R1:W-:Y:S03]  /*43330*/  LDGSTS.E [R7+0x7600], desc[UR60][R132.64], P2 ;  /* 0x0760000084077fae */ /* 0x0003e6000912187c */
[----:B------:R-:W-:Y:S01]  /*43340*/  ISETP.NE.U32.AND P1, PT, RZ, UR10, PT ;  /* 0x0000000aff007c0c */ /* 0x000fe2000bf25070 */
[----:B------:R-:W-:Y:S01]  /*43350*/  LDGSTS.E [R7+0x7680], desc[UR60][R234.64], P2 ;  /* 0x07680000ea077fae */ /* 0x000fe2000912187c */
[----:B------:R-:W-:-:S03]  /*43360*/  VIADD R6, R135, UR13 ;  /* 0x0000000d87067c36 */ /* 0x000fc60008000000 */
[----:B------:R-:W-:Y:S01]  /*43370*/  LDGSTS.E [R7+0x7700], desc[UR60][R146.64], P2 ;  /* 0x0770000092077fae */ /* 0x000fe2000912187c */
[----:B------:R-:W-:-:S03]  /*43380*/  IMAD.X R145, R145, 0x1, R2, P3 ;  /* 0x0000000191917824 */ /* 0x000fc600018e0602 */
[----:B------:R-:W-:Y:S01]  /*43390*/  LDGSTS.E [R7+0x7780], desc[UR60][R194.64], P2 ;  /* 0x07780000c2077fae */ /* 0x000fe2000912187c */
[-C--:B----4-:R-:W-:Y:S01]  /*433a0*/  IADD3 R140, P2, R140, R3.reuse, RZ ;  /* 0x000000038c8c7210 */ /* 0x090fe20007f5e0ff */
[----:B-1----:R-:W-:Y:S02]  /*433b0*/  IMAD.MOV.U32 R132, RZ, RZ, R142 ;  /* 0x000000ffff847224 */ /* 0x002fe400078e008e */
[----:B------:R-:W-:Y:S01]  /*433c0*/  IMAD.MOV.U32 R133, RZ, RZ, R143 ;  /* 0x000000ffff857224 */ /* 0x000fe200078e008f */
[----:B---3--:R-:W-:Y:S01]  /*433d0*/  IADD3 R138, P3, R138, R3, RZ ;  /* 0x000000038a8a7210 */ /* 0x008fe20007f7e0ff */
[----:B------:R-:W3:Y:S01]  /*433e0*/  LDL.LU R146, [R1+0x197c] ;  /* 0x00197c0001927983 */ /* 0x000ee20000300800 */
[----:B--2---:R-:W-:-:S03]  /*433f0*/  IMAD.X R141, R141, 0x1, R2, P2 ;  /* 0x000000018d8d7824 */ /* 0x004fc600010e0602 */
[----:B------:R-:W2:Y:S04]  /*43400*/  LDL.LU R143, [R1+0x1984] ;  /* 0x00198400018f7983 */ /* 0x000ea80000300800 */
[----:B------:R-:W-:Y:S04]  /*43410*/  STL [R1+0x1968], R140 ;  /* 0x0019688c01007387 */ /* 0x000fe80000100800 */
[----:B------:R1:W-:Y:S01]  /*43420*/  LDGSTS.E [R6+0x800], desc[UR60][R132.64], P1 ;  /* 0x0080000084067fae */ /* 0x0003e2000892187c */
[----:B------:R-:W-:-:S03]  /*43430*/  IMAD.X R139, R139, 0x1, R2, P3 ;  /* 0x000000018b8b7824 */ /* 0x000fc600018e0602 */
[----:B------:R4:W-:Y:S04]  /*43440*/  STL [R1+0x195c], R145 ;  /* 0x00195c9101007387 */ /* 0x0009e80000100800 */
[----:B------:R-:W2:Y:S01]  /*43450*/  LDL.LU R142, [R1+0x1988] ;  /* 0x00198800018e7983 */ /* 0x000ea20000300800 */
[----:B-1----:R-:W-:Y:S02]  /*43460*/  IMAD.MOV.U32 R132, RZ, RZ, R144 ;  /* 0x000000ffff847224 */ /* 0x002fe400078e0090 */
[----:B------:R-:W-:Y:S02]  /*43470*/  IMAD.MOV.U32 R133, RZ, RZ, R145 ;  /* 0x000000ffff857224 */ /* 0x000fe400078e0091 */
[----:B----4-:R-:W4:Y:S04]  /*43480*/  LDL.LU R145, [R1+0x198c] ;  /* 0x00198c0001917983 */ /* 0x010f280000300800 */
[----:B------:R-:W-:Y:S04]  /*43490*/  STL [R1+0x1970], R138 ;  /* 0x0019708a01007387 */ /* 0x000fe80000100800 */
[----:B------:R1:W-:Y:S04]  /*434a0*/  STL [R1+0x1964], R141 ;  /* 0x0019648d01007387 */ /* 0x0003e80000100800 */
[----:B------:R1:W-:Y:S04]  /*434b0*/  LDGSTS.E [R6+0x880], desc[UR60][R132.64], P1 ;  /* 0x0088000084067fae */ /* 0x0003e8000892187c */
[----:B------:R-:W4:Y:S01]  /*434c0*/  LDL.LU R144, [R1+0x1990] ;  /* 0x0019900001907983 */ /* 0x000f220000300800 */
[----:B-1----:R-:W-:-:S02]  /*434d0*/  IMAD.MOV.U32 R132, RZ, RZ, R140 ;  /* 0x000000ffff847224 */ /* 0x002fc400078e008c */
[----:B------:R-:W-:-:S05]  /*434e0*/  IMAD.MOV.U32 R133, RZ, RZ, R141 ;  /* 0x000000ffff857224 */ /* 0x000fca00078e008d */
[----:B------:R1:W-:Y:S02]  /*434f0*/  LDGSTS.E [R6+0x900], desc[UR60][R132.64], P1 ;  /* 0x0090000084067fae */ /* 0x0003e4000892187c */
[----:B-1----:R-:W-:Y:S02]  /*43500*/  IMAD.MOV.U32 R133, RZ, RZ, R139 ;  /* 0x000000ffff857224 */ /* 0x002fe400078e008b */
[----:B------:R-:W-:-:S05]  /*43510*/  IMAD.MOV.U32 R132, RZ, RZ, R138 ;  /* 0x000000ffff847224 */ /* 0x000fca00078e008a */
[----:B------:R1:W-:Y:S01]  /*43520*/  LDGSTS.E [R6+0x980], desc[UR60][R132.64], P1 ;  /* 0x0098000084067fae */ /* 0x0003e2000892187c */
[----:B------:R-:W-:-:S05]  /*43530*/  IADD3 R136, P2, R136, R3, RZ ;  /* 0x0000000388887210 */ /* 0x000fca0007f5e0ff */
[----:B------:R-:W-:Y:S04]  /*43540*/  STL [R1+0x1978], R136 ;  /* 0x0019788801007387 */ /* 0x000fe80000100800 */
[----:B------:R1:W-:Y:S01]  /*43550*/  STL [R1+0x196c], R139 ;  /* 0x00196c8b01007387 */ /* 0x0003e20000100800 */
[----:B------:R-:W-:-:S03]  /*43560*/  IMAD.X R137, R137, 0x1, R2, P2 ;  /* 0x0000000189897824 */ /* 0x000fc600010e0602 */
[----:B------:R-:W4:Y:S01]  /*43570*/  LDL.LU R141, [R1+0x1a54] ;  /* 0x001a5400018d7983 */ /* 0x000f220000300800 */
[----:B------:R-:W-:-:S03]  /*43580*/  IADD3 R134, P3, R134, R3, RZ ;  /* 0x0000000386867210 */ /* 0x000fc60007f7e0ff */
[----:B------:R-:W4:Y:S04]  /*43590*/  LDL.LU R140, [R1+0x1a58] ;  /* 0x001a5800018c7983 */ /* 0x000f280000300800 */
[----:B------:R-:W-:Y:S04]  /*435a0*/  STL [R1+0x1980], R134 ;  /* 0x0019808601007387 */ /* 0x000fe80000100800 */
[----:B------:R2:W-:Y:S04]  /*435b0*/  STL [R1+0x1974], R137 ;  /* 0x0019748901007387 */ /* 0x0005e80000100800 */
[----:B-1----:R-:W4:Y:S04]  /*435c0*/  LDL.LU R139, [R1+0x1a5c] ;  /* 0x001a5c00018b7983 */ /* 0x002f280000300800 */
[----:B------:R-:W4:Y:S01]  /*435d0*/  LDL.LU R138, [R1+0x1a60] ;  /* 0x001a6000018a7983 */ /* 0x000f220000300800 */
[----:B------:R-:W-:-:S02]  /*435e0*/  IMAD.MOV.U32 R132, RZ, RZ, R136 ;  /* 0x000000ffff847224 */ /* 0x000fc400078e0088 */
[----:B------:R-:W-:-:S05]  /*435f0*/  IMAD.MOV.U32 R133, RZ, RZ, R137 ;  /* 0x000000ffff857224 */ /* 0x000fca00078e0089 */
[----:B------:R1:W-:Y:S01]  /*43600*/  LDGSTS.E [R6+0xa00], desc[UR60][R132.64], P1 ;  /* 0x00a0000084067fae */ /* 0x0003e2000892187c */
[----:B---3--:R-:W-:Y:S02]  /*43610*/  IMAD.X R146, R146, 0x1, R2, P3 ;  /* 0x0000000192927824 */ /* 0x008fe400018e0602 */
[----:B-1----:R-:W-:Y:S02]  /*43620*/  IMAD.MOV.U32 R132, RZ, RZ, R134 ;  /* 0x000000ffff847224 */ /* 0x002fe400078e0086 */
[----:B------:R-:W-:-:S05]  /*43630*/  IMAD.MOV.U32 R133, RZ, RZ, R146 ;  /* 0x000000ffff857224 */ /* 0x000fca00078e0092 */
[----:B------:R1:W-:Y:S01]  /*43640*/  LDGSTS.E [R6+0xa80], desc[UR60][R132.64], P1 ;  /* 0x00a8000084067fae */ /* 0x0003e2000892187c */
[----:B--2---:R-:W-:-:S05]  /*43650*/  IADD3 R142, P2, R142, R3, RZ ;  /* 0x000000038e8e7210 */ /* 0x004fca0007f5e0ff */
[----:B------:R-:W-:Y:S01]  /*43660*/  STL [R1+0x1988], R142 ;  /* 0x0019888e01007387 */ /* 0x000fe20000100800 */
[----:B------:R-:W-:-:S03]  /*43670*/  IMAD.X R143, R143, 0x1, R2, P2 ;  /* 0x000000018f8f7824 */ /* 0x000fc600010e0602 */
[----:B------:R-:W-:Y:S01]  /*43680*/  STL [R1+0x197c], R146 ;  /* 0x00197c9201007387 */ /* 0x000fe20000100800 */
[----:B-1----:R-:W-:-:S03]  /*43690*/  IMAD.MOV.U32 R132, RZ, RZ, R142 ;  /* 0x000000ffff847224 */ /* 0x002fc600078e008e */
[----:B------:R-:W2:Y:S01]  /*436a0*/  LDL.LU R137, [R1+0x1a64] ;  /* 0x001a640001897983 */ /* 0x000ea20000300800 */
[----:B------:R-:W-:-:S03]  /*436b0*/  IMAD.MOV.U32 R133, RZ, RZ, R143 ;  /* 0x000000ffff857224 */ /* 0x000fc600078e008f */
[----:B------:R-:W3:Y:S04]  /*436c0*/  LDL.LU R136, [R1+0x1a68] ;  /* 0x001a680001887983 */ /* 0x000ee80000300800 */
[----:B------:R-:W2:Y:S01]  /*436d0*/  LDL.LU R134, [R1+0x1a6c] ;  /* 0x001a6c0001867983 */ /* 0x000ea20000300800 */
[----:B----4-:R-:W-:-:S03]  /*436e0*/  IADD3 R144, P3, R144, R3, RZ ;  /* 0x0000000390907210 */ /* 0x010fc60007f7e0ff */
[----:B------:R1:W-:Y:S04]  /*436f0*/  LDGSTS.E [R6+0xb00], desc[UR60][R132.64], P1 ;  /* 0x00b0000084067fae */ /* 0x0003e8000892187c */
[----:B------:R-:W-:Y:S01]  /*43700*/  STL [R1+0x1990], R144 ;  /* 0x0019909001007387 */ /* 0x000fe20000100800 */
[----:B------:R-:W-:-:S03]  /*43710*/  IMAD.X R145, R145, 0x1, R2, P3 ;  /* 0x0000000191917824 */ /* 0x000fc600018e0602 */
[----:B------:R4:W-:Y:S04]  /*43720*/  STL [R1+0x1984], R143 ;  /* 0x0019848f01007387 */ /* 0x0009e80000100800 */
[----:B------:R-:W2:Y:S01]  /*43730*/  LDL.LU R7, [R1+0x1a70] ;  /* 0x001a700001077983 */ /* 0x000ea20000300800 */
[----:B-1----:R-:W-:-:S03]  /*43740*/  IMAD.MOV.U32 R133, RZ, RZ, R145 ;  /* 0x000000ffff857224 */ /* 0x002fc600078e0091 */
[----:B----4-:R-:W4:Y:S01]  /*43750*/  LDL.LU R143, [R1+0x1a74] ;  /* 0x001a7400018f7983 */ /* 0x010f220000300800 */
[----:B------:R-:W-:Y:S01]  /*43760*/  IMAD.MOV.U32 R132, RZ, RZ, R144 ;  /* 0x000000ffff847224 */ /* 0x000fe200078e0090 */
[----:B------:R-:W-:Y:S01]  /*43770*/  UISETP.GT.AND UP1, UPT, UR12, 0x6, UPT ;  /* 0x000000060c00788c */ /* 0x000fe2000bf24270 */
[----:B------:R-:W-:-:S03]  /*43780*/  IADD3 R140, P4, R140, R3, RZ ;  /* 0x000000038c8c7210 */ /* 0x000fc60007f9e0ff */
[----:B------:R1:W-:Y:S04]  /*43790*/  LDGSTS.E [R6+0xb80], desc[UR60][R132.64], P1 ;  /* 0x00b8000084067fae */ /* 0x0003e8000892187c */
[----:B------:R-:W-:Y:S01]  /*437a0*/  STL [R1+0x1a58], R140 ;  /* 0x001a588c01007387 */ /* 0x000fe20000100800 */
[----:B------:R-:W-:-:S03]  /*437b0*/  IMAD.X R141, R141, 0x1, R2, P4 ;  /* 0x000000018d8d7824 */ /* 0x000fc600020e0602 */
[----:B------:R1:W-:Y:S04]  /*437c0*/  STL [R1+0x198c], R145 ;  /* 0x00198c9101007387 */ /* 0x0003e80000100800 */
[----:B------:R-:W4:Y:S01]  /*437d0*/  LDL.LU R142, [R1+0x1a78] ;  /* 0x001a7800018e7983 */ /* 0x000f220000300800 */
[----:B------:R-:W-:-:S03]  /*437e0*/  IADD3 R138, P3, R138, R3, RZ ;  /* 0x000000038a8a7210 */ /* 0x000fc60007f7e0ff */
[----:B-1----:R-:W4:Y:S04]  /*437f0*/  LDL.LU R145, [R1+0x1a7c] ;  /* 0x001a7c0001917983 */ /* 0x002f280000300800 */
[----:B------:R-:W-:Y:S04]  /*43800*/  STL [R1+0x1a60], R138 ;  /* 0x001a608a01007387 */ /* 0x000fe80000100800 */
[----:B------:R1:W-:Y:S04]  /*43810*/  STL [R1+0x1a54], R141 ;  /* 0x001a548d01007387 */ /* 0x0003e80000100800 */
[----:B------:R-:W4:Y:S01]  /*43820*/  LDL.LU R144, [R1+0x1a80] ;  /* 0x001a800001907983 */ /* 0x000f220000300800 */
[----:B------:R-:W-:-:S04]  /*43830*/  USEL UR10, URZ, 0x4, !UP1 ;  /* 0x000000043f0a7887 */ /* 0x000fc8000c800000 */
[----:B------:R-:W-:-:S06]  /*43840*/  USEL UR10, UR10, URZ, !UP0 ;  /* 0x0000003f0a0a7287 */ /* 0x000fcc000c000000 */
[----:B------:R-:W-:Y:S01]  /*43850*/  ISETP.NE.U32.AND P2, PT, RZ, UR10, PT ;  /* 0x0000000aff007c0c */ /* 0x000fe2000bf45070 */
[----:B------:R-:W-:Y:S02]  /*43860*/  IMAD.MOV.U32 R132, RZ, RZ, R140 ;  /* 0x000000ffff847224 */ /* 0x000fe400078e008c */
[----:B------:R-:W-:Y:S02]  /*43870*/  IMAD.MOV.U32 R133, RZ, RZ, R141 ;  /* 0x000000ffff857224 */ /* 0x000fe400078e008d */
[----:B------:R-:W-:Y:S01]  /*43880*/  IMAD.X R139, R139, 0x1, R2, P3 ;  /* 0x000000018b8b7824 */ /* 0x000fe200018e0602 */
[----:B-1----:R-:W4:Y:S07]  /*43890*/  LDL.LU R141, [R1+0x1a84] ;  /* 0x001a8400018d7983 */ /* 0x002f2e0000300800 */
[----:B------:R1:W-:Y:S01]  /*438a0*/  LDGSTS.E [R6+0x1800], desc[UR60][R132.64], P2 ;  /* 0x0180000084067fae */ /* 0x0003e2000912187c */
[----:B---3--:R-:W-:Y:S01]  /*438b0*/  IADD3 R136, P1, R136, R3, RZ ;  /* 0x0000000388887210 */ /* 0x008fe20007f3e0ff */
[----:B-1----:R-:W-:-:S04]  /*438c0*/  IMAD.MOV.U32 R132, RZ, RZ, R138 ;  /* 0x000000ffff847224 */ /* 0x002fc800078e008a */
[----:B------:R-:W-:Y:S01]  /*438d0*/  STL [R1+0x1a68], R136 ;  /* 0x001a688801007387 */ /* 0x000fe20000100800 */
[----:B--2---:R-:W-:Y:S02]  /*438e0*/  IMAD.X R137, R137, 0x1, R2, P1 ;  /* 0x0000000189897824 */ /* 0x004fe400008e0602 */
[----:B------:R-:W-:Y:S01]  /*438f0*/  IMAD.MOV.U32 R133, RZ, RZ, R139 ;  /* 0x000000ffff857224 */ /* 0x000fe200078e008b */
[----:B------:R1:W-:Y:S04]  /*43900*/  STL [R1+0x1a5c], R139 ;  /* 0x001a5c8b01007387 */ /* 0x0003e80000100800 */
[----:B------:R-:W2:Y:S04]  /*43910*/  LDL.LU R140, [R1+0x1a88] ;  /* 0x001a8800018c7983 */ /* 0x000ea80000300800 */
[----:B------:R3:W-:Y:S01]  /*43920*/  LDGSTS.E [R6+0x1880], desc[UR60][R132.64], P2 ;  /* 0x0188000084067fae */ /* 0x0007e2000912187c */
[----:B------:R-:W-:-:S03]  /*43930*/  IADD3 R7, P3, R7, R3, RZ ;  /* 0x0000000307077210 */ /* 0x000fc60007f7e0ff */
[----:B-1----:R-:W2:Y:S02]  /*43940*/  LDL.LU R139, [R1+0x1a8c] ;  /* 0x001a8c00018b7983 */ /* 0x002ea40000300800 */
[----:B------:R-:W-:Y:S02]  /*43950*/  IMAD.X R134, R134, 0x1, R2, P3 ;  /* 0x0000000186867824 */ /* 0x000fe400018e0602 */
[----:B------:R-:W-:Y:S01]  /*43960*/  STL [R1+0x1a70], R7 ;  /* 0x001a700701007387 */ /* 0x000fe20000100800 */
[----:B---3--:R-:W-:-:S03]  /*43970*/  IMAD.MOV.U32 R132, RZ, RZ, R136 ;  /* 0x000000ffff847224 */ /* 0x008fc600078e0088 */
[----:B------:R1:W-:Y:S01]  /*43980*/  STL [R1+0x1a64], R137 ;  /* 0x001a648901007387 */ /* 0x0003e20000100800 */
[----:B------:R-:W-:-:S03]  /*43990*/  IMAD.MOV.U32 R133, RZ, RZ, R137 ;  /* 0x000000ffff857224 */ /* 0x000fc600078e0089 */
[----:B------:R-:W3:Y:S04]  /*439a0*/  LDL.LU R138, [R1+0x1a90] ;  /* 0x001a9000018a7983 */ /* 0x000ee80000300800 */
[----:B------:R1:W-:Y:S02]  /*439b0*/  LDGSTS.E [R6+0x1900], desc[UR60][R132.64], P2 ;  /* 0x0190000084067fae */ /* 0x0003e4000912187c */
[----:B-1----:R-:W-:Y:S02]  /*439c0*/  IMAD.MOV.U32 R133, RZ, RZ, R134 ;  /* 0x000000ffff857224 */ /* 0x002fe400078e0086 */
[----:B------:R-:W-:-:S05]  /*439d0*/  IMAD.MOV.U32 R132, RZ, RZ, R7 ;  /* 0x000000ffff847224 */ /* 0x000fca00078e0007 */
[----:B------:R1:W-:Y:S01]  /*439e0*/  LDGSTS.E [R6+0x1980], desc[UR60][R132.64], P2 ;  /* 0x0198000084067fae */ /* 0x0003e2000912187c */
[----:B----4-:R-:W-:-:S05]  /*439f0*/  IADD3 R142, P1, R142, R3, RZ ;  /* 0x000000038e8e7210 */ /* 0x010fca0007f3e0ff */
[----:B------:R-:W-:Y:S01]  /*43a00*/  STL [R1+0x1a78], R142 ;  /* 0x001a788e01007387 */ /* 0x000fe20000100800 */
[----:B------:R-:W-:-:S03]  /*43a10*/  IMAD.X R143, R143, 0x1, R2, P1 ;  /* 0x000000018f8f7824 */ /* 0x000fc600008e0602 */
[----:B------:R4:W-:Y:S04]  /*43a20*/  STL [R1+0x1a6c], R134 ;  /* 0x001a6c8601007387 */ /* 0x0009e80000100800 */
[----:B------:R-:W3:Y:S04]  /*43a30*/  LDL.LU R137, [R1+0x1b54] ;  /* 0x001b540001897983 */ /* 0x000ee80000300800 */
[----:B------:R-:W3:Y:S01]  /*43a40*/  LDL.LU R136, [R1+0x1b58] ;  /* 0x001b580001887983 */ /* 0x000ee20000300800 */
[----:B------:R-:W-:-:S05]  /*43a50*/  IADD3 R144, P3, R144, R3, RZ ;  /* 0x0000000390907210 */ /* 0x000fca0007f7e0ff */
[----:B------:R-:W-:Y:S04]  /*43a60*/  STL [R1+0x1a80], R144 ;  /* 0x001a809001007387 */ /* 0x000fe80000100800 */
[----:B------:R2:W-:Y:S04]  /*43a70*/  STL [R1+0x1a74], R143 ;  /* 0x001a748f01007387 */ /* 0x0005e80000100800 */
[----:B----4-:R-:W4:Y:S04]  /*43a80*/  LDL.LU R134, [R1+0x1b5c] ;  /* 0x001b5c0001867983 */ /* 0x010f280000300800 */
[----:B------:R-:W4:Y:S01]  /*43a90*/  LDL.LU R7, [R1+0x1b60] ;  /* 0x001b600001077983 */ /* 0x000f220000300800 */
[----:B-1----:R-:W-:-:S02]  /*43aa0*/  IMAD.MOV.U32 R132, RZ, RZ, R142 ;  /* 0x000000ffff847224 */ /* 0x002fc400078e008e */
[----:B------:R-:W-:Y:S02]  /*43ab0*/  IMAD.MOV.U32 R133, RZ, RZ, R143 ;  /* 0x000000ffff857224 */ /* 0x000fe400078e008f */
[----:B------:R-:W-:-:S03]  /*43ac0*/  IMAD.X R145, R145, 0x1, R2, P3 ;  /* 0x0000000191917824 */ /* 0x000fc600018e0602 */
[----:B------:R1:W-:Y:S02]  /*43ad0*/  LDGSTS.E [R6+0x1a00], desc[UR60][R132.64], P2 ;  /* 0x01a0000084067fae */ /* 0x0003e4000912187c */
[----:B-1----:R-:W-:Y:S02]  /*43ae0*/  IMAD.MOV.U32 R132, RZ, RZ, R144 ;  /* 0x000000ffff847224 */ /* 0x002fe400078e0090 */
[----:B------:R-:W-:-:S05]  /*43af0*/  IMAD.MOV.U32 R133, RZ, RZ, R145 ;  /* 0x000000ffff857224 */ /* 0x000fca00078e0091 */
[----:B------:R1:W-:Y:S01]  /*43b00*/  LDGSTS.E [R6+0x1a80], desc[UR60][R132.64], P2 ;  /* 0x01a8000084067fae */ /* 0x0003e2000912187c */
[----:B--2---:R-:W-:-:S05]  /*43b10*/  IADD3 R140, P1, R140, R3, RZ ;  /* 0x000000038c8c7210 */ /* 0x004fca0007f3e0ff */
[----:B------:R-:W-:Y:S01]  /*43b20*/  STL [R1+0x1a88], R140 ;  /* 0x001a888c01007387 */ /* 0x000fe20000100800 */
[----:B------:R-:W-:-:S03]  /*43b30*/  IMAD.X R141, R141, 0x1, R2, P1 ;  /* 0x000000018d8d7824 */ /* 0x000fc600008e0602 */
[----:B------:R2:W-:Y:S01]  /*43b40*/  STL [R1+0x1a7c], R145 ;  /* 0x001a7c9101007387 */ /* 0x0005e20000100800 */
[----:B-1----:R-:W-:-:S03]  /*43b50*/  IMAD.MOV.U32 R132, RZ, RZ, R140 ;  /* 0x000000ffff847224 */ /* 0x002fc600078e008c */
[----:B------:R-:W4:Y:S01]  /*43b60*/  LDL.LU R143, [R1+0x1b64] ;  /* 0x001b6400018f7983 */ /* 0x000f220000300800 */
[----:B------:R-:W-:-:S03]  /*43b70*/  IMAD.MOV.U32 R133, RZ, RZ, R141 ;  /* 0x000000ffff857224 */ /* 0x000fc600078e008d */
[----:B------:R-:W4:Y:S01]  /*43b80*/  LDL.LU R142, [R1+0x1b68] ;  /* 0x001b6800018e7983 */ /* 0x000f220000300800 */
[----:B---3--:R-:W-:-:S03]  /*43b90*/  IADD3 R138, P3, R138, R3, RZ ;  /* 0x000000038a8a7210 */ /* 0x008fc60007f7e0ff */
[----:B--2---:R-:W2:Y:S04]  /*43ba0*/  LDL.LU R145, [R1+0x1b6c] ;  /* 0x001b6c0001917983 */ /* 0x004ea80000300800 */
[----:B------:R-:W-:Y:S01]  /*43bb0*/  STL [R1+0x1a90], R138 ;  /* 0x001a908a01007387 */ /* 0x000fe20000100800 */
[----:B------:R-:W-:-:S03]  /*43bc0*/  IMAD.X R139, R139, 0x1, R2, P3 ;  /* 0x000000018b8b7824 */ /* 0x000fc600018e0602 */
[----:B------:R1:W-:Y:S04]  /*43bd0*/  STL [R1+0x1a84], R141 ;  /* 0x001a848d01007387 */ /* 0x0003e80000100800 */
[----:B------:R-:W3:Y:S04]  /*43be0*/  LDL.LU R144, [R1+0x1b70] ;  /* 0x001b700001907983 */ /* 0x000ee80000300800 */
[----:B------:R1:W-:Y:S04]  /*43bf0*/  LDGSTS.E [R6+0x1b00], desc[UR60][R132.64], P2 ;  /* 0x01b0000084067fae */ /* 0x0003e8000912187c */
[----:B-1----:R-:W2:Y:S01]  /*43c00*/  LDL.LU R141, [R1+0x1b74] ;  /* 0x001b7400018d7983 */ /* 0x002ea20000300800 */
[----:B------:R-:W-:-:S02]  /*43c10*/  IMAD.MOV.U32 R133, RZ, RZ, R139 ;  /* 0x000000ffff857224 */ /* 0x000fc400078e008b */
[----:B------:R-:W-:Y:S01]  /*43c20*/  IMAD.MOV.U32 R132, RZ, RZ, R138 ;  /* 0x000000ffff847224 */ /* 0x000fe200078e008a */
[----:B------:R-:W-:Y:S01]  /*43c30*/  UISETP.GT.AND UP1, UPT, UR12, 0xa, UPT ;  /* 0x0000000a0c00788c */ /* 0x000fe2000bf24270 */
[----:B------:R-:W-:-:S03]  /*43c40*/  IADD3 R136, P4, R136, R3, RZ ;  /* 0x0000000388887210 */ /* 0x000fc60007f9e0ff */
[----:B------:R1:W-:Y:S04]  /*43c50*/  LDGSTS.E [R6+0x1b80], desc[UR60][R132.64], P2 ;  /* 0x01b8000084067fae */ /* 0x0003e8000912187c */
[----:B------:R-:W-:Y:S01]  /*43c60*/  STL [R1+0x1b58], R136 ;  /* 0x001b588801007387 */ /* 0x000fe20000100800 */
[----:B------:R-:W-:-:S03]  /*43c70*/  IMAD.X R137, R137, 0x1, R2, P4 ;  /* 0x0000000189897824 */ /* 0x000fc600020e0602 */
[----:B------:R1:W-:Y:S04]  /*43c80*/  STL [R1+0x1a8c], R139 ;  /* 0x001a8c8b01007387 */ /* 0x0003e80000100800 */
[----:B------:R-:W2:Y:S01]  /*43c90*/  LDL.LU R140, [R1+0x1b78] ;  /* 0x001b7800018c7983 */ /* 0x000ea20000300800 */
[----:B----4-:R-:W-:-:S03]  /*43ca0*/  IADD3 R7, P3, R7, R3, RZ ;  /* 0x0000000307077210 */ /* 0x010fc60007f7e0ff */
        /* <DEDUP_REMOVED lines=12> */
[----:B------:R-:W-:Y:S01]  /*43d70*/  IADD3 R142, P2, R142, R3, RZ ;  /* 0x000000038e8e7210 */ /* 0x000fe20007f5e0ff */
[----:B-1----:R-:W-:-:S04]  /*43d80*/  IMAD.MOV.U32 R132, RZ, RZ, R7 ;  /* 0x000000ffff847224 */ /* 0x002fc800078e0007 */
[----:B------:R-:W-:Y:S01]  /*43d90*/  STL [R1+0x1b68], R142 ;  /* 0x001b688e01007387 */ /* 0x000fe20000100800 */
[----:B------:R-:W-:Y:S02]  /*43da0*/  IMAD.X R143, R143, 0x1, R2, P2 ;  /* 0x000000018f8f7824 */ /* 0x000fe400010e0602 */
[----:B------:R-:W-:Y:S01]  /*43db0*/  IMAD.MOV.U32 R133, RZ, RZ, R134 ;  /* 0x000000ffff857224 */ /* 0x000fe200078e0086 */
[----:B------:R1:W-:Y:S04]  /*43dc0*/  STL [R1+0x1b5c], R134 ;  /* 0x001b5c8601007387 */ /* 0x0003e80000100800 */
[----:B------:R-:W4:Y:S01]  /*43dd0*/  LDL.LU R136, [R1+0x1b88] ;  /* 0x001b880001887983 */ /* 0x000f220000300800 */
[----:B---3--:R-:W-:-:S03]  /*43de0*/  IADD3 R144, P3, R144, R3, RZ ;  /* 0x0000000390907210 */ /* 0x008fc60007f7e0ff */
[----:B------:R3:W-:Y:S04]  /*43df0*/  LDGSTS.E [R6+0x2880], desc[UR60][R132.64], P1 ;  /* 0x0288000084067fae */ /* 0x0007e8000892187c */
[----:B-1----:R-:W4:Y:S01]  /*43e00*/  LDL.LU R134, [R1+0x1b8c] ;  /* 0x001b8c0001867983 */ /* 0x002f220000300800 */
[----:B--2---:R-:W-:-:S03]  /*43e10*/  IMAD.X R145, R145, 0x1, R2, P3 ;  /* 0x0000000191917824 */ /* 0x004fc600018e0602 */
[----:B------:R-:W-:Y:S04]  /*43e20*/  STL [R1+0x1b70], R144 ;  /* 0x001b709001007387 */ /* 0x000fe80000100800 */
[----:B------:R1:W-:Y:S01]  /*43e30*/  STL [R1+0x1b64], R143 ;  /* 0x001b648f01007387 */ /* 0x0003e20000100800 */
[----:B---3--:R-:W-:Y:S02]  /*43e40*/  IMAD.MOV.U32 R132, RZ, RZ, R142 ;  /* 0x000000ffff847224 */ /* 0x008fe400078e008e */
[----:B------:R-:W-:Y:S01]  /*43e50*/  IMAD.MOV.U32 R133, RZ, RZ, R143 ;  /* 0x000000ffff857224 */ /* 0x000fe200078e008f */
[----:B------:R-:W2:Y:S04]  /*43e60*/  LDL.LU R7, [R1+0x1b90] ;  /* 0x001b900001077983 */ /* 0x000ea80000300800 */
[----:B------:R3:W-:Y:S02]  /*43e70*/  LDGSTS.E [R6+0x2900], desc[UR60][R132.64], P1 ;  /* 0x0290000084067fae */ /* 0x0007e4000892187c */
[----:B---3--:R-:W-:-:S02]  /*43e80*/  IMAD.MOV.U32 R133, RZ, RZ, R145 ;  /* 0x000000ffff857224 */ /* 0x008fc400078e0091 */
[----:B------:R-:W-:-:S05]  /*43e90*/  IMAD.MOV.U32 R132, RZ, RZ, R144 ;  /* 0x000000ffff847224 */ /* 0x000fca00078e0090 */
[----:B------:R3:W-:Y:S01]  /*43ea0*/  LDGSTS.E [R6+0x2980], desc[UR60][R132.64], P1 ;  /* 0x0298000084067fae */ /* 0x0007e2000892187c */
[----:B------:R-:W-:-:S05]  /*43eb0*/  IADD3 R140, P2, R140, R3, RZ ;  /* 0x000000038c8c7210 */ /* 0x000fca0007f5e0ff */
[----:B------:R-:W-:Y:S01]  /*43ec0*/  STL [R1+0x1b78], R140 ;  /* 0x001b788c01007387 */ /* 0x000fe20000100800 */
[----:B------:R-:W-:-:S03]  /*43ed0*/  IMAD.X R141, R141, 0x1, R2, P2 ;  /* 0x000000018d8d7824 */ /* 0x000fc600010e0602 */
[----:B------:R3:W-:Y:S04]  /*43ee0*/  STL [R1+0x1b6c], R145 ;  /* 0x001b6c9101007387 */ /* 0x0007e80000100800 */
[----:B-1----:R-:W2:Y:S04]  /*43ef0*/  LDL.LU R143, [R1+0x1c54] ;  /* 0x001c5400018f7983 */ /* 0x002ea80000300800 */
[----:B------:R-:W2:Y:S01]  /*43f00*/  LDL.LU R142, [R1+0x1c58] ;  /* 0x001c5800018e7983 */ /* 0x000ea20000300800 */
[----:B----4-:R-:W-:-:S05]  /*43f10*/  IADD3 R138, P3, R138, R3, RZ ;  /* 0x000000038a8a7210 */ /* 0x010fca0007f7e0ff */
[----:B------:R-:W-:Y:S04]  /*43f20*/  STL [R1+0x1b80], R138 ;  /* 0x001b808a01007387 */ /* 0x000fe80000100800 */
[----:B------:R1:W-:Y:S04]  /*43f30*/  STL [R1+0x1b74], R141 ;  /* 0x001b748d01007387 */ /* 0x0003e80000100800 */
[----:B---3--:R-:W3:Y:S04]  /*43f40*/  LDL.LU R145, [R1+0x1c5c] ;  /* 0x001c5c0001917983 */ /* 0x008ee80000300800 */
[----:B------:R-:W4:Y:S01]  /*43f50*/  LDL.LU R144, [R1+0x1c60] ;  /* 0x001c600001907983 */ /* 0x000f220000300800 */
[----:B------:R-:W-:-:S02]  /*43f60*/  IMAD.MOV.U32 R132, RZ, RZ, R140 ;  /* 0x000000ffff847224 */ /* 0x000fc400078e008c */
[----:B------:R-:W-:Y:S02]  /*43f70*/  IMAD.MOV.U32 R133, RZ, RZ, R141 ;  /* 0x000000ffff857224 */ /* 0x000fe400078e008d */
[----:B------:R-:W-:-:S03]  /*43f80*/  IMAD.X R139, R139, 0x1, R2, P3 ;  /* 0x000000018b8b7824 */ /* 0x000fc600018e0602 */
[----:B------:R1:W-:Y:S02]  /*43f90*/  LDGSTS.E [R6+0x2a00], desc[UR60][R132.64], P1 ;  /* 0x02a0000084067fae */ /* 0x0003e4000892187c */
[----:B-1----:R-:W-:Y:S02]  /*43fa0*/  IMAD.MOV.U32 R132, RZ, RZ, R138 ;  /* 0x000000ffff847224 */ /* 0x002fe400078e008a */
[----:B------:R-:W-:-:S05]  /*43fb0*/  IMAD.MOV.U32 R133, RZ, RZ, R139 ;  /* 0x000000ffff857224 */ /* 0x000fca00078e008b */
[----:B------:R1:W-:Y:S01]  /*43fc0*/  LDGSTS.E [R6+0x2a80], desc[UR60][R132.64], P1 ;  /* 0x02a8000084067fae */ /* 0x0003e2000892187c */
[----:B------:R-:W-:-:S05]  /*43fd0*/  IADD3 R136, P2, R136, R3, RZ ;  /* 0x0000000388887210 */ /* 0x000fca0007f5e0ff */
[----:B------:R-:W-:Y:S01]  /*43fe0*/  STL [R1+0x1b88], R136 ;  /* 0x001b888801007387 */ /* 0x000fe20000100800 */
[----:B------:R-:W-:-:S03]  /*43ff0*/  IMAD.X R137, R137, 0x1, R2, P2 ;  /* 0x0000000189897824 */ /* 0x000fc600010e0602 */
[----:B------:R2:W-:Y:S01]  /*44000*/  STL [R1+0x1b7c], R139 ;  /* 0x001b7c8b01007387 */ /* 0x0005e20000100800 */
[----:B-1----:R-:W-:-:S03]  /*44010*/  IMAD.MOV.U32 R132, RZ, RZ, R136 ;  /* 0x000000ffff847224 */ /* 0x002fc600078e0088 */
[----:B------:R-:W3:Y:S01]  /*44020*/  LDL.LU R141, [R1+0x1c64] ;  /* 0x001c6400018d7983 */ /* 0x000ee20000300800 */
[----:B------:R-:W-:-:S03]  /*44030*/  IMAD.MOV.U32 R133, RZ, RZ, R137 ;  /* 0x000000ffff857224 */ /* 0x000fc600078e0089 */
[----:B------:R-:W3:Y:S01]  /*44040*/  LDL.LU R140, [R1+0x1c68] ;  /* 0x001c6800018c7983 */ /* 0x000ee20000300800 */
[----:B--2---:R-:W-:-:S03]  /*44050*/  IADD3 R7, P3, R7, R3, RZ ;  /* 0x0000000307077210 */ /* 0x004fc60007f7e0ff */
[----:B------:R-:W2:Y:S04]  /*44060*/  LDL.LU R139, [R1+0x1c6c] ;  /* 0x001c6c00018b7983 */ /* 0x000ea80000300800 */
[----:B------:R-:W-:Y:S01]  /*44070*/  STL [R1+0x1b90], R7 ;  /* 0x001b900701007387 */ /* 0x000fe20000100800 */
[----:B------:R-:W-:-:S03]  /*44080*/  IMAD.X R134, R134, 0x1, R2, P3 ;  /* 0x0000000186867824 */ /* 0x000fc600018e0602 */
[----:B------:R1:W-:Y:S04]  /*44090*/  STL [R1+0x1b84], R137 ;  /* 0x001b848901007387 */ /* 0x0003e80000100800 */
[----:B------:R-:W2:Y:S04]  /*440a0*/  LDL.LU R138, [R1+0x1c70] ;  /* 0x001c7000018a7983 */ /* 0x000ea80000300800 */
        /* <DEDUP_REMOVED lines=21> */
[----:B---3--:R-:W-:Y:S01]  /*44200*/  IMAD.X R145, R145, 0x1, R2, P3 ;  /* 0x0000000191917824 */ /* 0x008fe200018e0602 */
[----:B-1----:R-:W3:Y:S07]  /*44210*/  LDL.LU R143, [R1+0x1c84] ;  /* 0x001c8400018f7983 */ /* 0x002eee0000300800 */
[----:B------:R1:W-:Y:S01]  /*44220*/  LDGSTS.E [R6+0x3800], desc[UR60][R132.64], P2 ;  /* 0x0380000084067fae */ /* 0x0003e2000912187c */
[----:B------:R-:W-:Y:S01]  /*44230*/  IADD3 R140, P1, R140, R3, RZ ;  /* 0x000000038c8c7210 */ /* 0x000fe20007f3e0ff */
[----:B-1----:R-:W-:-:S04]  /*44240*/  IMAD.MOV.U32 R132, RZ, RZ, R144 ;  /* 0x000000ffff847224 */ /* 0x002fc800078e0090 */
[----:B------:R-:W-:Y:S01]  /*44250*/  STL [R1+0x1c68], R140 ;  /* 0x001c688c01007387 */ /* 0x000fe20000100800 */
[----:B------:R-:W-:Y:S02]  /*44260*/  IMAD.X R141, R141, 0x1, R2, P1 ;  /* 0x000000018d8d7824 */ /* 0x000fe400008e0602 */
[----:B------:R-:W-:Y:S01]  /*44270*/  IMAD.MOV.U32 R133, RZ, RZ, R145 ;  /* 0x000000ffff857224 */ /* 0x000fe200078e0091 */
[----:B------:R1:W-:Y:S04]  /*44280*/  STL [R1+0x1c5c], R145 ;  /* 0x001c5c9101007387 */ /* 0x0003e80000100800 */
[----:B------:R-:W3:Y:S01]  /*44290*/  LDL.LU R142, [R1+0x1c88] ;  /* 0x001c8800018e7983 */ /* 0x000ee20000300800 */
[----:B--2---:R-:W-:-:S03]  /*442a0*/  IADD3 R138, P3, R138, R3, RZ ;  /* 0x000000038a8a7210 */ /* 0x004fc60007f7e0ff */
[----:B------:R2:W-:Y:S04]  /*442b0*/  LDGSTS.E [R6+0x3880], desc[UR60][R132.64], P2 ;  /* 0x0388000084067fae */ /* 0x0005e8000912187c */
[----:B-1----:R-:W3:Y:S01]  /*442c0*/  LDL.LU R145, [R1+0x1c8c] ;  /* 0x001c8c0001917983 */ /* 0x002ee20000300800 */
[----:B------:R-:W-:-:S03]  /*442d0*/  IMAD.X R139, R139, 0x1, R2, P3 ;  /* 0x000000018b8b7824 */ /* 0x000fc600018e0602 */
[----:B------:R-:W-:Y:S04]  /*442e0*/  STL [R1+0x1c70], R138 ;  /* 0x001c708a01007387 */ /* 0x000fe80000100800 */
[----:B------:R1:W-:Y:S01]  /*442f0*/  STL [R1+0x1c64], R141 ;  /* 0x001c648d01007387 */ /* 0x0003e20000100800 */
[----:B--2---:R-:W-:Y:S02]  /*44300*/  IMAD.MOV.U32 R132, RZ, RZ, R140 ;  /* 0x000000ffff847224 */ /* 0x004fe400078e008c */
[----:B------:R-:W-:Y:S01]  /*44310*/  IMAD.MOV.U32 R133, RZ, RZ, R141 ;  /* 0x000000ffff857224 */ /* 0x000fe200078e008d */
[----:B------:R-:W2:Y:S04]  /*44320*/  LDL.LU R144, [R1+0x1c90] ;  /* 0x001c900001907983 */ /* 0x000ea80000300800 */
[----:B------:R1:W-:Y:S02]  /*44330*/  LDGSTS.E [R6+0x3900], desc[UR60][R132.64], P2 ;  /* 0x0390000084067fae */ /* 0x0003e4000912187c */
[----:B-1----:R-:W-:Y:S01]  /*44340*/  MOV R133, R139 ;  /* 0x0000008b00857202 */ /* 0x002fe20000000f00 */
[----:B------:R-:W-:-:S05]  /*44350*/  IMAD.MOV.U32 R132, RZ, RZ, R138 ;  /* 0x000000ffff847224 */ /* 0x000fca00078e008a */
[----:B------:R1:W-:Y:S01]  /*44360*/  LDGSTS.E [R6+0x3980], desc[UR60][R132.64], P2 ;  /* 0x0398000084067fae */ /* 0x0003e2000912187c */
[----:B------:R-:W-:-:S05]  /*44370*/  IADD3 R136, P1, R136, R3, RZ ;  /* 0x0000000388887210 */ /* 0x000fca0007f3e0ff */
[----:B------:R-:W-:Y:S01]  /*44380*/  STL [R1+0x1c78], R136 ;  /* 0x001c788801007387 */ /* 0x000fe20000100800 */
[----:B------:R-:W-:-:S03]  /*44390*/  IMAD.X R137, R137, 0x1, R2, P1 ;  /* 0x0000000189897824 */ /* 0x000fc600008e0602 */
[----:B------:R1:W-:Y:S04]  /*443a0*/  STL [R1+0x1c6c], R139 ;  /* 0x001c6c8b01007387 */ /* 0x0003e80000100800 */
[----:B------:R-:W2:Y:S04]  /*443b0*/  LDL.LU R141, [R1+0x1d54] ;  /* 0x001d5400018d7983 */ /* 0x000ea80000300800 */
[----:B------:R-:W2:Y:S01]  /*443c0*/  LDL.LU R140, [R1+0x1d58] ;  /* 0x001d5800018c7983 */ /* 0x000ea20000300800 */
[----:B----4-:R-:W-:-:S05]  /*443d0*/  IADD3 R7, P3, R7, R3, RZ ;  /* 0x0000000307077210 */ /* 0x010fca0007f7e0ff */
[----:B------:R-:W-:Y:S04]  /*443e0*/  STL [R1+0x1c80], R7 ;  /* 0x001c800701007387 */ /* 0x000fe80000100800 */
[----:B------:R4:W-:Y:S04]  /*443f0*/  STL [R1+0x1c74], R137 ;  /* 0x001c748901007387 */ /* 0x0009e80000100800 */
[----:B-1----:R-:W2:Y:S04]  /*44400*/  LDL.LU R139, [R1+0x1d5c] ;  /* 0x001d5c00018b7983 */ /* 0x002ea80000300800 */
[----:B------:R-:W2:Y:S01]  /*44410*/  LDL.LU R138, [R1+0x1d60] ;  /* 0x001d6000018a7983 */ /* 0x000ea20000300800 */
[----:B------:R-:W-:-:S02]  /*44420*/  IMAD.MOV.U32 R132, RZ, RZ, R136 ;  /* 0x000000ffff847224 */ /* 0x000fc400078e0088 */
[----:B------:R-:W-:Y:S02]  /*44430*/  IMAD.MOV.U32 R133, RZ, RZ, R137 ;  /* 0x000000ffff857224 */ /* 0x000fe400078e0089 */
[----:B------:R-:W-:-:S03]  /*44440*/  IMAD.X R134, R134, 0x1, R2, P3 ;  /* 0x0000000186867824 */ /* 0x000fc600018e0602 */
[----:B------:R1:W-:Y:S02]  /*44450*/  LDGSTS.E [R6+0x3a00], desc[UR60][R132.64], P2 ;  /* 0x03a0000084067fae */ /* 0x0003e4000912187c */
[----:B-1----:R-:W-:Y:S02]  /*44460*/  IMAD.MOV.U32 R132, RZ, RZ, R7 ;  /* 0x000000ffff847224 */ /* 0x002fe400078e0007 */
[----:B------:R-:W-:-:S05]  /*44470*/  IMAD.MOV.U32 R133, RZ, RZ, R134 ;  /* 0x000000ffff857224 */ /* 0x000fca00078e0086 */
[----:B------:R1:W-:Y:S01]  /*44480*/  LDGSTS.E [R6+0x3a80], desc[UR60][R132.64], P2 ;  /* 0x03a8000084067fae */ /* 0x0003e2000912187c */
[----:B---3--:R-:W-:-:S05]  /*44490*/  IADD3 R142, P1, R142, R3, RZ ;  /* 0x000000038e8e7210 */ /* 0x008fca0007f3e0ff */
[----:B------:R-:W-:Y:S01]  /*444a0*/  STL [R1+0x1c88], R142 ;  /* 0x001c888e01007387 */ /* 0x000fe20000100800 */
[----:B------:R-:W-:-:S03]  /*444b0*/  IMAD.X R143, R143, 0x1, R2, P1 ;  /* 0x000000018f8f7824 */ /* 0x000fc600008e0602 */
[----:B------:R3:W-:Y:S04]  /*444c0*/  STL [R1+0x1c7c], R134 ;  /* 0x001c7c8601007387 */ /* 0x0007e80000100800 */
[----:B----4-:R-:W4:Y:S04]  /*444d0*/  LDL.LU R137, [R1+0x1d64] ;  /* 0x001d640001897983 */ /* 0x010f280000300800 */
[----:B------:R-:W4:Y:S01]  /*444e0*/  LDL.LU R136, [R1+0x1d68] ;  /* 0x001d680001887983 */ /* 0x000f220000300800 */
[----:B--2---:R-:W-:-:S03]  /*444f0*/  IADD3 R144, P3, R144, R3, RZ ;  /* 0x0000000390907210 */ /* 0x004fc60007f7e0ff */
[----:B---3--:R-:W2:Y:S01]  /*44500*/  LDL.LU R134, [R1+0x1d6c] ;  /* 0x001d6c0001867983 */ /* 0x008ea20000300800 */
[----:B-1----:R-:W-:-:S03]  /*44510*/  IMAD.MOV.U32 R133, RZ, RZ, R143 ;  /* 0x000000ffff857224 */ /* 0x002fc600078e008f */
[----:B------:R-:W-:Y:S01]  /*44520*/  STL [R1+0x1c90], R144 ;  /* 0x001c909001007387 */ /* 0x000fe20000100800 */
[----:B------:R-:W-:-:S03]  /*44530*/  IMAD.X R145, R145, 0x1, R2, P3 ;  /* 0x0000000191917824 */ /* 0x000fc600018e0602 */
[----:B------:R1:W-:Y:S01]  /*44540*/  STL [R1+0x1c84], R143 ;  /* 0x001c848f01007387 */ /* 0x0003e20000100800 */
[----:B------:R-:W-:-:S03]  /*44550*/  IMAD.MOV.U32 R132, RZ, RZ, R142 ;  /* 0x000000ffff847224 */ /* 0x000fc600078e008e */
[----:B------:R-:W3:Y:S01]  /*44560*/  LDL.LU R7, [R1+0x1d70] ;  /* 0x001d700001077983 */ /* 0x000ee20000300800 */
[----:B------:R-:W-:-:S03]  /*44570*/  UISETP.GT.AND UP1, UPT, UR12, 0x12, UPT ;  /* 0x000000120c00788c */ /* 0x000fc6000bf24270 */
[----:B------:R1:W-:Y:S04]  /*44580*/  LDGSTS.E [R6+0x3b00], desc[UR60][R132.64], P2 ;  /* 0x03b0000084067fae */ /* 0x0003e8000912187c */
[----:B-1----:R-:W2:Y:S01]  /*44590*/  LDL.LU R143, [R1+0x1d74] ;  /* 0x001d7400018f7983 */ /* 0x002ea20000300800 */
[----:B------:R-:W-:-:S05]  /*445a0*/  IADD3 R140, P4, R140, R3, RZ ;  /* 0x000000038c8c7210 */ /* 0x000fca0007f9e0ff */
[----:B------:R-:W-:Y:S01]  /*445b0*/  STL [R1+0x1d58], R140 ;  /* 0x001d588c01007387 */ /* 0x000fe20000100800 */
[----:B------:R-:W-:-:S03]  /*445c0*/  IMAD.X R141, R141, 0x1, R2, P4 ;  /* 0x000000018d8d7824 */ /* 0x000fc600020e0602 */
[----:B------:R-:W-:Y:S04]  /*445d0*/  STL [R1+0x1c8c], R145 ;  /* 0x001c8c9101007387 */ /* 0x000fe80000100800 */
[----:B------:R-:W2:Y:S04]  /*445e0*/  LDL.LU R142, [R1+0x1d78] ;  /* 0x001d7800018e7983 */ /* 0x000ea80000300800 */
[----:B------:R-:W2:Y:S01]  /*445f0*/  LDL.LU R147, [R1+0x1d7c] ;  /* 0x001d7c0001937983 */ /* 0x000ea20000300800 */
[----:B------:R-:W-:-:S05]  /*44600*/  IADD3 R138, P3, R138, R3, RZ ;  /* 0x000000038a8a7210 */ /* 0x000fca0007f7e0ff */
[----:B------:R-:W-:Y:S04]  /*44610*/  STL [R1+0x1d60], R138 ;  /* 0x001d608a01007387 */ /* 0x000fe80000100800 */
[----:B------:R1:W-:Y:S04]  /*44620*/  STL [R1+0x1d54], R141 ;  /* 0x001d548d01007387 */ /* 0x0003e80000100800 */
[----:B------:R-:W2:Y:S01]  /*44630*/  LDL.LU R146, [R1+0x1d80] ;  /* 0x001d800001927983 */ /* 0x000ea20000300800 */
[----:B------:R-:W-:-:S04]  /*44640*/  USEL UR10, URZ, 0x4, !UP1 ;  /* 0x000000043f0a7887 */ /* 0x000fc8000c800000 */
[----:B------:R-:W-:Y:S01]  /*44650*/  USEL UR10, UR10, URZ, !UP0 ;  /* 0x0000003f0a0a7287 */ /* 0x000fe2000c000000 */
[----:B------:R-:W-:Y:S02]  /*44660*/  IMAD.MOV.U32 R132, RZ, RZ, R144 ;  /* 0x000000ffff847224 */ /* 0x000fe400078e0090 */
[----:B------:R-:W-:-:S03]  /*44670*/  IMAD.MOV.U32 R133, RZ, RZ, R145 ;  /* 0x000000ffff857224 */ /* 0x000fc600078e0091 */
[----:B------:R-:W-:Y:S02]  /*44680*/  ISETP.NE.U32.AND P1, PT, RZ, UR10, PT ;  /* 0x0000000aff007c0c */ /* 0x000fe4000bf25070 */
[----:B------:R1:W-:Y:S01]  /*44690*/  LDGSTS.E [R6+0x3b80], desc[UR60][R132.64], P2 ;  /* 0x03b8000084067fae */ /* 0x0003e2000912187c */
[----:B------:R-:W-:Y:S02]  /*446a0*/  IMAD.X R139, R139, 0x1, R2, P3 ;  /* 0x000000018b8b7824 */ /* 0x000fe400018e0602 */
[----:B-1----:R-:W-:Y:S02]  /*446b0*/  IMAD.MOV.U32 R132, RZ, RZ, R140 ;  /* 0x000000ffff847224 */ /* 0x002fe400078e008c */
[----:B------:R-:W-:Y:S02]  /*446c0*/  IMAD.MOV.U32 R133, RZ, RZ, R141 ;  /* 0x000000ffff857224 */ /* 0x000fe400078e008d */
[----:B------:R-:W2:Y:S01]  /*446d0*/  LDL.LU R141, [R1+0x1d84] ;  /* 0x001d8400018d7983 */ /* 0x000ea20000300800 */
[----:B----4-:R-:W-:-:S03]  /*446e0*/  IADD3 R136, P2, R136, R3, RZ ;  /* 0x0000000388887210 */ /* 0x010fc60007f5e0ff */
[----:B------:R1:W-:Y:S04]  /*446f0*/  LDGSTS.E [R6+0x4800], desc[UR60][R132.64], P1 ;  /* 0x0480000084067fae */ /* 0x0003e8000892187c */
[----:B------:R-:W-:Y:S01]  /*44700*/  STL [R1+0x1d68], R136 ;  /* 0x001d688801007387 */ /* 0x000fe20000100800 */
[----:B------:R-:W-:-:S03]  /*44710*/  IMAD.X R137, R137, 0x1, R2, P2 ;  /* 0x0000000189897824 */ /* 0x000fc600010e0602 */
[----:B------:R4:W-:Y:S04]  /*44720*/  STL [R1+0x1d5c], R139 ;  /* 0x001d5c8b01007387 */ /* 0x0009e80000100800 */
[----:B------:R-:W2:Y:S01]  /*44730*/  LDL.LU R140, [R1+0x1d88] ;  /* 0x001d8800018c7983 */ /* 0x000ea20000300800 */
[----:B---3--:R-:W-:Y:S01]  /*44740*/  IADD3 R7, P3, R7, R3, RZ ;  /* 0x0000000307077210 */ /* 0x008fe20007f7e0ff */
[----:B-1----:R-:W-:Y:S02]  /*44750*/  IMAD.MOV.U32 R132, RZ, RZ, R138 ;  /* 0x000000ffff847224 */ /* 0x002fe400078e008a */
[----:B------:R-:W-:Y:S02]  /*44760*/  IMAD.MOV.U32 R133, RZ, RZ, R139 ;  /* 0x000000ffff857224 */ /* 0x000fe400078e008b */
[----:B----4-:R-:W3:Y:S01]  /*44770*/  LDL.LU R139, [R1+0x1d8c] ;  /* 0x001d8c00018b7983 */ /* 0x010ee20000300800 */
[----:B--2---:R-:W-:-:S03]  /*44780*/  IMAD.X R134, R134, 0x1, R2, P3 ;  /* 0x0000000186867824 */ /* 0x004fc600018e0602 */
[----:B------:R-:W-:Y:S04]  /*44790*/  STL [R1+0x1d70], R7 ;  /* 0x001d700701007387 */ /* 0x000fe80000100800 */
[----:B------:R1:W-:Y:S04]  /*447a0*/  STL [R1+0x1d64], R137 ;  /* 0x001d648901007387 */ /* 0x0003e80000100800 */
[----:B------:R-:W2:Y:S04]  /*447b0*/  LDL.LU R138, [R1+0x1d90] ;  /* 0x001d9000018a7983 */ /* 0x000ea80000300800 */
[----:B------:R4:W-:Y:S02]  /*447c0*/  LDGSTS.E [R6+0x4880], desc[UR60][R132.64], P1 ;  /* 0x0488000084067fae */ /* 0x0009e4000892187c */
[----:B----4-:R-:W-:-:S02]  /*447d0*/  IMAD.MOV.U32 R133, RZ, RZ, R137 ;  /* 0x000000ffff857224 */ /* 0x010fc400078e0089 */
[----:B------:R-:W-:-:S05]  /*447e0*/  IMAD.MOV.U32 R132, RZ, RZ, R136 ;  /* 0x000000ffff847224 */ /* 0x000fca00078e0088 */
[----:B------:R4:W-:Y:S01]  /*447f0*/  LDGSTS.E [R6+0x4900], desc[UR60][R132.64], P1 ;  /* 0x0490000084067fae */ /* 0x0009e2000892187c */
[----:B------:R-:W-:-:S05]  /*44800*/  IADD3 R142, P2, R142, R3, RZ ;  /* 0x000000038e8e7210 */ /* 0x000fca0007f5e0ff */
[----:B------:R-:W-:Y:S01]  /*44810*/  STL [R1+0x1d78], R142 ;  /* 0x001d788e01007387 */ /* 0x000fe20000100800 */
[----:B------:R-:W-:-:S03]  /*44820*/  IMAD.X R143, R143, 0x1, R2, P2 ;  /* 0x000000018f8f7824 */ /* 0x000fc600010e0602 */
[----:B------:R4:W-:Y:S04]  /*44830*/  STL [R1+0x1d6c], R134 ;  /* 0x001d6c8601007387 */ /* 0x0009e80000100800 */
[----:B-1----:R-:W3:Y:S04]  /*44840*/  LDL.LU R137, [R1+0x1e54] ;  /* 0x001e540001897983 */ /* 0x002ee80000300800 */
[----:B------:R-:W3:Y:S01]  /*44850*/  LDL.LU R136, [R1+0x1e58] ;  /* 0x001e580001887983 */ /* 0x000ee20000300800 */
[----:B------:R-:W-:-:S05]  /*44860*/  IADD3 R146, P3, R146, R3, RZ ;  /* 0x0000000392927210 */ /* 0x000fca0007f7e0ff */
[----:B------:R-:W-:Y:S04]  /*44870*/  STL [R1+0x1d80], R146 ;  /* 0x001d809201007387 */ /* 0x000fe80000100800 */
[----:B------:R1:W-:Y:S04]  /*44880*/  STL [R1+0x1d74], R143 ;  /* 0x001d748f01007387 */ /* 0x0003e80000100800 */
[----:B------:R-:W3:Y:S04]  /*44890*/  LDL.LU R145, [R1+0x1e5c] ;  /* 0x001e5c0001917983 */ /* 0x000ee80000300800 */
[----:B------:R-:W3:Y:S01]  /*448a0*/  LDL.LU R144, [R1+0x1e60] ;  /* 0x001e600001907983 */ /* 0x000ee20000300800 */
[----:B----4-:R-:W-:-:S02]  /*448b0*/  IMAD.MOV.U32 R132, RZ, RZ, R7 ;  /* 0x000000ffff847224 */ /* 0x010fc400078e0007 */
[----:B------:R-:W-:Y:S02]  /*448c0*/  IMAD.MOV.U32 R133, RZ, RZ, R134 ;  /* 0x000000ffff857224 */ /* 0x000fe400078e0086 */
[----:B------:R-:W-:Y:S01]  /*448d0*/  IMAD.X R147, R147, 0x1, R2, P3 ;  /* 0x0000000193937824 */ /* 0x000fe200018e0602 */
[----:B------:R-:W4:Y:S04]  /*448e0*/  LDL.LU R134, [R1+0x1e64] ;  /* 0x001e640001867983 */ /* 0x000f280000300800 */
[----:B------:R1:W-:Y:S04]  /*448f0*/  LDGSTS.E [R6+0x4980], desc[UR60][R132.64], P1 ;  /* 0x0498000084067fae */ /* 0x0003e8000892187c */
[----:B------:R-:W4:Y:S01]  /*44900*/  LDL.LU R7, [R1+0x1e68] ;  /* 0x001e680001077983 */ /* 0x000f220000300800 */
[----:B-1----:R-:W-:-:S02]  /*44910*/  IMAD.MOV.U32 R132, RZ, RZ, R142 ;  /* 0x000000ffff847224 */ /* 0x002fc400078e008e */
[----:B------:R-:W-:Y:S01]  /*44920*/  IMAD.MOV.U32 R133, RZ, RZ, R143 ;  /* 0x000000ffff857224 */ /* 0x000fe200078e008f */
[----:B------:R-:W-:-:S04]  /*44930*/  IADD3 R140, P2, R140, R3, RZ ;  /* 0x000000038c8c7210 */ /* 0x000fc80007f5e0ff */
[----:B------:R1:W-:Y:S01]  /*44940*/  LDGSTS.E [R6+0x4a00], desc[UR60][R132.64], P1 ;  /* 0x04a0000084067fae */ /* 0x0003e2000892187c */
[----:B------:R-:W-:-:S03]  /*44950*/  IMAD.X R141, R141, 0x1, R2, P2 ;  /* 0x000000018d8d7824 */ /* 0x000fc600010e0602 */
[----:B------:R-:W-:Y:S01]  /*44960*/  STL [R1+0x1d88], R140 ;  /* 0x001d888c01007387 */ /* 0x000fe20000100800 */
[----:B-1----:R-:W-:Y:S02]  /*44970*/  IMAD.MOV.U32 R132, RZ, RZ, R146 ;  /* 0x000000ffff847224 */ /* 0x002fe400078e0092 */
[----:B------:R-:W-:Y:S01]  /*44980*/  IMAD.MOV.U32 R133, RZ, RZ, R147 ;  /* 0x000000ffff857224 */ /* 0x000fe200078e0093 */
[----:B------:R-:W-:Y:S04]  /*44990*/  STL [R1+0x1d7c], R147 ;  /* 0x001d7c9301007387 */ /* 0x000fe80000100800 */
[----:B------:R-:W4:Y:S01]  /*449a0*/  LDL.LU R143, [R1+0x1e6c] ;  /* 0x001e6c00018f7983 */ /* 0x000f220000300800 */
[----:B--2---:R-:W-:-:S03]  /*449b0*/  IADD3 R138, P3, R138, R3, RZ ;  /* 0x000000038a8a7210 */ /* 0x004fc60007f7e0ff */
[----:B------:R1:W-:Y:S02]  /*449c0*/  LDGSTS.E [R6+0x4a80], desc[UR60][R132.64], P1 ;  /* 0x04a8000084067fae */ /* 0x0003e4000892187c */
[----:B---3--:R-:W-:Y:S02]  /*449d0*/  IMAD.X R139, R139, 0x1, R2, P3 ;  /* 0x000000018b8b7824 */ /* 0x008fe400018e0602 */
[----:B------:R-:W2:Y:S04]  /*449e0*/  LDL.LU R142, [R1+0x1e70] ;  /* 0x001e7000018e7983 */ /* 0x000ea80000300800 */
[----:B------:R-:W-:Y:S01]  /*449f0*/  STL [R1+0x1d90], R138 ;  /* 0x001d908a01007387 */ /* 0x000fe20000100800 */
[----:B-1----:R-:W-:Y:S02]  /*44a00*/  IMAD.MOV.U32 R132, RZ, RZ, R140 ;  /* 0x000000ffff847224 */ /* 0x002fe400078e008c */
[----:B------:R-:W-:Y:S01]  /*44a10*/  IMAD.MOV.U32 R133, RZ, RZ, R141 ;  /* 0x000000ffff857224 */ /* 0x000fe200078e008d */
[----:B------:R1:W-:Y:S04]  /*44a20*/  STL [R1+0x1d84], R141 ;  /* 0x001d848d01007387 */ /* 0x0003e80000100800 */
[----:B------:R3:W-:Y:S04]  /*44a30*/  LDGSTS.E [R6+0x4b00], desc[UR60][R132.64], P1 ;  /* 0x04b0000084067fae */ /* 0x0007e8000892187c */
[----:B-1----:R-:W2:Y:S01]  /*44a40*/  LDL.LU R141, [R1+0x1e74] ;  /* 0x001e7400018d7983 */ /* 0x002ea20000300800 */
[----:B---3--:R-:W-:-:S02]  /*44a50*/  IMAD.MOV.U32 R133, RZ, RZ, R139 ;  /* 0x000000ffff857224 */ /* 0x008fc400078e008b */
        /* <DEDUP_REMOVED lines=8> */
[----:B------:R-:W-:-:S03]  /*44ae0*/  IADD3 R144, P3, R144, R3, RZ ;  /* 0x0000000390907210 */ /* 0x000fc60007f7e0ff */
[----:B---3--:R-:W3:Y:S04]  /*44af0*/  LDL.LU R139, [R1+0x1e7c] ;  /* 0x001e7c00018b7983 */ /* 0x008ee80000300800 */
[----:B------:R-:W-:Y:S04]  /*44b00*/  STL [R1+0x1e60], R144 ;  /* 0x001e609001007387 */ /* 0x000fe80000100800 */
[----:B------:R4:W-:Y:S04]  /*44b10*/  STL [R1+0x1e54], R137 ;  /* 0x001e548901007387 */ /* 0x0009e80000100800 */
[----:B------:R-:W3:Y:S01]  /*44b20*/  LDL.LU R138, [R1+0x1e80] ;  /* 0x001e8000018a7983 */ /* 0x000ee20000300800 */
[----:B------:R-:W-:-:S04]  /*44b30*/  USEL UR10, URZ, 0x4, !UP1 ;  /* 0x000000043f0a7887 */ /* 0x000fc8000c800000 */
[----:B------:R-:W-:-:S06]  /*44b40*/  USEL UR10, UR10, URZ, !UP0 ;  /* 0x0000003f0a0a7287 */ /* 0x000fcc000c000000 */
[----:B------:R-:W-:Y:S01]  /*44b50*/  ISETP.NE.U32.AND P2, PT, RZ, UR10, PT ;  /* 0x0000000aff007c0c */ /* 0x000fe2000bf45070 */
[----:B-1----:R-:W-:Y:S01]  /*44b60*/  IMAD.MOV.U32 R132, RZ, RZ, R136 ;  /* 0x000000ffff847224 */ /* 0x002fe200078e0088 */
[----:B----4-:R-:W-:Y:S01]  /*44b70*/  IADD3 R7, P1, R7, R3, RZ ;  /* 0x0000000307077210 */ /* 0x010fe20007f3e0ff */
[----:B------:R-:W-:Y:S02]  /*44b80*/  IMAD.MOV.U32 R133, RZ, RZ, R137 ;  /* 0x000000ffff857224 */ /* 0x000fe400078e0089 */
[--C-:B------:R-:W-:Y:S01]  /*44b90*/  IMAD.X R145, R145, 0x1, R2.reuse, P3 ;  /* 0x0000000191917824 */ /* 0x100fe200018e0602 */
[----:B------:R-:W4:Y:S01]  /*44ba0*/  LDL.LU R137, [R1+0x1e84] ;  /* 0x001e840001897983 */ /* 0x000f220000300800 */
[----:B------:R-:W-:-:S03]  /*44bb0*/  IMAD.X R134, R134, 0x1, R2, P1 ;  /* 0x0000000186867824 */ /* 0x000fc600008e0602 */
[----:B------:R-:W-:Y:S04]  /*44bc0*/  STL [R1+0x1e68], R7 ;  /* 0x001e680701007387 */ /* 0x000fe80000100800 */
[----:B------:R1:W-:Y:S04]  /*44bd0*/  LDGSTS.E [R6+0x5800], desc[UR60][R132.64], P2 ;  /* 0x0580000084067fae */ /* 0x0003e8000912187c */
[----:B------:R-:W-:Y:S04]  /*44be0*/  STL [R1+0x1e5c], R145 ;  /* 0x001e5c9101007387 */ /* 0x000fe80000100800 */
[----:B------:R-:W4:Y:S01]  /*44bf0*/  LDL.LU R136, [R1+0x1e88] ;  /* 0x001e880001887983 */ /* 0x000f220000300800 */
[----:B-1----:R-:W-:-:S02]  /*44c00*/  IMAD.MOV.U32 R132, RZ, RZ, R144 ;  /* 0x000000ffff847224 */ /* 0x002fc400078e0090 */
[----:B------:R-:W-:Y:S01]  /*44c10*/  IMAD.MOV.U32 R133, RZ, RZ, R145 ;  /* 0x000000ffff857224 */ /* 0x000fe200078e0091 */
[----:B--2---:R-:W-:-:S04]  /*44c20*/  IADD3 R142, P3, R142, R3, RZ ;  /* 0x000000038e8e7210 */ /* 0x004fc80007f7e0ff */
[----:B------:R1:W-:Y:S01]  /*44c30*/  LDGSTS.E [R6+0x5880], desc[UR60][R132.64], P2 ;  /* 0x0588000084067fae */ /* 0x0003e2000912187c */
[----:B------:R-:W-:-:S03]  /*44c40*/  IMAD.X R143, R143, 0x1, R2, P3 ;  /* 0x000000018f8f7824 */ /* 0x000fc600018e0602 */
[----:B------:R-:W-:Y:S04]  /*44c50*/  STL [R1+0x1e70], R142 ;  /* 0x001e708e01007387 */ /* 0x000fe80000100800 */
[----:B------:R2:W-:Y:S01]  /*44c60*/  STL [R1+0x1e64], R134 ;  /* 0x001e648601007387 */ /* 0x0005e20000100800 */
[----:B-1----:R-:W-:Y:S02]  /*44c70*/  IMAD.MOV.U32 R133, RZ, RZ, R134 ;  /* 0x000000ffff857224 */ /* 0x002fe400078e0086 */
[----:B------:R-:W-:-:S05]  /*44c80*/  IMAD.MOV.U32 R132, RZ, RZ, R7 ;  /* 0x000000ffff847224 */ /* 0x000fca00078e0007 */
[----:B------:R1:W-:Y:S01]  /*44c90*/  LDGSTS.E [R6+0x5900], desc[UR60][R132.64], P2 ;  /* 0x0590000084067fae */ /* 0x0003e2000912187c */
[----:B------:R-:W-:-:S05]  /*44ca0*/  IADD3 R140, P1, R140, R3, RZ ;  /* 0x000000038c8c7210 */ /* 0x000fca0007f3e0ff */
[----:B------:R-:W-:Y:S01]  /*44cb0*/  STL [R1+0x1e78], R140 ;  /* 0x001e788c01007387 */ /* 0x000fe20000100800 */
[----:B------:R-:W-:-:S03]  /*44cc0*/  IMAD.X R141, R141, 0x1, R2, P1 ;  /* 0x000000018d8d7824 */ /* 0x000fc600008e0602 */
[----:B------:R4:W-:Y:S04]  /*44cd0*/  STL [R1+0x1e6c], R143 ;  /* 0x001e6c8f01007387 */ /* 0x0009e80000100800 */
[----:B--2---:R-:W2:Y:S04]  /*44ce0*/  LDL.LU R134, [R1+0x1e8c] ;  /* 0x001e8c0001867983 */ /* 0x004ea80000300800 */
[----:B------:R-:W2:Y:S01]  /*44cf0*/  LDL.LU R7, [R1+0x1e90] ;  /* 0x001e900001077983 */ /* 0x000ea20000300800 */
[----:B---3--:R-:W-:-:S05]  /*44d00*/  IADD3 R138, P3, R138, R3, RZ ;  /* 0x000000038a8a7210 */ /* 0x008fca0007f7e0ff */
[----:B------:R-:W-:Y:S04]  /*44d10*/  STL [R1+0x1e80], R138 ;  /* 0x001e808a01007387 */ /* 0x000fe80000100800 */
[----:B------:R3:W-:Y:S04]  /*44d20*/  STL [R1+0x1e74], R141 ;  /* 0x001e748d01007387 */ /* 0x0007e80000100800 */
[----:B------:R-:W2:Y:S04]  /*44d30*/  LDL.LU R149, [R1+0x1f54] ;  /* 0x001f540001957983 */ /* 0x000ea80000300800 */
[----:B------:R-:W2:Y:S04]  /*44d40*/  LDL.LU R148, [R1+0x1f58] ;  /* 0x001f580001947983 */ /* 0x000ea80000300800 */
[----:B------:R-:W2:Y:S04]  /*44d50*/  LDL.LU R147, [R1+0x1f5c] ;  /* 0x001f5c0001937983 */ /* 0x000ea80000300800 */
[----:B------:R-:W2:Y:S01]  /*44d60*/  LDL.LU R146, [R1+0x1f60] ;  /* 0x001f600001927983 */ /* 0x000ea20000300800 */
[----:B-1----:R-:W-:-:S02]  /*44d70*/  IMAD.MOV.U32 R132, RZ, RZ, R142 ;  /* 0x000000ffff847224 */ /* 0x002fc400078e008e */
[----:B------:R-:W-:Y:S02]  /*44d80*/  IMAD.MOV.U32 R133, RZ, RZ, R143 ;  /* 0x000000ffff857224 */ /* 0x000fe400078e008f */
[--C-:B------:R-:W-:Y:S01]  /*44d90*/  IMAD.X R139, R139, 0x1, R2.reuse, P3 ;  /* 0x000000018b8b7824 */ /* 0x100fe200018e0602 */
[----:B----4-:R-:W-:Y:S02]  /*44da0*/  IADD3 R136, P1, R136, R3, RZ ;  /* 0x0000000388887210 */ /* 0x010fe40007f3e0ff */
[----:B------:R1:W-:Y:S04]  /*44db0*/  LDGSTS.E [R6+0x5980], desc[UR60][R132.64], P2 ;  /* 0x0598000084067fae */ /* 0x0003e8000912187c */
[----:B------:R-:W-:Y:S01]  /*44dc0*/  STL [R1+0x1e88], R136 ;  /* 0x001e888801007387 */ /* 0x000fe20000100800 */
[----:B------:R-:W-:-:S03]  /*44dd0*/  IMAD.X R137, R137, 0x1, R2, P1 ;  /* 0x0000000189897824 */ /* 0x000fc600008e0602 */
[----:B------:R4:W-:Y:S01]  /*44de0*/  STL [R1+0x1e7c], R139 ;  /* 0x001e7c8b01007387 */ /* 0x0009e20000100800 */
[----:B-1----:R-:W-:-:S03]  /*44df0*/  IMAD.MOV.U32 R132, RZ, RZ, R140 ;  /* 0x000000ffff847224 */ /* 0x002fc600078e008c */
[----:B------:R-:W4:Y:S01]  /*44e00*/  LDL.LU R145, [R1+0x1f64] ;  /* 0x001f640001917983 */ /* 0x000f220000300800 */
[----:B------:R-:W-:-:S03]  /*44e10*/  IMAD.MOV.U32 R133, RZ, RZ, R141 ;  /* 0x000000ffff857224 */ /* 0x000fc600078e008d */
[----:B------:R-:W4:Y:S04]  /*44e20*/  LDL.LU R144, [R1+0x1f68] ;  /* 0x001f680001907983 */ /* 0x000f280000300800 */
[----:B------:R-:W4:Y:S04]  /*44e30*/  LDL.LU R143, [R1+0x1f6c] ;  /* 0x001f6c00018f7983 */ /* 0x000f280000300800 */
[----:B------:R1:W-:Y:S04]  /*44e40*/  LDGSTS.E [R6+0x5a00], desc[UR60][R132.64], P2 ;  /* 0x05a0000084067fae */ /* 0x0003e8000912187c */
[----:B------:R-:W4:Y:S04]  /*44e50*/  LDL.LU R142, [R1+0x1f70] ;  /* 0x001f7000018e7983 */ /* 0x000f280000300800 */
[----:B---3--:R-:W3:Y:S01]  /*44e60*/  LDL.LU R141, [R1+0x1f74] ;  /* 0x001f7400018d7983 */ /* 0x008ee20000300800 */
[----:B-1----:R-:W-:-:S02]  /*44e70*/  IMAD.MOV.U32 R132, RZ, RZ, R138 ;  /* 0x000000ffff847224 */ /* 0x002fc400078e008a */
[----:B------:R-:W-:-:S05]  /*44e80*/  IMAD.MOV.U32 R133, RZ, RZ, R139 ;  /* 0x000000ffff857224 */ /* 0x000fca00078e008b */
[----:B------:R1:W-:Y:S02]  /*44e90*/  LDGSTS.E [R6+0x5a80], desc[UR60][R132.64], P2 ;  /* 0x05a8000084067fae */ /* 0x0003e4000912187c */
[----:B-1----:R-:W-:Y:S02]  /*44ea0*/  IMAD.MOV.U32 R132, RZ, RZ, R136 ;  /* 0x000000ffff847224 */ /* 0x002fe400078e0088 */
[----:B------:R-:W-:-:S05]  /*44eb0*/  IMAD.MOV.U32 R133, RZ, RZ, R137 ;  /* 0x000000ffff857224 */ /* 0x000fca00078e0089 */
[----:B------:R1:W-:Y:S01]  /*44ec0*/  LDGSTS.E [R6+0x5b00], desc[UR60][R132.64], P2 ;  /* 0x05b0000084067fae */ /* 0x0003e2000912187c */
[----:B--2---:R-:W-:-:S05]  /*44ed0*/  IADD3 R7, P3, R7, R3, RZ ;  /* 0x0000000307077210 */ /* 0x004fca0007f7e0ff */
[----:B------:R-:W-:Y:S01]  /*44ee0*/  STL [R1+0x1e90], R7 ;  /* 0x001e900701007387 */ /* 0x000fe20000100800 */
[----:B------:R-:W-:-:S03]  /*44ef0*/  IMAD.X R134, R134, 0x1, R2, P3 ;  /* 0x0000000186867824 */ /* 0x000fc600018e0602 */
[----:B------:R2:W-:Y:S04]  /*44f00*/  STL [R1+0x1e84], R137 ;  /* 0x001e848901007387 */ /* 0x0005e80000100800 */
[----:B------:R-:W3:Y:S04]  /*44f10*/  LDL.LU R140, [R1+0x1f78] ;  /* 0x001f7800018c7983 */ /* 0x000ee80000300800 */
[----:B----4-:R-:W4:Y:S01]  /*44f20*/  LDL.LU R139, [R1+0x1f7c] ;  /* 0x001f7c00018b7983 */ /* 0x010f220000300800 */
[----:B------:R-:W-:-:S05]  /*44f30*/  IADD3 R148, P4, R148, R3, RZ ;  /* 0x0000000394947210 */ /* 0x000fca0007f9e0ff */
[----:B------:R-:W-:Y:S01]  /*44f40*/  STL [R1+0x1f58], R148 ;  /* 0x001f589401007387 */ /* 0x000fe20000100800 */
[----:B------:R-:W-:Y:S01]  /*44f50*/  IMAD.X R149, R149, 0x1, R2, P4 ;  /* 0x0000000195957824 */ /* 0x000fe200020e0602 */
[----:B------:R-:W-:Y:S02]  /*44f60*/  IADD3 R146, P3, R146, R3, RZ ;  /* 0x0000000392927210 */ /* 0x000fe40007f7e0ff */
[----:B------:R2:W-:Y:S04]  /*44f70*/  STL [R1+0x1e8c], R134 ;  /* 0x001e8c8601007387 */ /* 0x0005e80000100800 */
[----:B------:R-:W4:Y:S01]  /*44f80*/  LDL.LU R138, [R1+0x1f80] ;  /* 0x001f8000018a7983 */ /* 0x000f220000300800 */
[----:B-1----:R-:W-:-:S03]  /*44f90*/  IMAD.MOV.U32 R133, RZ, RZ, R134 ;  /* 0x000000ffff857224 */ /* 0x002fc600078e0086 */
[----:B--2---:R-:W2:Y:S01]  /*44fa0*/  LDL.LU R137, [R1+0x1f84] ;  /* 0x001f840001897983 */ /* 0x004ea20000300800 */
[----:B------:R-:W-:-:S03]  /*44fb0*/  IMAD.MOV.U32 R132, RZ, RZ, R7 ;  /* 0x000000ffff847224 */ /* 0x000fc600078e0007 */
[----:B------:R-:W2:Y:S04]  /*44fc0*/  LDL.LU R136, [R1+0x1f88] ;  /* 0x001f880001887983 */ /* 0x000ea80000300800 */
[----:B------:R-:W-:Y:S04]  /*44fd0*/  STL [R1+0x1f60], R146 ;  /* 0x001f609201007387 */ /* 0x000fe80000100800 */
[----:B------:R-:W-:Y:S04]  /*44fe0*/  STL [R1+0x1f54], R149 ;  /* 0x001f549501007387 */ /* 0x000fe80000100800 */
[----:B------:R-:W2:Y:S04]  /*44ff0*/  LDL.LU R134, [R1+0x1f8c] ;  /* 0x001f8c0001867983 */ /* 0x000ea80000300800 */
[----:B------:R-:W2:Y:S01]  /*45000*/  LDL.LU R7, [R1+0x1f90] ;  /* 0x001f900001077983 */ /* 0x000ea20000300800 */
[----:B------:R-:W-:-:S03]  /*45010*/  UISETP.GT.AND UP1, UPT, UR12, 0x1a, UPT ;  /* 0x0000001a0c00788c */ /* 0x000fc6000bf24270 */
[----:B------:R1:W-:Y:S01]  /*45020*/  LDGSTS.E [R6+0x5b80], desc[UR60][R132.64], P2 ;  /* 0x05b8000084067fae */ /* 0x0003e2000912187c */
[----:B------:R-:W-:-:S04]  /*45030*/  USEL UR10, URZ, 0x4, !UP1 ;  /* 0x000000043f0a7887 */ /* 0x000fc8000c800000 */
[----:B------:R-:W-:Y:S01]  /*45040*/  USEL UR10, UR10, URZ, !UP0 ;  /* 0x0000003f0a0a7287 */ /* 0x000fe2000c000000 */
[----:B------:R-:W-:-:S05]  /*45050*/  IADD3 R144, P2, R144, R3, RZ ;  /* 0x0000000390907210 */ /* 0x000fca0007f5e0ff */
[----:B------:R-:W-:Y:S01]  /*45060*/  ISETP.NE.U32.AND P1, PT, RZ, UR10, PT ;  /* 0x0000000aff007c0c */ /* 0x000fe2000bf25070 */
[----:B------:R-:W-:Y:S01]  /*45070*/  IMAD.X R147, R147, 0x1, R2, P3 ;  /* 0x0000000193937824 */ /* 0x000fe200018e0602 */
[----:B------:R-:W-:Y:S01]  /*45080*/  IADD3 R142, P3, R142, R3, RZ ;  /* 0x000000038e8e7210 */ /* 0x000fe20007f7e0ff */
[----:B-1----:R-:W-:Y:S02]  /*45090*/  IMAD.MOV.U32 R132, RZ, RZ, R148 ;  /* 0x000000ffff847224 */ /* 0x002fe400078e0094 */
[----:B------:R-:W-:Y:S02]  /*450a0*/  IMAD.MOV.U32 R133, RZ, RZ, R149 ;  /* 0x000000ffff857224 */ /* 0x000fe400078e0095 */
[--C-:B------:R-:W-:Y:S01]  /*450b0*/  IMAD.X R145, R145, 0x1, R2.reuse, P2 ;  /* 0x0000000191917824 */ /* 0x100fe200010e0602 */
[----:B------:R-:W-:Y:S01]  /*450c0*/  STL [R1+0x1f68], R144 ;  /* 0x001f689001007387 */ /* 0x000fe20000100800 */
[----:B------:R-:W-:-:S03]  /*450d0*/  IMAD.X R143, R143, 0x1, R2, P3 ;  /* 0x000000018f8f7824 */ /* 0x000fc600018e0602 */
[----:B------:R1:W-:Y:S04]  /*450e0*/  STL [R1+0x1f5c], R147 ;  /* 0x001f5c9301007387 */ /* 0x0003e80000100800 */
[----:B------:R1:W-:Y:S04]  /*450f0*/  LDGSTS.E [R6+0x6800], desc[UR60][R132.64], P1 ;  /* 0x0680000084067fae */ /* 0x0003e8000892187c */
[----:B------:R2:W-:Y:S04]  /*45100*/  STL [R1+0x1f70], R142 ;  /* 0x001f708e01007387 */ /* 0x0005e80000100800 */
[----:B------:R-:W-:Y:S01]  /*45110*/  STL [R1+0x1f64], R145 ;  /* 0x001f649101007387 */ /* 0x000fe20000100800 */
[----:B-1----:R-:W-:-:S02]  /*45120*/  IMAD.MOV.U32 R132, RZ, RZ, R146 ;  /* 0x000000ffff847224 */ /* 0x002fc400078e0092 */
[----:B------:R-:W-:-:S05]  /*45130*/  IMAD.MOV.U32 R133, RZ, RZ, R147 ;  /* 0x000000ffff857224 */ /* 0x000fca00078e0093 */
[----:B------:R1:W-:Y:S02]  /*45140*/  LDGSTS.E [R6+0x6880], desc[UR60][R132.64], P1 ;  /* 0x0688000084067fae */ /* 0x0003e4000892187c */
[----:B-1----:R-:W-:Y:S01]  /*45150*/  IMAD.MOV.U32 R132, RZ, RZ, R144 ;  /* 0x000000ffff847224 */ /* 0x002fe200078e0090 */
[----:B---3--:R-:W-:-:S05]  /*45160*/  IADD3 R140, P2, R140, R3, RZ ;  /* 0x000000038c8c7210 */ /* 0x008fca0007f5e0ff */
[----:B------:R-:W-:Y:S01]  /*45170*/  IMAD.X R141, R141, 0x1, R2, P2 ;  /* 0x000000018d8d7824 */ /* 0x000fe200010e0602 */
[----:B------:R-:W-:Y:S04]  /*45180*/  STL [R1+0x1f78], R140 ;  /* 0x001f788c01007387 */ /* 0x000fe80000100800 */
[----:B------:R1:W-:Y:S04]  /*45190*/  STL [R1+0x1f6c], R143 ;  /* 0x001f6c8f01007387 */ /* 0x0003e80000100800 */
[----:B------:R-:W3:Y:S01]  /*451a0*/  LDL.LU R147, [R1+0x1998] ;  /* 0x0019980001937983 */ /* 0x000ee20000300800 */
[----:B----4-:R-:W-:-:S05]  /*451b0*/  IADD3 R138, P3, R138, R3, RZ ;  /* 0x000000038a8a7210 */ /* 0x010fca0007f7e0ff */
[--C-:B------:R-:W-:Y:S01]  /*451c0*/  IMAD.X R139, R139, 0x1, R2.reuse, P3 ;  /* 0x000000018b8b7824 */ /* 0x100fe200018e0602 */
[----:B--2---:R-:W-:Y:S01]  /*451d0*/  IADD3 R136, P2, R136, R3, RZ ;  /* 0x0000000388887210 */ /* 0x004fe20007f5e0ff */
[----:B------:R2:W-:Y:S04]  /*451e0*/  STL [R1+0x1f80], R138 ;  /* 0x001f808a01007387 */ /* 0x0005e80000100800 */
[----:B------:R-:W-:Y:S01]  /*451f0*/  STL [R1+0x1f74], R141 ;  /* 0x001f748d01007387 */ /* 0x000fe20000100800 */
[----:B------:R-:W-:-:S03]  /*45200*/  IMAD.X R137, R137, 0x1, R2, P2 ;  /* 0x0000000189897824 */ /* 0x000fc600010e0602 */
[----:B------:R-:W4:Y:S04]  /*45210*/  LDL.LU R144, [R1+0x19a0] ;  /* 0x0019a00001907983 */ /* 0x000f280000300800 */
[----:B------:R-:W-:Y:S01]  /*45220*/  STL [R1+0x1f88], R136 ;  /* 0x001f888801007387 */ /* 0x000fe20000100800 */
[----:B------:R-:W-:-:S03]  /*45230*/  IADD3 R7, P3, R7, R3, RZ ;  /* 0x0000000307077210 */ /* 0x000fc60007f7e0ff */
[----:B------:R2:W-:Y:S04]  /*45240*/  STL [R1+0x1f7c], R139 ;  /* 0x001f7c8b01007387 */ /* 0x0005e80000100800 */
[----:B------:R-:W-:Y:S04]  /*45250*/  STL [R1+0x1f90], R7 ;  /* 0x001f900701007387 */ /* 0x000fe80000100800 */
[----:B------:R4:W-:Y:S04]  /*45260*/  STL [R1+0x1f84], R137 ;  /* 0x001f848901007387 */ /* 0x0009e80000100800 */
[----:B------:R-:W4:Y:S01]  /*45270*/  LDL.LU R148, [R1+0x1994] ;  /* 0x0019940001947983 */ /* 0x000f220000300800 */
[----:B------:R-:W-:-:S05]  /*45280*/  IMAD.MOV.U32 R133, RZ, RZ, R145 ;  /* 0x000000ffff857224 */ /* 0x000fca00078e0091 */
[----:B------:R1:W-:Y:S01]  /*45290*/  LDGSTS.E [R6+0x6900], desc[UR60][R132.64], P1 ;  /* 0x0690000084067fae */ /* 0x0003e2000892187c */
[----:B------:R-:W-:Y:S02]  /*452a0*/  IMAD.X R134, R134, 0x1, R2, P3 ;  /* 0x0000000186867824 */ /* 0x000fe400018e0602 */
[----:B-1----:R-:W-:Y:S02]  /*452b0*/  IMAD.MOV.U32 R132, RZ, RZ, R142 ;  /* 0x000000ffff847224 */ /* 0x002fe400078e008e */
[----:B------:R-:W-:-:S05]  /*452c0*/  IMAD.MOV.U32 R133, RZ, RZ, R143 ;  /* 0x000000ffff857224 */ /* 0x000fca00078e008f */
[----:B------:R1:W-:Y:S01]  /*452d0*/  LDGSTS.E [R6+0x6980], desc[UR60][R132.64], P1 ;  /* 0x0698000084067fae */ /* 0x0003e2000892187c */
[----:B------:R-:W-:-:S03]  /*452e0*/  IMAD.MOV.U32 R160, RZ, RZ, R189 ;  /* 0x000000ffffa07224 */ /* 0x000fc600078e00bd */
[----:B------:R4:W-:Y:S01]  /*452f0*/  STL [R1+0x1f8c], R134 ;  /* 0x001f8c8601007387 */ /* 0x0009e20000100800 */
[----:B------:R-:W-:-:S03]  /*45300*/  IMAD.MOV.U32 R161, RZ, RZ, R178 ;  /* 0x000000ffffa17224 */ /* 0x000fc600078e00b2 */
[----:B------:R-:W4:Y:S01]  /*45310*/  LDL.LU R146, [R1+0x199c] ;  /* 0x00199c0001927983 */ /* 0x000f220000300800 */
[----:B-1----:R-:W-:Y:S02]  /*45320*/  IMAD.MOV.U32 R132, RZ, RZ, R140 ;  /* 0x000000ffff847224 */ /* 0x002fe400078e008c */
[----:B------:R-:W-:-:S05]  /*45330*/  IMAD.MOV.U32 R133, RZ, RZ, R141 ;  /* 0x000000ffff857224 */ /* 0x000fca00078e008d */
[----:B------:R1:W-:Y:S01]  /*45340*/  LDGSTS.E [R6+0x6a00], desc[UR60][R132.64], P1 ;  /* 0x06a0000084067fae */ /* 0x0003e2000892187c */
[----:B------:R-:W-:Y:S02]  /*45350*/  IMAD.MOV.U32 R158, RZ, RZ, R192 ;  /* 0x000000ffff9e7224 */ /* 0x000fe400078e00c0 */
[----:B------:R-:W-:Y:S02]  /*45360*/  IMAD.MOV.U32 R159, RZ, RZ, R179 ;  /* 0x000000ffff9f7224 */ /* 0x000fe400078e00b3 */
[----:B-1----:R-:W-:Y:S02]  /*45370*/  IMAD.MOV.U32 R132, RZ, RZ, R138 ;  /* 0x000000ffff847224 */ /* 0x002fe400078e008a */
[----:B------:R-:W-:-:S05]  /*45380*/  IMAD.MOV.U32 R133, RZ, RZ, R139 ;  /* 0x000000ffff857224 */ /* 0x000fca00078e008b */
[----:B------:R1:W-:Y:S01]  /*45390*/  LDGSTS.E [R6+0x6a80], desc[UR60][R132.64], P1 ;  /* 0x06a8000084067fae */ /* 0x0003e2000892187c */
[----:B------:R-:W-:Y:S02]  /*453a0*/  IMAD.MOV.U32 R156, RZ, RZ, R193 ;  /* 0x000000ffff9c7224 */ /* 0x000fe400078e00c1 */
[----:B------:R-:W-:Y:S02]  /*453b0*/  IMAD.MOV.U32 R157, RZ, RZ, R180 ;  /* 0x000000ffff9d7224 */ /* 0x000fe400078e00b4 */
[----:B-1----:R-:W-:Y:S02]  /*453c0*/  IMAD.MOV.U32 R132, RZ, RZ, R136 ;  /* 0x000000ffff847224 */ /* 0x002fe400078e0088 */
[----:B------:R-:W-:Y:S02]  /*453d0*/  IMAD.MOV.U32 R133, RZ, RZ, R137 ;  /* 0x000000ffff857224 */ /* 0x000fe400078e0089 */
[----:B------:R-:W-:-:S03]  /*453e0*/  IMAD.MOV.U32 R154, RZ, RZ, R224 ;  /* 0x000000ffff9a7224 */ /* 0x000fc600078e00e0 */
[----:B------:R1:W-:Y:S01]  /*453f0*/  LDGSTS.E [R6+0x6b00], desc[UR60][R132.64], P1 ;  /* 0x06b0000084067fae */ /* 0x0003e2000892187c */
[----:B------:R-:W-:Y:S02]  /*45400*/  IMAD.MOV.U32 R155, RZ, RZ, R181 ;  /* 0x000000ffff9b7224 */ /* 0x000fe400078e00b5 */
[----:B------:R-:W-:Y:S02]  /*45410*/  IMAD.MOV.U32 R152, RZ, RZ, R225 ;  /* 0x000000ffff987224 */ /* 0x000fe400078e00e1 */
[----:B------:R-:W-:Y:S02]  /*45420*/  IMAD.MOV.U32 R153, RZ, RZ, R182 ;  /* 0x000000ffff997224 */ /* 0x000fe400078e00b6 */
[----:B------:R-:W-:Y:S02]  /*45430*/  IMAD.MOV.U32 R142, RZ, RZ, R226 ;  /* 0x000000ffff8e7224 */ /* 0x000fe400078e00e2 */
[----:B-1----:R-:W-:Y:S02]  /*45440*/  IMAD.MOV.U32 R132, RZ, RZ, R7 ;  /* 0x000000ffff847224 */ /* 0x002fe400078e0007 */
[----:B------:R-:W-:-:S02]  /*45450*/  IMAD.MOV.U32 R133, RZ, RZ, R134 ;  /* 0x000000ffff857224 */ /* 0x000fc400078e0086 */
[----:B------:R-:W-:Y:S02]  /*45460*/  IMAD.MOV.U32 R143, RZ, RZ, R183 ;  /* 0x000000ffff8f7224 */ /* 0x000fe400078e00b7 */
[----:B------:R-:W-:Y:S01]  /*45470*/  IMAD.MOV.U32 R150, RZ, RZ, R227 ;  /* 0x000000ffff967224 */ /* 0x000fe200078e00e3 */
[----:B------:R1:W-:Y:S01]  /*45480*/  LDGSTS.E [R6+0x6b80], desc[UR60][R132.64], P1 ;  /* 0x06b8000084067fae */ /* 0x0003e2000892187c */
[----:B------:R-:W-:Y:S02]  /*45490*/  IMAD.MOV.U32 R151, RZ, RZ, R184 ;  /* 0x000000ffff977224 */ /* 0x000fe400078e00b8 */
[----:B-1----:R-:W-:Y:S02]  /*454a0*/  IMAD.MOV.U32 R132, RZ, RZ, R228 ;  /* 0x000000ffff847224 */ /* 0x002fe400078e00e4 */
[----:B------:R-:W-:Y:S01]  /*454b0*/  IMAD.MOV.U32 R133, RZ, RZ, R185 ;  /* 0x000000ffff857224 */ /* 0x000fe200078e00b9 */
[----:B---3--:R-:W-:-:S05]  /*454c0*/  IADD3 R147, P2, R147, R3, RZ ;  /* 0x0000000393937210 */ /* 0x008fca0007f5e0ff */
[----:B------:R-:W-:Y:S04]  /*454d0*/  STL [R1+0x1998], R147 ;  /* 0x0019989301007387 */ /* 0x000fe80000100800 */
[----:B--2---:R-:W2:Y:S04]  /*454e0*/  LDL.LU R138, [R1+0x19a8] ;  /* 0x0019a800018a7983 */ /* 0x004ea80000300800 */
[----:B------:R-:W3:Y:S01]  /*454f0*/  LDL.LU R139, [R1+0x19b0] ;  /* 0x0019b000018b7983 */ /* 0x000ee20000300800 */
[----:B----4-:R-:W-:-:S05]  /*45500*/  IADD3 R144, P3, R144, R3, RZ ;  /* 0x0000000390907210 */ /* 0x010fca0007f7e0ff */
[----:B------:R-:W-:Y:S01]  /*45510*/  STL [R1+0x19a0], R144 ;  /* 0x0019a09001007387 */ /* 0x000fe20000100800 */
[----:B------:R-:W-:-:S05]  /*45520*/  IMAD.X R148, R148, 0x1, R2, P2 ;  /* 0x0000000194947824 */ /* 0x000fca00010e0602 */
[----:B------:R-:W-:Y:S04]  /*45530*/  STL [R1+0x1994], R148 ;  /* 0x0019949401007387 */ /* 0x000fe80000100800 */
[----:B------:R-:W-:Y:S04]  /*45540*/  STL.64 [R1+0x1830], R160 ;  /* 0x001830a001007387 */ /* 0x000fe80000100a00 */
[----:B------:R-:W-:Y:S04]  /*45550*/  STL.64 [R1+0x1828], R158 ;  /* 0x0018289e01007387 */ /* 0x000fe80000100a00 */
[----:B------:R-:W4:Y:S04]  /*45560*/  LDL.LU R145, [R1+0x19a4] ;  /* 0x0019a40001917983 */ /* 0x000f280000300800 */
[----:B------:R-:W-:Y:S04]  /*45570*/  STL.64 [R1+0x1820], R156 ;  /* 0x0018209c01007387 */ /* 0x000fe80000100a00 */
[----:B------:R-:W4:Y:S04]  /*45580*/  LDL.LU R141, [R1+0x19ac] ;  /* 0x0019ac00018d7983 */ /* 0x000f280000300800 */
[----:B------:R-:W4:Y:S04]  /*45590*/  LDL.LU R136, [R1+0x19b8] ;  /* 0x0019b80001887983 */ /* 0x000f280000300800 */
[----:B------:R-:W4:Y:S04]  /*455a0*/  LDL.LU R137, [R1+0x19c0] ;  /* 0x0019c00001897983 */ /* 0x000f280000300800 */
[----:B------:R-:W-:Y:S04]  /*455b0*/  STL.64 [R1+0x1818], R154 ;  /* 0x0018189a01007387 */ /* 0x000fe80000100a00 */
[----:B------:R-:W-:Y:S04]  /*455c0*/  STL.64 [R1+0x1810], R152 ;  /* 0x0018109801007387 */ /* 0x000fe80000100a00 */
[----:B------:R1:W-:Y:S04]  /*455d0*/  STL.64 [R1+0x1808], R142 ;  /* 0x0018088e01007387 */ /* 0x0003e80000100a00 */
[----:B------:R-:W-:Y:S04]  /*455e0*/  STL.64 [R1+0x1800], R150 ;  /* 0x0018009601007387 */ /* 0x000fe80000100a00 */
[----:B------:R1:W-:Y:S04]  /*455f0*/  STL.64 [R1+0x17f8], R132 ;  /* 0x0017f88401007387 */ /* 0x0003e80000100a00 */
[----:B------:R-:W4:Y:S01]  /*45600*/  LDL.LU R149, [R1+0x19b4] ;  /* 0x0019b40001957983 */ /* 0x000f220000300800 */
[----:B------:R-:W-:-:S04]  /*45610*/  UISETP.GT.AND UP1, UPT, UR12, 0x1e, UPT ;  /* 0x0000001e0c00788c */ /* 0x000fc8000bf24270 */
[----:B------:R-:W-:-:S04]  /*45620*/  USEL UR10, URZ, 0x4, !UP1 ;  /* 0x000000043f0a7887 */ /* 0x000fc8000c800000 */
[----:B------:R-:W-:Y:S02]  /*45630*/  USEL UR10, UR10, URZ, !UP0 ;  /* 0x0000003f0a0a7287 */ /* 0x000fe4000c000000 */
[----:B------:R-:W-:-:S04]  /*45640*/  UISETP.GT.AND UP1, UPT, UR12, 0x3, UPT ;  /* 0x000000030c00788c */ /* 0x000fc8000bf24270 */
[----:B------:R-:W-:Y:S01]  /*45650*/  ISETP.NE.U32.AND P2, PT, RZ, UR10, PT ;  /* 0x0000000aff007c0c */ /* 0x000fe2000bf45070 */
[----:B------:R-:W-:-:S04]  /*45660*/  USEL UR10, URZ, 0x4, !UP1 ;  /* 0x000000043f0a7887 */ /* 0x000fc8000c800000 */
[----:B------:R-:W-:Y:S01]  /*45670*/  USEL UR10, UR10, URZ, !UP0 ;  /* 0x0000003f0a0a7287 */ /* 0x000fe2000c000000 */
[----:B------:R-:W-:-:S05]  /*45680*/  IMAD.SHL.U32 R186, R186, 0x4, RZ ;  /* 0x00000004baba7824 */ /* 0x000fca00078e00ff */
[----:B------:R-:W-:Y:S02]  /*45690*/  ISETP.NE.U32.AND P1, PT, RZ, UR10, PT ;  /* 0x0000000aff007c0c */ /* 0x000fe4000bf25070 */
[----:B------:R-:W-:Y:S01]  /*456a0*/  LDGSTS.E [R6+0x7800], desc[UR60][R160.64], P2 ;  /* 0x07800000a0067fae */ /* 0x000fe2000912187c */
[----:B------:R-:W-:-:S03]  /*456b0*/  LOP3.LUT R134, R186, 0x60, RZ, 0x3c, !PT ;  /* 0x00000060ba867812 */ /* 0x000fc600078e3cff */
[----:B------:R-:W-:Y:S04]  /*456c0*/  LDGSTS.E [R6+0x7880], desc[UR60][R158.64], P2 ;  /* 0x078800009e067fae */ /* 0x000fe8000912187c */
[----:B------:R-:W-:Y:S04]  /*456d0*/  LDGSTS.E [R6+0x7900], desc[UR60][R156.64], P2 ;  /* 0x079000009c067fae */ /* 0x000fe8000912187c */
[----:B------:R-:W-:Y:S04]  /*456e0*/  LDGSTS.E [R6+0x7980], desc[UR60][R154.64], P2 ;  /* 0x079800009a067fae */ /* 0x000fe8000912187c */
[----:B------:R-:W-:Y:S04]  /*456f0*/  LDGSTS.E [R6+0x7a00], desc[UR60][R152.64], P2 ;  /* 0x07a0000098067fae */ /* 0x000fe8000912187c */
[----:B------:R-:W-:Y:S01]  /*45700*/  LDGSTS.E [R6+0x7a80], desc[UR60][R142.64], P2 ;  /* 0x07a800008e067fae */ /* 0x000fe2000912187c */
[----:B------:R-:W-:-:S03]  /*45710*/  VIADD R7, R134, UR13 ;  /* 0x0000000d86077c36 */ /* 0x000fc60008000000 */
[----:B------:R-:W-:Y:S01]  /*45720*/  LDGSTS.E [R6+0x7b00], desc[UR60][R150.64], P2 ;  /* 0x07b0000096067fae */ /* 0x000fe2000912187c */
[----:B------:R-:W-:-:S03]  /*45730*/  IMAD.X R146, R146, 0x1, R2, P3 ;  /* 0x0000000192927824 */ /* 0x000fc600018e0602 */
[----:B------:R1:W-:Y:S04]  /*45740*/  LDGSTS.E [R6+0x7b80], desc[UR60][R132.64], P2 ;  /* 0x07b8000084067fae */ /* 0x0003e8000912187c */
[----:B-1----:R-:W4:Y:S04]  /*45750*/  LDL.LU R143, [R1+0x19c8] ;  /* 0x0019c800018f7983 */ /* 0x002f280000300800 */
[----:B------:R-:W4:Y:S01]  /*45760*/  LDL.LU R142, [R1+0x19bc] ;  /* 0x0019bc00018e7983 */ /* 0x000f220000300800 */
[----:B------:R-:W-:-:S03]  /*45770*/  IMAD.MOV.U32 R132, RZ, RZ, R147 ;  /* 0x000000ffff847224 */ /* 0x000fc600078e0093 */
[----:B------:R-:W4:Y:S01]  /*45780*/  LDL.LU R140, [R1+0x19d0] ;  /* 0x0019d000018c7983 */ /* 0x000f220000300800 */
[----:B------:R-:W-:-:S03]  /*45790*/  IMAD.MOV.U32 R133, RZ, RZ, R148 ;  /* 0x000000ffff857224 */ /* 0x000fc600078e0094 */
[----:B------:R-:W4:Y:S04]  /*457a0*/  LDL.LU R148, [R1+0x19c4] ;  /* 0x0019c40001947983 */ /* 0x000f280000300800 */
[----:B------:R1:W-:Y:S02]  /*457b0*/  LDGSTS.E [R7+0xc00], desc[UR60][R132.64], P1 ;  /* 0x00c0000084077fae */ /* 0x0003e4000892187c */
[----:B-1----:R-:W-:Y:S02]  /*457c0*/  IMAD.MOV.U32 R132, RZ, RZ, R144 ;  /* 0x000000ffff847224 */ /* 0x002fe400078e0090 */
[----:B------:R-:W-:-:S05]  /*457d0*/  IMAD.MOV.U32 R133, RZ, RZ, R146 ;  /* 0x000000ffff857224 */ /* 0x000fca00078e0092 */
[----:B------:R1:W-:Y:S01]  /*457e0*/  LDGSTS.E [R7+0xc80], desc[UR60][R132.64], P1 ;  /* 0x00c8000084077fae */ /* 0x0003e2000892187c */
[-C--:B--2---:R-:W-:Y:S02]  /*457f0*/  IADD3 R138, P2, R138, R3.reuse, RZ ;  /* 0x000000038a8a7210 */ /* 0x084fe40007f5e0ff */
[----:B---3--:R-:W-:-:S03]  /*45800*/  IADD3 R139, P3, R139, R3, RZ ;  /* 0x000000038b8b7210 */ /* 0x008fc60007f7e0ff */
[----:B------:R-:W-:Y:S04]  /*45810*/  STL [R1+0x19a8], R138 ;  /* 0x0019a88a01007387 */ /* 0x000fe80000100800 */
[----:B------:R2:W-:Y:S04]  /*45820*/  STL [R1+0x199c], R146 ;  /* 0x00199c9201007387 */ /* 0x0005e80000100800 */
[----:B------:R-:W3:Y:S04]  /*45830*/  LDL.LU R144, [R1+0x19cc] ;  /* 0x0019cc0001907983 */ /* 0x000ee80000300800 */
[----:B------:R-:W-:Y:S01]  /*45840*/  STL [R1+0x19b0], R139 ;  /* 0x0019b08b01007387 */ /* 0x000fe20000100800 */
[----:B-1----:R-:W-:-:S02]  /*45850*/  IMAD.MOV.U32 R132, RZ, RZ, R138 ;  /* 0x000000ffff847224 */ /* 0x002fc400078e008a */
[----:B----4-:R-:W-:-:S05]  /*45860*/  IMAD.X R145, R145, 0x1, R2, P2 ;  /* 0x0000000191917824 */ /* 0x010fca00010e0602 */
[----:B------:R-:W-:Y:S01]  /*45870*/  STL [R1+0x19a4], R145 ;  /* 0x0019a49101007387 */ /* 0x000fe20000100800 */
[----:B------:R-:W-:-:S03]  /*45880*/  IMAD.X R141, R141, 0x1, R2, P3 ;  /* 0x000000018d8d7824 */ /* 0x000fc600018e0602 */
[----:B--2---:R-:W2:Y:S01]  /*45890*/  LDL.LU R146, [R1+0x1a98] ;  /* 0x001a980001927983 */ /* 0x004ea20000300800 */
[----:B------:R-:W-:-:S03]  /*458a0*/  IADD3 R136, P2, R136, R3, RZ ;  /* 0x0000000388887210 */ /* 0x000fc60007f5e0ff */
[----:B------:R-:W4:Y:S01]  /*458b0*/  LDL.LU R6, [R1+0x1aa0] ;  /* 0x001aa00001067983 */ /* 0x000f220000300800 */
[----:B------:R-:W-:-:S03]  /*458c0*/  IMAD.MOV.U32 R133, RZ, RZ, R145 ;  /* 0x000000ffff857224 */ /* 0x000fc600078e0091 */
[----:B------:R-:W-:Y:S01]  /*458d0*/  STL [R1+0x19b8], R136 ;  /* 0x0019b88801007387 */ /* 0x000fe20000100800 */
[----:B------:R-:W-:-:S03]  /*458e0*/  IADD3 R137, P3, R137, R3, RZ ;  /* 0x0000000389897210 */ /* 0x000fc60007f7e0ff */
[----:B------:R1:W-:Y:S04]  /*458f0*/  STL [R1+0x19ac], R141 ;  /* 0x0019ac8d01007387 */ /* 0x0003e80000100800 */
[----:B------:R-:W4:Y:S04]  /*45900*/  LDL.LU R147, [R1+0x1a94] ;  /* 0x001a940001937983 */ /* 0x000f280000300800 */
[----:B------:R-:W4:Y:S04]  /*45910*/  LDL.LU R138, [R1+0x1aa8] ;  /* 0x001aa800018a7983 */ /* 0x000f280000300800 */
[----:B------:R1:W-:Y:S01]  /*45920*/  LDGSTS.E [R7+0xd00], desc[UR60][R132.64], P1 ;  /* 0x00d0000084077fae */ /* 0x0003e2000892187c */
[----:B------:R-:W-:-:S03]  /*45930*/  IMAD.X R149, R149, 0x1, R2, P2 ;  /* 0x0000000195957824 */ /* 0x000fc600010e0602 */
[----:B------:R-:W-:Y:S01]  /*45940*/  STL [R1+0x19c0], R137 ;  /* 0x0019c08901007387 */ /* 0x000fe20000100800 */
[----:B-1----:R-:W-:-:S03]  /*45950*/  IMAD.MOV.U32 R133, RZ, RZ, R141 ;  /* 0x000000ffff857224 */ /* 0x002fc600078e008d */
[----:B------:R-:W-:Y:S01]  /*45960*/  STL [R1+0x19b4], R149 ;  /* 0x0019b49501007387 */ /* 0x000fe20000100800 */
[----:B------:R-:W-:-:S03]  /*45970*/  IMAD.MOV.U32 R132, RZ, RZ, R139 ;  /* 0x000000ffff847224 */ /* 0x000fc600078e008b */
[----:B------:R-:W4:Y:S04]  /*45980*/  LDL.LU R141, [R1+0x1a9c] ;  /* 0x001a9c00018d7983 */ /* 0x000f280000300800 */
[----:B------:R-:W4:Y:S04]  /*45990*/  LDL.LU R145, [R1+0x1aa4] ;  /* 0x001aa40001917983 */ /* 0x000f280000300800 */
[----:B------:R-:W4:Y:S04]  /*459a0*/  LDL.LU R139, [R1+0x1ab0] ;  /* 0x001ab000018b7983 */ /* 0x000f280000300800 */
[----:B------:R1:W-:Y:S01]  /*459b0*/  LDGSTS.E [R7+0xd80], desc[UR60][R132.64], P1 ;  /* 0x00d8000084077fae */ /* 0x0003e2000892187c */
[----:B------:R-:W-:-:S04]  /*459c0*/  UISETP.GT.AND UP1, UPT, UR12, 0x7, UPT ;  /* 0x000000070c00788c */ /* 0x000fc8000bf24270 */
[----:B------:R-:W-:Y:S01]  /*459d0*/  USEL UR10, URZ, 0x4, !UP1 ;  /* 0x000000043f0a7887 */ /* 0x000fe2000c800000 */
[----:B-1----:R-:W-:Y:S02]  /*459e0*/  IMAD.MOV.U32 R132, RZ, RZ, R136 ;  /* 0x000000ffff847224 */ /* 0x002fe400078e0088 */
[----:B------:R-:W-:-:S05]  /*459f0*/  IMAD.MOV.U32 R133, RZ, RZ, R149 ;  /* 0x000000ffff857224 */ /* 0x000fca00078e0095 */
[----:B------:R1:W-:Y:S01]  /*45a00*/  LDGSTS.E [R7+0xe00], desc[UR60][R132.64], P1 ;  /* 0x00e0000084077fae */ /* 0x0003e2000892187c */
[----:B------:R-:W-:Y:S01]  /*45a10*/  USEL UR10, UR10, URZ, !UP0 ;  /* 0x0000003f0a0a7287 */ /* 0x000fe2000c000000 */
[----:B-1----:R-:W-:Y:S01]  /*45a20*/  IMAD.MOV.U32 R132, RZ, RZ, R137 ;  /* 0x000000ffff847224 */ /* 0x002fe200078e0089 */
[----:B------:R-:W-:Y:S01]  /*45a30*/  IADD3 R143, P2, R143, R3, RZ ;  /* 0x000000038f8f7210 */ /* 0x000fe20007f5e0ff */
[----:B------:R-:W-:-:S04]  /*45a40*/  IMAD.X R142, R142, 0x1, R2, P3 ;  /* 0x000000018e8e7824 */ /* 0x000fc800018e0602 */
[----:B------:R-:W-:Y:S01]  /*45a50*/  STL [R1+0x19c8], R143 ;  /* 0x0019c88f01007387 */ /* 0x000fe20000100800 */
[----:B------:R-:W-:-:S03]  /*45a60*/  IMAD.MOV.U32 R133, RZ, RZ, R142 ;  /* 0x000000ffff857224 */ /* 0x000fc600078e008e */
[----:B------:R1:W-:Y:S01]  /*45a70*/  STL [R1+0x19bc], R142 ;  /* 0x0019bc8e01007387 */ /* 0x0003e20000100800 */
[----:B------:R-:W-:-:S03]  /*45a80*/  IADD3 R140, P3, R140, R3, RZ ;  /* 0x000000038c8c7210 */ /* 0x000fc60007f7e0ff */
[----:B------:R-:W4:Y:S01]  /*45a90*/  LDL.LU R136, [R1+0x1ab8] ;  /* 0x001ab80001887983 */ /* 0x000f220000300800 */
[----:B------:R-:W-:-:S03]  /*45aa0*/  IMAD.X R148, R148, 0x1, R2, P2 ;  /* 0x0000000194947824 */ /* 0x000fc600010e0602 */
[----:B------:R1:W-:Y:S04]  /*45ab0*/  LDGSTS.E [R7+0xe80], desc[UR60][R132.64], P1 ;  /* 0x00e8000084077fae */ /* 0x0003e8000892187c */
[----:B-1----:R-:W4:Y:S04]  /*45ac0*/  LDL.LU R142, [R1+0x1aac] ;  /* 0x001aac00018e7983 */ /* 0x002f280000300800 */
[----:B------:R-:W-:Y:S04]  /*45ad0*/  STL [R1+0x19d0], R140 ;  /* 0x0019d08c01007387 */ /* 0x000fe80000100800 */
[----:B------:R-:W-:Y:S01]  /*45ae0*/  STL [R1+0x19c4], R148 ;  /* 0x0019c49401007387 */ /* 0x000fe20000100800 */
[----:B------:R-:W-:-:S02]  /*45af0*/  IMAD.MOV.U32 R132, RZ, RZ, R143 ;  /* 0x000000ffff847224 */ /* 0x000fc400078e008f */
[----:B------:R-:W-:Y:S01]  /*45b00*/  IMAD.MOV.U32 R133, RZ, RZ, R148 ;  /* 0x000000ffff857224 */ /* 0x000fe200078e0094 */
[----:B------:R-:W4:Y:S01]  /*45b10*/  LDL.LU R137, [R1+0x1ac0] ;  /* 0x001ac00001897983 */ /* 0x000f220000300800 */
[----:B------:R-:W-:-:S03]  /*45b20*/  ISETP.NE.U32.AND P2, PT, RZ, UR10, PT ;  /* 0x0000000aff007c0c */ /* 0x000fc6000bf45070 */
[----:B------:R-:W4:Y:S04]  /*45b30*/  LDL.LU R149, [R1+0x1ab4] ;  /* 0x001ab40001957983 */ /* 0x000f280000300800 */
[----:B------:R1:W-:Y:S02]  /*45b40*/  LDGSTS.E [R7+0xf00], desc[UR60][R132.64], P1 ;  /* 0x00f0000084077fae */ /* 0x0003e4000892187c */
[----:B-1----:R-:W-:Y:S02]  /*45b50*/  IMAD.MOV.U32 R132, RZ, RZ, R140 ;  /* 0x000000ffff847224 */ /* 0x002fe400078e008c */
[----:B---3--:R-:W-:-:S04]  /*45b60*/  IMAD.X R144, R144, 0x1, R2, P3 ;  /* 0x0000000190907824 */ /* 0x008fc800018e0602 */
[----:B------:R-:W-:-:S05]  /*45b70*/  IMAD.MOV.U32 R133, RZ, RZ, R144 ;  /* 0x000000ffff857224 */ /* 0x000fca00078e0090 */
[----:B------:R1:W-:Y:S01]  /*45b80*/  LDGSTS.E [R7+0xf80], desc[UR60][R132.64], P1 ;  /* 0x00f8000084077fae */ /* 0x0003e2000892187c */
[-C--:B--2---:R-:W-:Y:S02]  /*45b90*/  IADD3 R146, P4, R146, R3.reuse, RZ ;  /* 0x0000000392927210 */ /* 0x084fe40007f9e0ff */
[----:B----4-:R-:W-:-:S03]  /*45ba0*/  IADD3 R6, P3, R6, R3, RZ ;  /* 0x0000000306067210 */ /* 0x010fc60007f7e0ff */
[----:B------:R-:W-:Y:S04]  /*45bb0*/  STL [R1+0x1a98], R146 ;  /* 0x001a989201007387 */ /* 0x000fe80000100800 */
[----:B------:R2:W-:Y:S04]  /*45bc0*/  STL [R1+0x19cc], R144 ;  /* 0x0019cc9001007387 */ /* 0x0005e80000100800 */
[----:B------:R-:W3:Y:S01]  /*45bd0*/  LDL.LU R143, [R1+0x1ac8] ;  /* 0x001ac800018f7983 */ /* 0x000ee20000300800 */
[----:B------:R-:W-:-:S03]  /*45be0*/  IMAD.X R147, R147, 0x1, R2, P4 ;  /* 0x0000000193937824 */ /* 0x000fc600020e0602 */
[----:B--2---:R-:W2:Y:S01]  /*45bf0*/  LDL.LU R144, [R1+0x1abc] ;  /* 0x001abc0001907983 */ /* 0x004ea20000300800 */
[----:B------:R-:W-:Y:S01]  /*45c00*/  IADD3 R138, P1, R138, R3, RZ ;  /* 0x000000038a8a7210 */ /* 0x000fe20007f3e0ff */
[----:B-1----:R-:W-:Y:S02]  /*45c10*/  IMAD.MOV.U32 R132, RZ, RZ, R146 ;  /* 0x000000ffff847224 */ /* 0x002fe400078e0092 */
[----:B------:R-:W-:Y:S01]  /*45c20*/  STL [R1+0x1aa0], R6 ;  /* 0x001aa00601007387 */ /* 0x000fe20000100800 */
[----:B------:R-:W-:-:S03]  /*45c30*/  IMAD.MOV.U32 R133, RZ, RZ, R147 ;  /* 0x000000ffff857224 */ /* 0x000fc600078e0093 */
[----:B------:R-:W-:Y:S04]  /*45c40*/  STL [R1+0x1a94], R147 ;  /* 0x001a949301007387 */ /* 0x000fe80000100800 */
[----:B------:R-:W4:Y:S04]  /*45c50*/  LDL.LU R140, [R1+0x1ad0] ;  /* 0x001ad000018c7983 */ /* 0x000f280000300800 */
[----:B------:R-:W4:Y:S01]  /*45c60*/  LDL.LU R148, [R1+0x1ac4] ;  /* 0x001ac40001947983 */ /* 0x000f220000300800 */
[----:B------:R-:W-:-:S03]  /*45c70*/  IMAD.X R141, R141, 0x1, R2, P3 ;  /* 0x000000018d8d7824 */ /* 0x000fc600018e0602 */
[----:B------:R-:W-:Y:S01]  /*45c80*/  STL [R1+0x1aa8], R138 ;  /* 0x001aa88a01007387 */ /* 0x000fe20000100800 */
[----:B------:R-:W-:-:S03]  /*45c90*/  IMAD.X R145, R145, 0x1, R2, P1 ;  /* 0x0000000191917824 */ /* 0x000fc600008e0602 */
[----:B------:R1:W-:Y:S01]  /*45ca0*/  LDGSTS.E [R7+0x1c00], desc[UR60][R132.64], P2 ;  /* 0x01c0000084077fae */ /* 0x0003e2000912187c */
[----:B------:R-:W-:-:S03]  /*45cb0*/  IADD3 R139, P3, R139, R3, RZ ;  /* 0x000000038b8b7210 */ /* 0x000fc60007f7e0ff */
[----:B------:R1:W-:Y:S02]  /*45cc0*/  STL [R1+0x1a9c], R141 ;  /* 0x001a9c8d01007387 */ /* 0x0003e40000100800 */
[----:B-1----:R-:W-:Y:S02]  /*45cd0*/  IMAD.MOV.U32 R133, RZ, RZ, R141 ;  /* 0x000000ffff857224 */ /* 0x002fe400078e008d */
[----:B------:R-:W4:Y:S04]  /*45ce0*/  LDL.LU R141, [R1+0x1acc] ;  /* 0x001acc00018d7983 */ /* 0x000f280000300800 */
[----:B------:R-:W-:Y:S04]  /*45cf0*/  STL [R1+0x1ab0], R139 ;  /* 0x001ab08b01007387 */ /* 0x000fe80000100800 */
[----:B------:R-:W-:Y:S04]  /*45d00*/  STL [R1+0x1aa4], R145 ;  /* 0x001aa49101007387 */ /* 0x000fe80000100800 */
[----:B------:R-:W4:Y:S01]  /*45d10*/  LDL.LU R146, [R1+0x1b98] ;  /* 0x001b980001927983 */ /* 0x000f220000300800 */
[----:B------:R-:W-:-:S03]  /*45d20*/  IMAD.MOV.U32 R132, RZ, RZ, R6 ;  /* 0x000000ffff847224 */ /* 0x000fc600078e0006 */
[----:B------:R-:W4:Y:S04]  /*45d30*/  LDL.LU R6, [R1+0x1ba0] ;  /* 0x001ba00001067983 */ /* 0x000f280000300800 */
[----:B------:R1:W-:Y:S02]  /*45d40*/  LDGSTS.E [R7+0x1c80], desc[UR60][R132.64], P2 ;  /* 0x01c8000084077fae */ /* 0x0003e4000912187c */
[----:B-1----:R-:W-:Y:S02]  /*45d50*/  IMAD.MOV.U32 R132, RZ, RZ, R138 ;  /* 0x000000ffff847224 */ /* 0x002fe400078e008a */
[----:B------:R-:W-:-:S05]  /*45d60*/  IMAD.MOV.U32 R133, RZ, RZ, R145 ;  /* 0x000000ffff857224 */ /* 0x000fca00078e0091 */
[----:B------:R1:W-:Y:S01]  /*45d70*/  LDGSTS.E [R7+0x1d00], desc[UR60][R132.64], P2 ;  /* 0x01d0000084077fae */ /* 0x0003e2000912187c */
[----:B------:R-:W-:Y:S01]  /*45d80*/  IADD3 R136, P1, R136, R3, RZ ;  /* 0x0000000388887210 */ /* 0x000fe20007f3e0ff */
[----:B------:R-:W-:-:S04]  /*45d90*/  IMAD.X R142, R142, 0x1, R2, P3 ;  /* 0x000000018e8e7824 */ /* 0x000fc800018e0602 */
[----:B------:R-:W-:Y:S01]  /*45da0*/  STL [R1+0x1ab8], R136 ;  /* 0x001ab88801007387 */ /* 0x000fe20000100800 */
[----:B-1----:R-:W-:-:S03]  /*45db0*/  IMAD.MOV.U32 R132, RZ, RZ, R139 ;  /* 0x000000ffff847224 */ /* 0x002fc600078e008b */
[----:B------:R1:W-:Y:S01]  /*45dc0*/  STL [R1+0x1aac], R142 ;  /* 0x001aac8e01007387 */ /* 0x0003e20000100800 */
[----:B------:R-:W-:-:S03]  /*45dd0*/  IMAD.MOV.U32 R133, RZ, RZ, R142 ;  /* 0x000000ffff857224 */ /* 0x000fc600078e008e */
[----:B------:R-:W4:Y:S01]  /*45de0*/  LDL.LU R147, [R1+0x1b94] ;  /* 0x001b940001937983 */ /* 0x000f220000300800 */
[----:B------:R-:W-:-:S03]  /*45df0*/  IADD3 R137, P3, R137, R3, RZ ;  /* 0x0000000389897210 */ /* 0x000fc60007f7e0ff */
[----:B------:R-:W4:Y:S01]  /*45e00*/  LDL.LU R138, [R1+0x1ba8] ;  /* 0x001ba800018a7983 */ /* 0x000f220000300800 */
[----:B------:R-:W-:-:S03]  /*45e10*/  IMAD.X R149, R149, 0x1, R2, P1 ;  /* 0x0000000195957824 */ /* 0x000fc600008e0602 */
[----:B------:R-:W-:Y:S04]  /*45e20*/  STL [R1+0x1ac0], R137 ;  /* 0x001ac08901007387 */ /* 0x000fe80000100800 */
[----:B------:R-:W-:Y:S04]  /*45e30*/  STL [R1+0x1ab4], R149 ;  /* 0x001ab49501007387 */ /* 0x000fe80000100800 */
[----:B-1----:R-:W4:Y:S04]  /*45e40*/  LDL.LU R142, [R1+0x1b9c] ;  /* 0x001b9c00018e7983 */ /* 0x002f280000300800 */
[----:B------:R1:W-:Y:S04]  /*45e50*/  LDGSTS.E [R7+0x1d80], desc[UR60][R132.64], P2 ;  /* 0x01d8000084077fae */ /* 0x0003e8000912187c */
[----:B------:R-:W4:Y:S04]  /*45e60*/  LDL.LU R145, [R1+0x1ba4] ;  /* 0x001ba40001917983 */ /* 0x000f280000300800 */
[----:B------:R-:W4:Y:S01]  /*45e70*/  LDL.LU R139, [R1+0x1bb0] ;  /* 0x001bb000018b7983 */ /* 0x000f220000300800 */
[----:B-1----:R-:W-:-:S02]  /*45e80*/  IMAD.MOV.U32 R132, RZ, RZ, R136 ;  /* 0x000000ffff847224 */ /* 0x002fc400078e0088 */
[----:B------:R-:W-:-:S05]  /*45e90*/  IMAD.MOV.U32 R133, RZ, RZ, R149 ;  /* 0x000000ffff857224 */ /* 0x000fca00078e0095 */
[----:B------:R1:W-:Y:S02]  /*45ea0*/  LDGSTS.E [R7+0x1e00], desc[UR60][R132.64], P2 ;  /* 0x01e0000084077fae */ /* 0x0003e4000912187c */
[----:B-1----:R-:W-:Y:S01]  /*45eb0*/  IMAD.MOV.U32 R132, RZ, RZ, R137 ;  /* 0x000000ffff847224 */ /* 0x002fe200078e0089 */
[----:B---3--:R-:W-:Y:S01]  /*45ec0*/  IADD3 R143, P1, R143, R3, RZ ;  /* 0x000000038f8f7210 */ /* 0x008fe20007f3e0ff */
[----:B--2---:R-:W-:-:S04]  /*45ed0*/  IMAD.X R144, R144, 0x1, R2, P3 ;  /* 0x0000000190907824 */ /* 0x004fc800018e0602 */
[----:B------:R-:W-:Y:S01]  /*45ee0*/  STL [R1+0x1ac8], R143 ;  /* 0x001ac88f01007387 */ /* 0x000fe20000100800 */
[----:B------:R-:W-:-:S03]  /*45ef0*/  IMAD.MOV.U32 R133, RZ, RZ, R144 ;  /* 0x000000ffff857224 */ /* 0x000fc600078e0090 */
[----:B------:R1:W-:Y:S04]  /*45f00*/  STL [R1+0x1abc], R144 ;  /* 0x001abc9001007387 */ /* 0x0003e80000100800 */
[----:B------:R-:W2:Y:S01]  /*45f10*/  LDL.LU R136, [R1+0x1bb8] ;  /* 0x001bb80001887983 */ /* 0x000ea20000300800 */
[----:B----4-:R-:W-:-:S03]  /*45f20*/  IADD3 R140, P3, R140, R3, RZ ;  /* 0x000000038c8c7210 */ /* 0x010fc60007f7e0ff */
[----:B------:R3:W-:Y:S01]  /*45f30*/  LDGSTS.E [R7+0x1e80], desc[UR60][R132.64], P2 ;  /* 0x01e8000084077fae */ /* 0x0007e2000912187c */
[----:B------:R-:W-:-:S03]  /*45f40*/  IMAD.X R148, R148, 0x1, R2, P1 ;  /* 0x0000000194947824 */ /* 0x000fc600008e0602 */
[----:B-1----:R-:W4:Y:S04]  /*45f50*/  LDL.LU R144, [R1+0x1bac] ;  /* 0x001bac0001907983 */ /* 0x002f280000300800 */
[----:B------:R1:W-:Y:S04]  /*45f60*/  STL [R1+0x1ad0], R140 ;  /* 0x001ad08c01007387 */ /* 0x0003e80000100800 */
[----:B------:R-:W-:Y:S04]  /*45f70*/  STL [R1+0x1ac4], R148 ;  /* 0x001ac49401007387 */ /* 0x000fe80000100800 */
[----:B------:R-:W4:Y:S01]  /*45f80*/  LDL.LU R137, [R1+0x1bc0] ;  /* 0x001bc00001897983 */ /* 0x000f220000300800 */
[----:B---3--:R-:W-:-:S03]  /*45f90*/  IMAD.MOV.U32 R132, RZ, RZ, R143 ;  /* 0x000000ffff847224 */ /* 0x008fc600078e008f */
[----:B------:R-:W3:Y:S01]  /*45fa0*/  LDL.LU R149, [R1+0x1bb4] ;  /* 0x001bb40001957983 */ /* 0x000ee20000300800 */
[----:B------:R-:W-:-:S05]  /*45fb0*/  IMAD.MOV.U32 R133, RZ, RZ, R148 ;  /* 0x000000ffff857224 */ /* 0x000fca00078e0094 */
[----:B------:R1:W-:Y:S01]  /*45fc0*/  LDGSTS.E [R7+0x1f00], desc[UR60][R132.64], P2 ;  /* 0x01f0000084077fae */ /* 0x0003e2000912187c */
[----:B------:R-:W-:Y:S01]  /*45fd0*/  IMAD.X R141, R141, 0x1, R2, P3 ;  /* 0x000000018d8d7824 */ /* 0x000fe200018e0602 */
[----:B------:R-:W-:Y:S01]  /*45fe0*/  IADD3 R146, P4, R146, R3, RZ ;  /* 0x0000000392927210 */ /* 0x000fe20007f9e0ff */
[----:B-1----:R-:W-:-:S04]  /*45ff0*/  IMAD.MOV.U32 R132, RZ, RZ, R140 ;  /* 0x000000ffff847224 */ /* 0x002fc800078e008c */
[----:B------:R-:W-:Y:S04]  /*46000*/  STL [R1+0x1b98], R146 ;  /* 0x001b989201007387 */ /* 0x000fe80000100800 */
[----:B------:R1:W-:Y:S04]  /*46010*/  STL [R1+0x1acc], R141 ;  /* 0x001acc8d01007387 */ /* 0x0003e80000100800 */
[----:B------:R-:W3:Y:S04]  /*46020*/  LDL.LU R143, [R1+0x1bc8] ;  /* 0x001bc800018f7983 */ /* 0x000ee80000300800 */
[----:B------:R-:W3:Y:S01]  /*46030*/  LDL.LU R140, [R1+0x1bbc] ;  /* 0x001bbc00018c7983 */ /* 0x000ee20000300800 */
        /* <DEDUP_REMOVED lines=8> */
[----:B------:R-:W-:Y:S02]  /*460c0*/  IMAD.X R147, R147, 0x1, R2, P4 ;  /* 0x0000000193937824 */ /* 0x000fe400020e0602 */
[----:B-1----:R-:W-:Y:S01]  /*460d0*/  IMAD.MOV.U32 R132, RZ, RZ, R146 ;  /* 0x000000ffff847224 */ /* 0x002fe200078e0092 */
[----:B------:R-:W-:Y:S02]  /*460e0*/  IADD3 R138, P2, R138, R3, RZ ;  /* 0x000000038a8a7210 */ /* 0x000fe40007f5e0ff */
[----:B------:R-:W-:Y:S01]  /*460f0*/  STL [R1+0x1b94], R147 ;  /* 0x001b949301007387 */ /* 0x000fe20000100800 */
[----:B------:R-:W-:-:S03]  /*46100*/  IMAD.MOV.U32 R133, RZ, RZ, R147 ;  /* 0x000000ffff857224 */ /* 0x000fc600078e0093 */
[----:B------:R-:W3:Y:S04]  /*46110*/  LDL.LU R141, [R1+0x1bd0] ;  /* 0x001bd000018d7983 */ /* 0x000ee80000300800 */
[----:B------:R-:W3:Y:S01]  /*46120*/  LDL.LU R148, [R1+0x1bc4] ;  /* 0x001bc40001947983 */ /* 0x000ee20000300800 */
[----:B------:R-:W-:-:S03]  /*46130*/  IMAD.X R142, R142, 0x1, R2, P3 ;  /* 0x000000018e8e7824 */ /* 0x000fc600018e0602 */
[----:B------:R-:W-:Y:S04]  /*46140*/  STL [R1+0x1ba8], R138 ;  /* 0x001ba88a01007387 */ /* 0x000fe80000100800 */
[----:B------:R1:W-:Y:S01]  /*46150*/  LDGSTS.E [R7+0x2c00], desc[UR60][R132.64], P1 ;  /* 0x02c0000084077fae */ /* 0x0003e2000892187c */
[----:B------:R-:W-:-:S03]  /*46160*/  IMAD.X R145, R145, 0x1, R2, P2 ;  /* 0x0000000191917824 */ /* 0x000fc600010e0602 */
[----:B------:R1:W-:Y:S01]  /*46170*/  STL [R1+0x1b9c], R142 ;  /* 0x001b9c8e01007387 */ /* 0x0003e20000100800 */
[----:B------:R-:W-:Y:S01]  /*46180*/  IADD3 R139, P3, R139, R3, RZ ;  /* 0x000000038b8b7210 */ /* 0x000fe20007f7e0ff */
[----:B-1----:R-:W-:Y:S02]  /*46190*/  IMAD.MOV.U32 R132, RZ, RZ, R6 ;  /* 0x000000ffff847224 */ /* 0x002fe400078e0006 */
[----:B------:R-:W-:Y:S02]  /*461a0*/  IMAD.MOV.U32 R133, RZ, RZ, R142 ;  /* 0x000000ffff857224 */ /* 0x000fe400078e008e */
[----:B------:R-:W3:Y:S04]  /*461b0*/  LDL.LU R142, [R1+0x1bcc] ;  /* 0x001bcc00018e7983 */ /* 0x000ee80000300800 */
[----:B------:R-:W-:Y:S04]  /*461c0*/  STL [R1+0x1bb0], R139 ;  /* 0x001bb08b01007387 */ /* 0x000fe80000100800 */
[----:B------:R1:W-:Y:S04]  /*461d0*/  STL [R1+0x1ba4], R145 ;  /* 0x001ba49101007387 */ /* 0x0003e80000100800 */
[----:B------:R-:W3:Y:S04]  /*461e0*/  LDL.LU R146, [R1+0x1c98] ;  /* 0x001c980001927983 */ /* 0x000ee80000300800 */
[----:B------:R1:W-:Y:S04]  /*461f0*/  LDGSTS.E [R7+0x2c80], desc[UR60][R132.64], P1 ;  /* 0x02c8000084077fae */ /* 0x0003e8000892187c */
[----:B------:R-:W3:Y:S01]  /*46200*/  LDL.LU R6, [R1+0x1ca0] ;  /* 0x001ca00001067983 */ /* 0x000ee20000300800 */
[----:B-1----:R-:W-:-:S02]  /*46210*/  IMAD.MOV.U32 R132, RZ, RZ, R138 ;  /* 0x000000ffff847224 */ /* 0x002fc400078e008a */
[----:B------:R-:W-:-:S05]  /*46220*/  IMAD.MOV.U32 R133, RZ, RZ, R145 ;  /* 0x000000ffff857224 */ /* 0x000fca00078e0091 */
[----:B------:R1:W-:Y:S02]  /*46230*/  LDGSTS.E [R7+0x2d00], desc[UR60][R132.64], P1 ;  /* 0x02d0000084077fae */ /* 0x0003e4000892187c */
[----:B-1----:R-:W-:Y:S01]  /*46240*/  IMAD.MOV.U32 R132, RZ, RZ, R139 ;  /* 0x000000ffff847224 */ /* 0x002fe200078e008b */
[----:B--2---:R-:W-:Y:S01]  /*46250*/  IADD3 R136, P2, R136, R3, RZ ;  /* 0x0000000388887210 */ /* 0x004fe20007f5e0ff */
[----:B----4-:R-:W-:-:S04]  /*46260*/  IMAD.X R144, R144, 0x1, R2, P3 ;  /* 0x0000000190907824 */ /* 0x010fc800018e0602 */
[----:B------:R-:W-:Y:S04]  /*46270*/  STL [R1+0x1bb8], R136 ;  /* 0x001bb88801007387 */ /* 0x000fe80000100800 */
[----:B------:R1:W-:Y:S01]  /*46280*/  STL [R1+0x1bac], R144 ;  /* 0x001bac9001007387 */ /* 0x0003e20000100800 */
[----:B------:R-:W-:-:S03]  /*46290*/  IMAD.MOV.U32 R133, RZ, RZ, R144 ;  /* 0x000000ffff857224 */ /* 0x000fc600078e0090 */
[----:B------:R-:W2:Y:S01]  /*462a0*/  LDL.LU R147, [R1+0x1c94] ;  /* 0x001c940001937983 */ /* 0x000ea20000300800 */
[----:B------:R-:W-:-:S03]  /*462b0*/  IADD3 R137, P3, R137, R3, RZ ;  /* 0x0000000389897210 */ /* 0x000fc60007f7e0ff */
[----:B------:R-:W4:Y:S01]  /*462c0*/  LDL.LU R138, [R1+0x1ca8] ;  /* 0x001ca800018a7983 */ /* 0x000f220000300800 */
[----:B---3--:R-:W-:-:S03]  /*462d0*/  IMAD.X R149, R149, 0x1, R2, P2 ;  /* 0x0000000195957824 */ /* 0x008fc600010e0602 */
[----:B------:R-:W-:Y:S04]  /*462e0*/  STL [R1+0x1bc0], R137 ;  /* 0x001bc08901007387 */ /* 0x000fe80000100800 */
[----:B------:R-:W-:Y:S04]  /*462f0*/  STL [R1+0x1bb4], R149 ;  /* 0x001bb49501007387 */ /* 0x000fe80000100800 */
[----:B------:R-:W3:Y:S04]  /*46300*/  LDL.LU R145, [R1+0x1c9c] ;  /* 0x001c9c0001917983 */ /* 0x000ee80000300800 */
[----:B-1----:R-:W3:Y:S04]  /*46310*/  LDL.LU R144, [R1+0x1ca4] ;  /* 0x001ca40001907983 */ /* 0x002ee80000300800 */
[----:B------:R-:W3:Y:S04]  /*46320*/  LDL.LU R139, [R1+0x1cb0] ;  /* 0x001cb000018b7983 */ /* 0x000ee80000300800 */
[----:B------:R1:W-:Y:S01]  /*46330*/  LDGSTS.E [R7+0x2d80], desc[UR60][R132.64], P1 ;  /* 0x02d8000084077fae */ /* 0x0003e2000892187c */
[----:B------:R-:W-:Y:S01]  /*46340*/  IADD3 R143, P2, R143, R3, RZ ;  /* 0x000000038f8f7210 */ /* 0x000fe20007f5e0ff */
[----:B-1----:R-:W-:-:S02]  /*46350*/  IMAD.MOV.U32 R132, RZ, RZ, R136 ;  /* 0x000000ffff847224 */ /* 0x002fc400078e0088 */
[----:B------:R-:W-:Y:S02]  /*46360*/  IMAD.MOV.U32 R133, RZ, RZ, R149 ;  /* 0x000000ffff857224 */ /* 0x000fe400078e0095 */
[----:B------:R-:W-:Y:S01]  /*46370*/  IMAD.X R140, R140, 0x1, R2, P3 ;  /* 0x000000018c8c7824 */ /* 0x000fe200018e0602 */
[----:B------:R-:W-:Y:S04]  /*46380*/  STL [R1+0x1bc8], R143 ;  /* 0x001bc88f01007387 */ /* 0x000fe80000100800 */
[----:B------:R1:W-:Y:S04]  /*46390*/  STL [R1+0x1bbc], R140 ;  /* 0x001bbc8c01007387 */ /* 0x0003e80000100800 */
[----:B------:R1:W-:Y:S04]  /*463a0*/  LDGSTS.E [R7+0x2e00], desc[UR60][R132.64], P1 ;  /* 0x02e0000084077fae */ /* 0x0003e8000892187c */
[----:B------:R-:W3:Y:S01]  /*463b0*/  LDL.LU R136, [R1+0x1cb8] ;  /* 0x001cb80001887983 */ /* 0x000ee20000300800 */
[----:B-1----:R-:W-:-:S03]  /*463c0*/  IMAD.MOV.U32 R133, RZ, RZ, R140 ;  /* 0x000000ffff857224 */ /* 0x002fc600078e008c */
[----:B------:R-:W3:Y:S01]  /*463d0*/  LDL.LU R140, [R1+0x1cac] ;  /* 0x001cac00018c7983 */ /* 0x000ee20000300800 */
[----:B------:R-:W-:Y:S01]  /*463e0*/  UISETP.GT.AND UP1, UPT, UR12, 0xf, UPT ;  /* 0x0000000f0c00788c */ /* 0x000fe2000bf24270 */
[----:B------:R-:W-:-:S03]  /*463f0*/  IMAD.MOV.U32 R132, RZ, RZ, R137 ;  /* 0x000000ffff847224 */ /* 0x000fc600078e0089 */
[----:B------:R-:W-:Y:S02]  /*46400*/  USEL UR10, URZ, 0x4, !UP1 ;  /* 0x000000043f0a7887 */ /* 0x000fe4000c800000 */
[----:B------:R1:W-:Y:S02]  /*46410*/  LDGSTS.E [R7+0x2e80], desc[UR60][R132.64], P1 ;  /* 0x02e8000084077fae */ /* 0x0003e4000892187c */
[----:B------:R-:W-:Y:S01]  /*46420*/  USEL UR10, UR10, URZ, !UP0 ;  /* 0x0000003f0a0a7287 */ /* 0x000fe2000c000000 */
[----:B------:R-:W-:Y:S01]  /*46430*/  IADD3 R141, P3, R141, R3, RZ ;  /* 0x000000038d8d7210 */ /* 0x000fe20007f7e0ff */
[----:B------:R-:W-:Y:S02]  /*46440*/  IMAD.X R148, R148, 0x1, R2, P2 ;  /* 0x0000000194947824 */ /* 0x000fe400010e0602 */
[----:B-1----:R-:W-:Y:S02]  /*46450*/  IMAD.MOV.U32 R132, RZ, RZ, R143 ;  /* 0x000000ffff847224 */ /* 0x002fe400078e008f */
[----:B------:R-:W-:Y:S01]  /*46460*/  IMAD.MOV.U32 R133, RZ, RZ, R148 ;  /* 0x000000ffff857224 */ /* 0x000fe200078e0094 */
[----:B------:R-:W-:Y:S01]  /*46470*/  STL [R1+0x1bd0], R141 ;  /* 0x001bd08d01007387 */ /* 0x000fe20000100800 */
[----:B------:R-:W-:-:S03]  /*46480*/  ISETP.NE.U32.AND P2, PT, RZ, UR10, PT ;  /* 0x0000000aff007c0c */ /* 0x000fc6000bf45070 */
[----:B------:R-:W-:Y:S04]  /*46490*/  STL [R1+0x1bc4], R148 ;  /* 0x001bc49401007387 */ /* 0x000fe80000100800 */
[----:B------:R-:W3:Y:S04]  /*464a0*/  LDL.LU R137, [R1+0x1cc0] ;  /* 0x001cc00001897983 */ /* 0x000ee80000300800 */
[----:B------:R-:W3:Y:S04]  /*464b0*/  LDL.LU R149, [R1+0x1cb4] ;  /* 0x001cb40001957983 */ /* 0x000ee80000300800 */
[----:B------:R1:W-:Y:S01]  /*464c0*/  LDGSTS.E [R7+0x2f00], desc[UR60][R132.64], P1 ;  /* 0x02f0000084077fae */ /* 0x0003e2000892187c */
[----:B------:R-:W-:-:S02]  /*464d0*/  IMAD.X R142, R142, 0x1, R2, P3 ;  /* 0x000000018e8e7824 */ /* 0x000fc400018e0602 */
[----:B-1----:R-:W-:Y:S01]  /*464e0*/  IMAD.MOV.U32 R132, RZ, RZ, R141 ;  /* 0x000000ffff847224 */ /* 0x002fe200078e008d */
[----:B------:R-:W-:Y:S01]  /*464f0*/  IADD3 R146, P4, R146, R3, RZ ;  /* 0x0000000392927210 */ /* 0x000fe20007f9e0ff */
[----:B------:R-:W-:-:S04]  /*46500*/  IMAD.MOV.U32 R133, RZ, RZ, R142 ;  /* 0x000000ffff857224 */ /* 0x000fc800078e008e */
[----:B------:R-:W-:Y:S01]  /*46510*/  STL [R1+0x1c98], R146 ;  /* 0x001c989201007387 */ /* 0x000fe20000100800 */
[----:B------:R-:W-:-:S03]  /*46520*/  IADD3 R6, P3, R6, R3, RZ ;  /* 0x0000000306067210 */ /* 0x000fc60007f7e0ff */
[----:B------:R1:W-:Y:S04]  /*46530*/  STL [R1+0x1bcc], R142 ;  /* 0x001bcc8e01007387 */ /* 0x0003e80000100800 */
[----:B------:R-:W3:Y:S04]  /*46540*/  LDL.LU R143, [R1+0x1cc8] ;  /* 0x001cc800018f7983 */ /* 0x000ee80000300800 */
[----:B------:R1:W-:Y:S04]  /*46550*/  LDGSTS.E [R7+0x2f80], desc[UR60][R132.64], P1 ;  /* 0x02f8000084077fae */ /* 0x0003e8000892187c */
[----:B-1----:R-:W3:Y:S04]  /*46560*/  LDL.LU R142, [R1+0x1cbc] ;  /* 0x001cbc00018e7983 */ /* 0x002ee80000300800 */
[----:B------:R-:W-:Y:S01]  /*46570*/  STL [R1+0x1ca0], R6 ;  /* 0x001ca00601007387 */ /* 0x000fe20000100800 */
[----:B------:R-:W-:-:S02]  /*46580*/  IMAD.MOV.U32 R132, RZ, RZ, R146 ;  /* 0x000000ffff847224 */ /* 0x000fc400078e0092 */
[----:B--2---:R-:W-:Y:S01]  /*46590*/  IMAD.X R147, R147, 0x1, R2, P4 ;  /* 0x0000000193937824 */ /* 0x004fe200020e0602 */
[----:B----4-:R-:W-:-:S03]  /*465a0*/  IADD3 R138, P1, R138, R3, RZ ;  /* 0x000000038a8a7210 */ /* 0x010fc60007f3e0ff */
[----:B------:R-:W-:Y:S01]  /*465b0*/  IMAD.MOV.U32 R133, RZ, RZ, R147 ;  /* 0x000000ffff857224 */ /* 0x000fe200078e0093 */
[----:B------:R1:W-:Y:S04]  /*465c0*/  STL [R1+0x1c94], R147 ;  /* 0x001c949301007387 */ /* 0x0003e80000100800 */
[----:B------:R-:W2:Y:S04]  /*465d0*/  LDL.LU R141, [R1+0x1cd0] ;  /* 0x001cd000018d7983 */ /* 0x000ea80000300800 */
[----:B------:R4:W-:Y:S01]  /*465e0*/  LDGSTS.E [R7+0x3c00], desc[UR60][R132.64], P2 ;  /* 0x03c0000084077fae */ /* 0x0009e2000912187c */
[----:B---3--:R-:W-:-:S03]  /*465f0*/  IMAD.X R145, R145, 0x1, R2, P3 ;  /* 0x0000000191917824 */ /* 0x008fc600018e0602 */
[----:B-1----:R-:W3:Y:S01]  /*46600*/  LDL.LU R147, [R1+0x1cc4] ;  /* 0x001cc40001937983 */ /* 0x002ee20000300800 */
[----:B------:R-:W-:-:S03]  /*46610*/  IMAD.X R144, R144, 0x1, R2, P1 ;  /* 0x0000000190907824 */ /* 0x000fc600008e0602 */
[----:B------:R-:W-:Y:S01]  /*46620*/  STL [R1+0x1ca8], R138 ;  /* 0x001ca88a01007387 */ /* 0x000fe20000100800 */
[----:B------:R-:W-:-:S03]  /*46630*/  IADD3 R139, P3, R139, R3, RZ ;  /* 0x000000038b8b7210 */ /* 0x000fc60007f7e0ff */
[----:B------:R1:W-:Y:S01]  /*46640*/  STL [R1+0x1c9c], R145 ;  /* 0x001c9c9101007387 */ /* 0x0003e20000100800 */
[----:B----4-:R-:W-:Y:S02]  /*46650*/  IMAD.MOV.U32 R133, RZ, RZ, R145 ;  /* 0x000000ffff857224 */ /* 0x010fe400078e0091 */
[----:B------:R-:W-:-:S05]  /*46660*/  IMAD.MOV.U32 R132, RZ, RZ, R6 ;  /* 0x000000ffff847224 */ /* 0x000fca00078e0006 */
[----:B------:R4:W-:Y:S04]  /*46670*/  LDGSTS.E [R7+0x3c80], desc[UR60][R132.64], P2 ;  /* 0x03c8000084077fae */ /* 0x0009e8000912187c */
[----:B-1----:R-:W3:Y:S04]  /*46680*/  LDL.LU R145, [R1+0x1ccc] ;  /* 0x001ccc0001917983 */ /* 0x002ee80000300800 */
[----:B------:R-:W-:Y:S04]  /*46690*/  STL [R1+0x1cb0], R139 ;  /* 0x001cb08b01007387 */ /* 0x000fe80000100800 */
[----:B------:R-:W-:Y:S04]  /*466a0*/  STL [R1+0x1ca4], R144 ;  /* 0x001ca49001007387 */ /* 0x000fe80000100800 */
[----:B------:R-:W3:Y:S04]  /*466b0*/  LDL.LU R146, [R1+0x1d98] ;  /* 0x001d980001927983 */ /* 0x000ee80000300800 */
[----:B------:R-:W3:Y:S01]  /*466c0*/  LDL.LU R6, [R1+0x1da0] ;  /* 0x001da00001067983 */ /* 0x000ee20000300800 */
[----:B------:R-:W-:-:S05]  /*466d0*/  IADD3 R136, P1, R136, R3, RZ ;  /* 0x0000000388887210 */ /* 0x000fca0007f3e0ff */
[----:B------:R-:W-:Y:S01]  /*466e0*/  STL [R1+0x1cb8], R136 ;  /* 0x001cb88801007387 */ /* 0x000fe20000100800 */
[----:B------:R-:W-:-:S05]  /*466f0*/  IMAD.X R140, R140, 0x1, R2, P3 ;  /* 0x000000018c8c7824 */ /* 0x000fca00018e0602 */
[----:B------:R1:W-:Y:S04]  /*46700*/  STL [R1+0x1cac], R140 ;  /* 0x001cac8c01007387 */ /* 0x0003e80000100800 */
[----:B------:R-:W3:Y:S01]  /*46710*/  LDL.LU R148, [R1+0x1d94] ;  /* 0x001d940001947983 */ /* 0x000ee20000300800 */
[----:B----4-:R-:W-:Y:S02]  /*46720*/  IMAD.MOV.U32 R132, RZ, RZ, R138 ;  /* 0x000000ffff847224 */ /* 0x010fe400078e008a */
[----:B------:R-:W-:Y:S01]  /*46730*/  IMAD.MOV.U32 R133, RZ, RZ, R144 ;  /* 0x000000ffff857224 */ /* 0x000fe200078e0090 */
[----:B------:R-:W4:Y:S04]  /*46740*/  LDL.LU R138, [R1+0x1da8] ;  /* 0x001da800018a7983 */ /* 0x000f280000300800 */
[----:B------:R1:W-:Y:S02]  /*46750*/  LDGSTS.E [R7+0x3d00], desc[UR60][R132.64], P2 ;  /* 0x03d0000084077fae */ /* 0x0003e4000912187c */
[----:B-1----:R-:W-:-:S02]  /*46760*/  IMAD.MOV.U32 R132, RZ, RZ, R139 ;  /* 0x000000ffff847224 */ /* 0x002fc400078e008b */
[----:B------:R-:W-:Y:S01]  /*46770*/  IMAD.MOV.U32 R133, RZ, RZ, R140 ;  /* 0x000000ffff857224 */ /* 0x000fe200078e008c */
[----:B------:R-:W-:-:S04]  /*46780*/  IADD3 R137, P3, R137, R3, RZ ;  /* 0x0000000389897210 */ /* 0x000fc80007f7e0ff */
[----:B------:R1:W-:Y:S01]  /*46790*/  LDGSTS.E [R7+0x3d80], desc[UR60][R132.64], P2 ;  /* 0x03d8000084077fae */ /* 0x0003e2000912187c */
[----:B------:R-:W-:-:S03]  /*467a0*/  IMAD.X R149, R149, 0x1, R2, P1 ;  /* 0x0000000195957824 */ /* 0x000fc600008e0602 */
[----:B------:R-:W-:Y:S04]  /*467b0*/  STL [R1+0x1cc0], R137 ;  /* 0x001cc08901007387 */ /* 0x000fe80000100800 */
[----:B------:R-:W-:Y:S01]  /*467c0*/  STL [R1+0x1cb4], R149 ;  /* 0x001cb49501007387 */ /* 0x000fe20000100800 */
[----:B-1----:R-:W-:-:S03]  /*467d0*/  IMAD.MOV.U32 R132, RZ, RZ, R136 ;  /* 0x000000ffff847224 */ /* 0x002fc600078e0088 */
[----:B------:R-:W4:Y:S01]  /*467e0*/  LDL.LU R140, [R1+0x1d9c] ;  /* 0x001d9c00018c7983 */ /* 0x000f220000300800 */
[----:B------:R-:W-:-:S03]  /*467f0*/  IMAD.MOV.U32 R133, RZ, RZ, R149 ;  /* 0x000000ffff857224 */ /* 0x000fc600078e0095 */
[----:B------:R-:W4:Y:S04]  /*46800*/  LDL.LU R144, [R1+0x1da4] ;  /* 0x001da40001907983 */ /* 0x000f280000300800 */
[----:B------:R-:W4:Y:S04]  /*46810*/  LDL.LU R139, [R1+0x1db0] ;  /* 0x001db000018b7983 */ /* 0x000f280000300800 */
[----:B------:R1:W-:Y:S01]  /*46820*/  LDGSTS.E [R7+0x3e00], desc[UR60][R132.64], P2 ;  /* 0x03e0000084077fae */ /* 0x0003e2000912187c */
[----:B------:R-:W-:Y:S01]  /*46830*/  IADD3 R143, P1, R143, R3, RZ ;  /* 0x000000038f8f7210 */ /* 0x000fe20007f3e0ff */
[----:B-1----:R-:W-:-:S02]  /*46840*/  IMAD.MOV.U32 R132, RZ, RZ, R137 ;  /* 0x000000ffff847224 */ /* 0x002fc400078e0089 */
[----:B------:R-:W-:Y:S02]  /*46850*/  IMAD.X R142, R142, 0x1, R2, P3 ;  /* 0x000000018e8e7824 */ /* 0x000fe400018e0602 */
[----:B------:R-:W-:Y:S02]  /*46860*/  STL [R1+0x1cc8], R143 ;  /* 0x001cc88f01007387 */ /* 0x000fe40000100800 */
[----:B------:R-:W-:Y:S02]  /*46870*/  IMAD.MOV.U32 R133, RZ, RZ, R142 ;  /* 0x000000ffff857224 */ /* 0x000fe400078e008e */
[----:B------:R1:W-:Y:S04]  /*46880*/  STL [R1+0x1cbc], R142 ;  /* 0x001cbc8e01007387 */ /* 0x0003e80000100800 */
[----:B------:R-:W4:Y:S04]  /*46890*/  LDL.LU R136, [R1+0x1db8] ;  /* 0x001db80001887983 */ /* 0x000f280000300800 */
[----:B------:R1:W-:Y:S04]  /*468a0*/  LDGSTS.E [R7+0x3e80], desc[UR60][R132.64], P2 ;  /* 0x03e8000084077fae */ /* 0x0003e8000912187c */
[----:B-1----:R-:W4:Y:S01]  /*468b0*/  LDL.LU R142, [R1+0x1dac] ;  /* 0x001dac00018e7983 */ /* 0x002f220000300800 */
[----:B------:R-:W-:Y:S01]  /*468c0*/  IMAD.MOV.U32 R132, RZ, RZ, R143 ;  /* 0x000000ffff847224 */ /* 0x000fe200078e008f */
[----:B--2---:R-:W-:Y:S01]  /*468d0*/  IADD3 R141, P3, R141, R3, RZ ;  /* 0x000000038d8d7210 */ /* 0x004fe20007f7e0ff */
[----:B---3--:R-:W-:-:S04]  /*468e0*/  IMAD.X R147, R147, 0x1, R2, P1 ;  /* 0x0000000193937824 */ /* 0x008fc800008e0602 */
[----:B------:R-:W-:Y:S04]  /*468f0*/  STL [R1+0x1cd0], R141 ;  /* 0x001cd08d01007387 */ /* 0x000fe80000100800 */
[----:B------:R1:W-:Y:S01]  /*46900*/  STL [R1+0x1cc4], R147 ;  /* 0x001cc49301007387 */ /* 0x0003e20000100800 */
[----:B------:R-:W-:-:S03]  /*46910*/  IMAD.MOV.U32 R133, RZ, RZ, R147 ;  /* 0x000000ffff857224 */ /* 0x000fc600078e0093 */
[----:B------:R-:W2:Y:S04]  /*46920*/  LDL.LU R137, [R1+0x1dc0] ;  /* 0x001dc00001897983 */ /* 0x000ea80000300800 */
[----:B------:R-:W3:Y:S04]  /*46930*/  LDL.LU R143, [R1+0x1db4] ;  /* 0x001db400018f7983 */ /* 0x000ee80000300800 */
[----:B------:R1:W-:Y:S01]  /*46940*/  LDGSTS.E [R7+0x3f00], desc[UR60][R132.64], P2 ;  /* 0x03f0000084077fae */ /* 0x0003e2000912187c */
[----:B------:R-:W-:Y:S01]  /*46950*/  IMAD.X R145, R145, 0x1, R2, P3 ;  /* 0x0000000191917824 */ /* 0x000fe200018e0602 */
[----:B------:R-:W-:Y:S01]  /*46960*/  IADD3 R146, P4, R146, R3, RZ ;  /* 0x0000000392927210 */ /* 0x000fe20007f9e0ff */
[----:B-1----:R-:W-:-:S04]  /*46970*/  IMAD.MOV.U32 R132, RZ, RZ, R141 ;  /* 0x000000ffff847224 */ /* 0x002fc800078e008d */
[----:B------:R-:W-:Y:S01]  /*46980*/  STL [R1+0x1d98], R146 ;  /* 0x001d989201007387 */ /* 0x000fe20000100800 */
[----:B------:R-:W-:Y:S01]  /*46990*/  IADD3 R6, P3, R6, R3, RZ ;  /* 0x0000000306067210 */ /* 0x000fe20007f7e0ff */
[----:B------:R-:W-:Y:S02]  /*469a0*/  IMAD.MOV.U32 R133, RZ, RZ, R145 ;  /* 0x000000ffff857224 */ /* 0x000fe400078e0091 */
[----:B------:R1:W-:Y:S04]  /*469b0*/  STL [R1+0x1ccc], R145 ;  /* 0x001ccc9101007387 */ /* 0x0003e80000100800 */
[----:B------:R-:W3:Y:S04]  /*469c0*/  LDL.LU R147, [R1+0x1dc8] ;  /* 0x001dc80001937983 */ /* 0x000ee80000300800 */
[----:B------:R-:W3:Y:S04]  /*469d0*/  LDL.LU R141, [R1+0x1dbc] ;  /* 0x001dbc00018d7983 */ /* 0x000ee80000300800 */
[----:B------:R-:W-:Y:S04]  /*469e0*/  STL [R1+0x1da0], R6 ;  /* 0x001da00601007387 */ /* 0x000fe80000100800 */
[----:B------:R1:W-:Y:S01]  /*469f0*/  LDGSTS.E [R7+0x3f80], desc[UR60][R132.64], P2 ;  /* 0x03f8000084077fae */ /* 0x0003e2000912187c */
[----:B------:R-:W-:-:S05]  /*46a00*/  IMAD.X R148, R148, 0x1, R2, P4 ;  /* 0x0000000194947824 */ /* 0x000fca00020e0602 */
[----:B------:R1:W-:Y:S04]  /*46a10*/  STL [R1+0x1d94], R148 ;  /* 0x001d949401007387 */ /* 0x0003e80000100800 */
[----:B-1----:R-:W3:Y:S01]  /*46a20*/  LDL.LU R145, [R1+0x1dd0] ;  /* 0x001dd00001917983 */ /* 0x002ee20000300800 */
[----:B------:R-:W-:-:S03]  /*46a30*/  IMAD.MOV.U32 R133, RZ, RZ, R148 ;  /* 0x000000ffff857224 */ /* 0x000fc600078e0094 */
[----:B------:R-:W3:Y:S01]  /*46a40*/  LDL.LU R148, [R1+0x1dc4] ;  /* 0x001dc40001947983 */ /* 0x000ee20000300800 */
[----:B------:R-:W-:-:S04]  /*46a50*/  UISETP.GT.AND UP1, UPT, UR12, 0x13, UPT ;  /* 0x000000130c00788c */ /* 0x000fc8000bf24270 */
[----:B------:R-:W-:-:S04]  /*46a60*/  USEL UR10, URZ, 0x4, !UP1 ;  /* 0x000000043f0a7887 */ /* 0x000fc8000c800000 */
[----:B------:R-:W-:-:S06]  /*46a70*/  USEL UR10, UR10, URZ, !UP0 ;  /* 0x0000003f0a0a7287 */ /* 0x000fcc000c000000 */
[----:B------:R-:W-:Y:S01]  /*46a80*/  ISETP.NE.U32.AND P1, PT, RZ, UR10, PT ;  /* 0x0000000aff007c0c */ /* 0x000fe2000bf25070 */
[----:B------:R-:W-:Y:S01]  /*46a90*/  IMAD.MOV.U32 R132, RZ, RZ, R146 ;  /* 0x000000ffff847224 */ /* 0x000fe200078e0092 */
[----:B----4-:R-:W-:Y:S01]  /*46aa0*/  IADD3 R138, P2, R138, R3, RZ ;  /* 0x000000038a8a7210 */ /* 0x010fe20007f5e0ff */
[----:B------:R-:W-:-:S04]  /*46ab0*/  IMAD.X R140, R140, 0x1, R2, P3 ;  /* 0x000000018c8c7824 */ /* 0x000fc800018e0602 */
[----:B------:R-:W-:Y:S01]  /*46ac0*/  STL [R1+0x1da8], R138 ;  /* 0x001da88a01007387 */ /* 0x000fe20000100800 */
[----:B------:R-:W-:-:S05]  /*46ad0*/  IMAD.X R144, R144, 0x1, R2, P2 ;  /* 0x0000000190907824 */ /* 0x000fca00010e0602 */
[----:B------:R1:W-:Y:S01]  /*46ae0*/  LDGSTS.E [R7+0x4c00], desc[UR60][R132.64], P1 ;  /* 0x04c0000084077fae */ /* 0x0003e2000892187c */
[----:B------:R-:W-:-:S03]  /*46af0*/  IADD3 R139, P3, R139, R3, RZ ;  /* 0x000000038b8b7210 */ /* 0x000fc60007f7e0ff */
[----:B------:R4:W-:Y:S04]  /*46b00*/  STL [R1+0x1d9c], R140 ;  /* 0x001d9c8c01007387 */ /* 0x0009e80000100800 */
[----:B------:R-:W3:Y:S01]  /*46b10*/  LDL.LU R146, [R1+0x1dcc] ;  /* 0x001dcc0001927983 */ /* 0x000ee20000300800 */
[----:B-1----:R-:W-:Y:S02]  /*46b20*/  IMAD.MOV.U32 R132, RZ, RZ, R6 ;  /* 0x000000ffff847224 */ /* 0x002fe400078e0006 */
[----:B------:R-:W-:Y:S01]  /*46b30*/  IMAD.MOV.U32 R133, RZ, RZ, R140 ;  /* 0x000000ffff857224 */ /* 0x000fe200078e008c */
[----:B------:R-:W-:Y:S04]  /*46b40*/  STL [R1+0x1db0], R139 ;  /* 0x001db08b01007387 */ /* 0x000fe80000100800 */
[----:B------:R1:W-:Y:S04]  /*46b50*/  STL [R1+0x1da4], R144 ;  /* 0x001da49001007387 */ /* 0x0003e80000100800 */
[----:B------:R-:W3:Y:S04]  /*46b60*/  LDL.LU R6, [R1+0x1e98] ;  /* 0x001e980001067983 */ /* 0x000ee80000300800 */
[----:B------:R1:W-:Y:S04]  /*46b70*/  LDGSTS.E [R7+0x4c80], desc[UR60][R132.64], P1 ;  /* 0x04c8000084077fae */ /* 0x0003e8000892187c */
[----:B----4-:R-:W4:Y:S01]  /*46b80*/  LDL.LU R140, [R1+0x1ea0] ;  /* 0x001ea000018c7983 */ /* 0x010f220000300800 */
        /* <DEDUP_REMOVED lines=9> */
[----:B-1----:R-:W-:-:S02]  /*46c20*/  IMAD.MOV.U32 R132, RZ, RZ, R139 ;  /* 0x000000ffff847224 */ /* 0x002fc400078e008b */
[----:B------:R-:W-:-:S05]  /*46c30*/  IMAD.MOV.U32 R133, RZ, RZ, R142 ;  /* 0x000000ffff857224 */ /* 0x000fca00078e008e */
[----:B------:R1:W-:Y:S02]  /*46c40*/  LDGSTS.E [R7+0x4d80], desc[UR60][R132.64], P1 ;  /* 0x04d8000084077fae */ /* 0x0003e4000892187c */
[----:B-1----:R-:W-:Y:S01]  /*46c50*/  IMAD.MOV.U32 R132, RZ, RZ, R136 ;  /* 0x000000ffff847224 */ /* 0x002fe200078e0088 */
[----:B--2---:R-:W-:Y:S01]  /*46c60*/  IADD3 R137, P3, R137, R3, RZ ;  /* 0x0000000389897210 */ /* 0x004fe20007f7e0ff */
[----:B---3--:R-:W-:-:S04]  /*46c70*/  IMAD.X R143, R143, 0x1, R2, P2 ;  /* 0x000000018f8f7824 */ /* 0x008fc800010e0602 */
[----:B------:R-:W-:Y:S04]  /*46c80*/  STL [R1+0x1dc0], R137 ;  /* 0x001dc08901007387 */ /* 0x000fe80000100800 */
[----:B------:R1:W-:Y:S04]  /*46c90*/  STL [R1+0x1db4], R143 ;  /* 0x001db48f01007387 */ /* 0x0003e80000100800 */
[----:B------:R-:W2:Y:S01]  /*46ca0*/  LDL.LU R142, [R1+0x1e9c] ;  /* 0x001e9c00018e7983 */ /* 0x000ea20000300800 */
[----:B------:R-:W-:-:S03]  /*46cb0*/  IMAD.MOV.U32 R133, RZ, RZ, R143 ;  /* 0x000000ffff857224 */ /* 0x000fc600078e008f */
[----:B------:R-:W3:Y:S04]  /*46cc0*/  LDL.LU R139, [R1+0x1eb0] ;  /* 0x001eb000018b7983 */ /* 0x000ee80000300800 */
[----:B------:R1:W-:Y:S01]  /*46cd0*/  LDGSTS.E [R7+0x4e00], desc[UR60][R132.64], P1 ;  /* 0x04e0000084077fae */ /* 0x0003e2000892187c */
[----:B------:R-:W-:Y:S01]  /*46ce0*/  IADD3 R147, P2, R147, R3, RZ ;  /* 0x0000000393937210 */ /* 0x000fe20007f5e0ff */
[----:B------:R-:W-:-:S04]  /*46cf0*/  IMAD.X R141, R141, 0x1, R2, P3 ;  /* 0x000000018d8d7824 */ /* 0x000fc800018e0602 */
[----:B------:R-:W-:Y:S04]  /*46d00*/  STL [R1+0x1dc8], R147 ;  /* 0x001dc89301007387 */ /* 0x000fe80000100800 */
[----:B------:R1:W-:Y:S02]  /*46d10*/  STL [R1+0x1dbc], R141 ;  /* 0x001dbc8d01007387 */ /* 0x0003e40000100800 */
[----:B-1----:R-:W-:Y:S02]  /*46d20*/  IMAD.MOV.U32 R133, RZ, RZ, R141 ;  /* 0x000000ffff857224 */ /* 0x002fe400078e008d */
[----:B------:R-:W3:Y:S01]  /*46d30*/  LDL.LU R143, [R1+0x1ea4] ;  /* 0x001ea400018f7983 */ /* 0x000ee20000300800 */
[----:B------:R-:W-:-:S03]  /*46d40*/  IMAD.MOV.U32 R132, RZ, RZ, R137 ;  /* 0x000000ffff847224 */ /* 0x000fc600078e0089 */
[----:B------:R-:W3:Y:S04]  /*46d50*/  LDL.LU R136, [R1+0x1eb8] ;  /* 0x001eb80001887983 */ /* 0x000ee80000300800 */
[----:B------:R-:W3:Y:S01]  /*46d60*/  LDL.LU R141, [R1+0x1eac] ;  /* 0x001eac00018d7983 */ /* 0x000ee20000300800 */
[----:B------:R-:W-:Y:S01]  /*46d70*/  IADD3 R145, P3, R145, R3, RZ ;  /* 0x0000000391917210 */ /* 0x000fe20007f7e0ff */
[----:B------:R-:W-:Y:S02]  /*46d80*/  UISETP.GT.AND UP1, UPT, UR12, 0x17, UPT ;  /* 0x000000170c00788c */ /* 0x000fe4000bf24270 */
[----:B------:R1:W-:Y:S01]  /*46d90*/  LDGSTS.E [R7+0x4e80], desc[UR60][R132.64], P1 ;  /* 0x04e8000084077fae */ /* 0x0003e2000892187c */
[----:B------:R-:W-:-:S03]  /*46da0*/  IMAD.X R148, R148, 0x1, R2, P2 ;  /* 0x0000000194947824 */ /* 0x000fc600010e0602 */
[----:B------:R-:W-:Y:S04]  /*46db0*/  STL [R1+0x1dd0], R145 ;  /* 0x001dd09101007387 */ /* 0x000fe80000100800 */
[----:B------:R4:W-:Y:S04]  /*46dc0*/  STL [R1+0x1dc4], R148 ;  /* 0x001dc49401007387 */ /* 0x0009e80000100800 */
[----:B------:R-:W3:Y:S04]  /*46dd0*/  LDL.LU R137, [R1+0x1ec0] ;  /* 0x001ec00001897983 */ /* 0x000ee80000300800 */
[----:B------:R-:W3:Y:S01]  /*46de0*/  LDL.LU R150, [R1+0x1eb4] ;  /* 0x001eb40001967983 */ /* 0x000ee20000300800 */
[----:B-1----:R-:W-:Y:S01]  /*46df0*/  IMAD.MOV.U32 R132, RZ, RZ, R147 ;  /* 0x000000ffff847224 */ /* 0x002fe200078e0093 */
[----:B------:R-:W-:Y:S01]  /*46e00*/  USEL UR10, URZ, 0x4, !UP1 ;  /* 0x000000043f0a7887 */ /* 0x000fe2000c800000 */
[----:B------:R-:W-:-:S03]  /*46e10*/  IMAD.MOV.U32 R133, RZ, RZ, R148 ;  /* 0x000000ffff857224 */ /* 0x000fc600078e0094 */
[----:B------:R-:W-:Y:S02]  /*46e20*/  USEL UR10, UR10, URZ, !UP0 ;  /* 0x0000003f0a0a7287 */ /* 0x000fe4000c000000 */
[----:B------:R1:W-:Y:S04]  /*46e30*/  LDGSTS.E [R7+0x4f00], desc[UR60][R132.64], P1 ;  /* 0x04f0000084077fae */ /* 0x0003e8000892187c */
[----:B------:R-:W-:Y:S01]  /*46e40*/  ISETP.NE.U32.AND P2, PT, RZ, UR10, PT ;  /* 0x0000000aff007c0c */ /* 0x000fe2000bf45070 */
[----:B-1----:R-:W-:Y:S02]  /*46e50*/  IMAD.MOV.U32 R132, RZ, RZ, R145 ;  /* 0x000000ffff847224 */ /* 0x002fe400078e0091 */
[----:B------:R-:W-:-:S04]  /*46e60*/  IMAD.X R146, R146, 0x1, R2, P3 ;  /* 0x0000000192927824 */ /* 0x000fc800018e0602 */
[----:B------:R-:W-:-:S05]  /*46e70*/  IMAD.MOV.U32 R133, RZ, RZ, R146 ;  /* 0x000000ffff857224 */ /* 0x000fca00078e0092 */
[----:B------:R1:W-:Y:S01]  /*46e80*/  LDGSTS.E [R7+0x4f80], desc[UR60][R132.64], P1 ;  /* 0x04f8000084077fae */ /* 0x0003e2000892187c */
[----:B------:R-:W-:-:S05]  /*46e90*/  IADD3 R6, P4, R6, R3, RZ ;  /* 0x0000000306067210 */ /* 0x000fca0007f9e0ff */
[----:B------:R3:W-:Y:S01]  /*46ea0*/  STL [R1+0x1e98], R6 ;  /* 0x001e980601007387 */ /* 0x0007e20000100800 */
[----:B----4-:R-:W-:-:S03]  /*46eb0*/  IADD3 R140, P3, R140, R3, RZ ;  /* 0x000000038c8c7210 */ /* 0x010fc60007f7e0ff */
[----:B------:R-:W-:Y:S04]  /*46ec0*/  STL [R1+0x1dcc], R146 ;  /* 0x001dcc9201007387 */ /* 0x000fe80000100800 */
[----:B------:R-:W4:Y:S04]  /*46ed0*/  LDL.LU R147, [R1+0x1ec8] ;  /* 0x001ec80001937983 */ /* 0x000f280000300800 */
[----:B------:R-:W4:Y:S04]  /*46ee0*/  LDL.LU R149, [R1+0x1ebc] ;  /* 0x001ebc0001957983 */ /* 0x000f280000300800 */
[----:B------:R-:W-:Y:S01]  /*46ef0*/  STL [R1+0x1ea0], R140 ;  /* 0x001ea08c01007387 */ /* 0x000fe20000100800 */
[----:B------:R-:W-:Y:S01]  /*46f00*/  IMAD.X R144, R144, 0x1, R2, P4 ;  /* 0x0000000190907824 */ /* 0x000fe200020e0602 */
[----:B------:R-:W-:-:S04]  /*46f10*/  IADD3 R138, P1, R138, R3, RZ ;  /* 0x000000038a8a7210 */ /* 0x000fc80007f3e0ff */
[----:B------:R3:W-:Y:S01]  /*46f20*/  STL [R1+0x1e94], R144 ;  /* 0x001e949001007387 */ /* 0x0007e20000100800 */
[----:B-1----:R-:W-:-:S03]  /*46f30*/  IMAD.MOV.U32 R132, RZ, RZ, R6 ;  /* 0x000000ffff847224 */ /* 0x002fc600078e0006 */
[----:B------:R-:W4:Y:S01]  /*46f40*/  LDL.LU R148, [R1+0x1ec4] ;  /* 0x001ec40001947983 */ /* 0x000f220000300800 */
[----:B------:R-:W-:-:S03]  /*46f50*/  IMAD.MOV.U32 R133, RZ, RZ, R144 ;  /* 0x000000ffff857224 */ /* 0x000fc600078e0090 */
[----:B------:R-:W-:Y:S04]  /*46f60*/  STL [R1+0x1ea8], R138 ;  /* 0x001ea88a01007387 */ /* 0x000fe80000100800 */
[----:B------:R1:W-:Y:S02]  /*46f70*/  LDGSTS.E [R7+0x5c00], desc[UR60][R132.64], P2 ;  /* 0x05c0000084077fae */ /* 0x0003e4000912187c */
[----:B-1----:R-:W-:Y:S02]  /*46f80*/  IMAD.MOV.U32 R132, RZ, RZ, R140 ;  /* 0x000000ffff847224 */ /* 0x002fe400078e008c */
[----:B--2---:R-:W-:-:S05]  /*46f90*/  IMAD.X R142, R142, 0x1, R2, P3 ;  /* 0x000000018e8e7824 */ /* 0x004fca00018e0602 */
[----:B------:R1:W-:Y:S01]  /*46fa0*/  STL [R1+0x1e9c], R142 ;  /* 0x001e9c8e01007387 */ /* 0x0003e20000100800 */
[----:B---3--:R-:W-:-:S03]  /*46fb0*/  IADD3 R139, P3, R139, R3, RZ ;  /* 0x000000038b8b7210 */ /* 0x008fc60007f7e0ff */
[----:B------:R-:W2:Y:S01]  /*46fc0*/  LDL.LU R6, [R1+0x1ed0] ;  /* 0x001ed00001067983 */ /* 0x000ea20000300800 */
[----:B------:R-:W-:-:S03]  /*46fd0*/  IMAD.MOV.U32 R133, RZ, RZ, R142 ;  /* 0x000000ffff857224 */ /* 0x000fc600078e008e */
[----:B------:R-:W3:Y:S04]  /*46fe0*/  LDL.LU R144, [R1+0x1f98] ;  /* 0x001f980001907983 */ /* 0x000ee80000300800 */
[----:B------:R-:W3:Y:S04]  /*46ff0*/  LDL.LU R146, [R1+0x1ecc] ;  /* 0x001ecc0001927983 */ /* 0x000ee80000300800 */
[----:B------:R-:W-:Y:S04]  /*47000*/  STL [R1+0x1eb0], R139 ;  /* 0x001eb08b01007387 */ /* 0x000fe80000100800 */
[----:B------:R1:W-:Y:S01]  /*47010*/  LDGSTS.E [R7+0x5c80], desc[UR60][R132.64], P2 ;  /* 0x05c8000084077fae */ /* 0x0003e2000912187c */
[----:B------:R-:W-:Y:S01]  /*47020*/  IMAD.X R143, R143, 0x1, R2, P1 ;  /* 0x000000018f8f7824 */ /* 0x000fe200008e0602 */
[----:B------:R-:W-:-:S04]  /*47030*/  IADD3 R136, P1, R136, R3, RZ ;  /* 0x0000000388887210 */ /* 0x000fc80007f3e0ff */
[----:B------:R1:W-:Y:S01]  /*47040*/  STL [R1+0x1ea4], R143 ;  /* 0x001ea48f01007387 */ /* 0x0003e20000100800 */
[----:B------:R-:W-:-:S03]  /*47050*/  IMAD.X R141, R141, 0x1, R2, P3 ;  /* 0x000000018d8d7824 */ /* 0x000fc600018e0602 */
[----:B-1----:R-:W3:Y:S01]  /*47060*/  LDL.LU R142, [R1+0x1fa0] ;  /* 0x001fa000018e7983 */ /* 0x002ee20000300800 */
[----:B------:R-:W-:-:S03]  /*47070*/  IMAD.MOV.U32 R132, RZ, RZ, R138 ;  /* 0x000000ffff847224 */ /* 0x000fc600078e008a */
[----:B------:R-:W3:Y:S04]  /*47080*/  LDL.LU R140, [R1+0x1fa8] ;  /* 0x001fa800018c7983 */ /* 0x000ee80000300800 */
[----:B------:R-:W3:Y:S04]  /*47090*/  LDL.LU R145, [R1+0x1f94] ;  /* 0x001f940001917983 */ /* 0x000ee80000300800 */
[----:B------:R-:W-:Y:S01]  /*470a0*/  STL [R1+0x1eb8], R136 ;  /* 0x001eb88801007387 */ /* 0x000fe20000100800 */
[----:B------:R-:W-:-:S03]  /*470b0*/  IADD3 R137, P3, R137, R3, RZ ;  /* 0x0000000389897210 */ /* 0x000fc60007f7e0ff */
[----:B------:R1:W-:Y:S01]  /*470c0*/  STL [R1+0x1eac], R141 ;  /* 0x001eac8d01007387 */ /* 0x0003e20000100800 */
[----:B------:R-:W-:-:S03]  /*470d0*/  IMAD.X R150, R150, 0x1, R2, P1 ;  /* 0x0000000196967824 */ /* 0x000fc600008e0602 */
[----:B------:R-:W3:Y:S01]  /*470e0*/  LDL.LU R138, [R1+0x1fb0] ;  /* 0x001fb000018a7983 */ /* 0x000ee20000300800 */
[----:B------:R-:W-:-:S03]  /*470f0*/  IMAD.MOV.U32 R133, RZ, RZ, R143 ;  /* 0x000000ffff857224 */ /* 0x000fc600078e008f */
[----:B------:R4:W-:Y:S04]  /*47100*/  STL [R1+0x1ec0], R137 ;  /* 0x001ec08901007387 */ /* 0x0009e80000100800 */
[----:B------:R-:W-:Y:S04]  /*47110*/  STL [R1+0x1eb4], R150 ;  /* 0x001eb49601007387 */ /* 0x000fe80000100800 */
[----:B------:R-:W3:Y:S04]  /*47120*/  LDL.LU R143, [R1+0x1f9c] ;  /* 0x001f9c00018f7983 */ /* 0x000ee80000300800 */
[----:B------:R1:W-:Y:S02]  /*47130*/  LDGSTS.E [R7+0x5d00], desc[UR60][R132.64], P2 ;  /* 0x05d0000084077fae */ /* 0x0003e4000912187c */
[----:B-1----:R-:W-:-:S02]  /*47140*/  IMAD.MOV.U32 R132, RZ, RZ, R139 ;  /* 0x000000ffff847224 */ /* 0x002fc400078e008b */
[----:B------:R-:W-:Y:S02]  /*47150*/  IMAD.MOV.U32 R133, RZ, RZ, R141 ;  /* 0x000000ffff857224 */ /* 0x000fe400078e008d */
[----:B------:R-:W3:Y:S04]  /*47160*/  LDL.LU R141, [R1+0x1fa4] ;  /* 0x001fa400018d7983 */ /* 0x000ee80000300800 */
[----:B------:R1:W-:Y:S04]  /*47170*/  LDGSTS.E [R7+0x5d80], desc[UR60][R132.64], P2 ;  /* 0x05d8000084077fae */ /* 0x0003e8000912187c */
[----:B------:R-:W3:Y:S01]  /*47180*/  LDL.LU R139, [R1+0x1fac] ;  /* 0x001fac00018b7983 */ /* 0x000ee20000300800 */
[----:B-1----:R-:W-:-:S02]  /*47190*/  IMAD.MOV.U32 R132, RZ, RZ, R136 ;  /* 0x000000ffff847224 */ /* 0x002fc400078e0088 */
[----:B------:R-:W-:Y:S01]  /*471a0*/  IMAD.MOV.U32 R133, RZ, RZ, R150 ;  /* 0x000000ffff857224 */ /* 0x000fe200078e0096 */
[----:B----4-:R-:W-:-:S04]  /*471b0*/  IADD3 R147, P1, R147, R3, RZ ;  /* 0x0000000393937210 */ /* 0x010fc80007f3e0ff */
[----:B------:R1:W-:Y:S01]  /*471c0*/  LDGSTS.E [R7+0x5e00], desc[UR60][R132.64], P2 ;  /* 0x05e0000084077fae */ /* 0x0003e2000912187c */
[--C-:B------:R-:W-:Y:S02]  /*471d0*/  IMAD.X R149, R149, 0x1, R2.reuse, P3 ;  /* 0x0000000195957824 */ /* 0x100fe400018e0602 */
[----:B-1----:R-:W-:Y:S02]  /*471e0*/  IMAD.MOV.U32 R132, RZ, RZ, R137 ;  /* 0x000000ffff847224 */ /* 0x002fe400078e0089 */
[----:B------:R-:W-:Y:S02]  /*471f0*/  IMAD.MOV.U32 R133, RZ, RZ, R149 ;  /* 0x000000ffff857224 */ /* 0x000fe400078e0095 */
[----:B------:R-:W-:-:S03]  /*47200*/  IMAD.X R148, R148, 0x1, R2, P1 ;  /* 0x0000000194947824 */ /* 0x000fc600008e0602 */
[----:B------:R1:W-:Y:S04]  /*47210*/  LDGSTS.E [R7+0x5e80], desc[UR60][R132.64], P2 ;  /* 0x05e8000084077fae */ /* 0x0003e8000912187c */
[----:B------:R-:W-:Y:S04]  /*47220*/  STL [R1+0x1ec8], R147 ;  /* 0x001ec89301007387 */ /* 0x000fe80000100800 */
[----:B------:R-:W4:Y:S01]  /*47230*/  LDL.LU R136, [R1+0x1fb8] ;  /* 0x001fb80001887983 */ /* 0x000f220000300800 */
[----:B-1----:R-:W-:Y:S02]  /*47240*/  IMAD.MOV.U32 R132, RZ, RZ, R147 ;  /* 0x000000ffff847224 */ /* 0x002fe400078e0093 */
[----:B------:R-:W-:Y:S01]  /*47250*/  IMAD.MOV.U32 R133, RZ, RZ, R148 ;  /* 0x000000ffff857224 */ /* 0x000fe200078e0094 */
[----:B------:R-:W-:Y:S04]  /*47260*/  STL [R1+0x1ebc], R149 ;  /* 0x001ebc9501007387 */ /* 0x000fe80000100800 */
[----:B------:R1:W-:Y:S04]  /*47270*/  LDGSTS.E [R7+0x5f00], desc[UR60][R132.64], P2 ;  /* 0x05f0000084077fae */ /* 0x0003e8000912187c */
[----:B------:R-:W4:Y:S01]  /*47280*/  LDL.LU R137, [R1+0x1fb4] ;  /* 0x001fb40001897983 */ /* 0x000f220000300800 */
[----:B--2---:R-:W-:-:S02]  /*47290*/  IADD3 R6, P3, R6, R3, RZ ;  /* 0x0000000306067210 */ /* 0x004fc40007f7e0ff */
[----:B---3--:R-:W-:-:S03]  /*472a0*/  IADD3 R144, P4, R144, R3, RZ ;  /* 0x0000000390907210 */ /* 0x008fc60007f9e0ff */
[----:B------:R-:W-:Y:S01]  /*472b0*/  IMAD.X R146, R146, 0x1, R2, P3 ;  /* 0x0000000192927824 */ /* 0x000fe200018e0602 */
[----:B-1----:R-:W-:Y:S01]  /*472c0*/  MOV R132, R6 ;  /* 0x0000000600847202 */ /* 0x002fe20000000f00 */
[----:B------:R1:W-:Y:S02]  /*472d0*/  STL [R1+0x1ed0], R6 ;  /* 0x001ed00601007387 */ /* 0x0003e40000100800 */
[----:B------:R-:W-:Y:S02]  /*472e0*/  IMAD.MOV.U32 R133, RZ, RZ, R146 ;  /* 0x000000ffff857224 */ /* 0x000fe400078e0092 */
[----:B------:R2:W-:Y:S04]  /*472f0*/  STL [R1+0x1ec4], R148 ;  /* 0x001ec49401007387 */ /* 0x0005e80000100800 */
[----:B------:R-:W-:Y:S04]  /*47300*/  STL [R1+0x1f98], R144 ;  /* 0x001f989001007387 */ /* 0x000fe80000100800 */
[----:B------:R3:W-:Y:S04]  /*47310*/  STL [R1+0x1ecc], R146 ;  /* 0x001ecc9201007387 */ /* 0x0007e80000100800 */
[----:B------:R2:W-:Y:S01]  /*47320*/  LDGSTS.E [R7+0x5f80], desc[UR60][R132.64], P2 ;  /* 0x05f8000084077fae */ /* 0x0005e2000912187c */
[----:B------:R-:W-:-:S02]  /*47330*/  IADD3 R142, P3, R142, R3, RZ ;  /* 0x000000038e8e7210 */ /* 0x000fc40007f7e0ff */
[----:B------:R-:W-:-:S03]  /*47340*/  IADD3 R140, P5, R140, R3, RZ ;  /* 0x000000038c8c7210 */ /* 0x000fc60007fbe0ff */
[----:B------:R-:W-:Y:S01]  /*47350*/  STL [R1+0x1fa0], R142 ;  /* 0x001fa08e01007387 */ /* 0x000fe20000100800 */
[----:B------:R-:W-:-:S03]  /*47360*/  IMAD.X R145, R145, 0x1, R2, P4 ;  /* 0x0000000191917824 */ /* 0x000fc600020e0602 */
[----:B------:R-:W3:Y:S04]  /*47370*/  LDL.LU R160, [R1+0x1fc0] ;  /* 0x001fc00001a07983 */ /* 0x000ee80000300800 */
[----:B------:R3:W-:Y:S04]  /*47380*/  STL [R1+0x1f94], R145 ;  /* 0x001f949101007387 */ /* 0x0007e80000100800 */
[----:B------:R-:W-:Y:S01]  /*47390*/  STL [R1+0x1fa8], R140 ;  /* 0x001fa88c01007387 */ /* 0x000fe20000100800 */
[----:B------:R-:W-:-:S03]  /*473a0*/  IADD3 R138, P2, R138, R3, RZ ;  /* 0x000000038a8a7210 */ /* 0x000fc60007f5e0ff */
[----:B------:R-:W3:Y:S04]  /*473b0*/  LDL.LU R154, [R1+0x1fc8] ;  /* 0x001fc800019a7983 */ /* 0x000ee80000300800 */
[----:B-1----:R-:W3:Y:S01]  /*473c0*/  LDL.LU R6, [R1+0x1fd0] ;  /* 0x001fd00001067983 */ /* 0x002ee20000300800 */
[----:B------:R-:W-:-:S03]  /*473d0*/  IMAD.X R143, R143, 0x1, R2, P3 ;  /* 0x000000018f8f7824 */ /* 0x000fc600018e0602 */
[----:B------:R-:W-:Y:S04]  /*473e0*/  STL [R1+0x1fb0], R138 ;  /* 0x001fb08a01007387 */ /* 0x000fe80000100800 */
[----:B------:R-:W-:Y:S04]  /*473f0*/  STL [R1+0x1f9c], R143 ;  /* 0x001f9c8f01007387 */ /* 0x000fe80000100800 */
[----:B------:R-:W3:Y:S01]  /*47400*/  LDL.LU R161, [R1+0x1fbc] ;  /* 0x001fbc0001a17983 */ /* 0x000ee20000300800 */
[----:B------:R-:W-:-:S04]  /*47410*/  UISETP.GT.AND UP1, UPT, UR12, 0x1b, UPT ;  /* 0x0000001b0c00788c */ /* 0x000fc8000bf24270 */
[----:B------:R-:W-:-:S04]  /*47420*/  USEL UR10, URZ, 0x4, !UP1 ;  /* 0x000000043f0a7887 */ /* 0x000fc8000c800000 */
[----:B------:R-:W-:Y:S01]  /*47430*/  USEL UR10, UR10, URZ, !UP0 ;  /* 0x0000003f0a0a7287 */ /* 0x000fe2000c000000 */
[----:B------:R-:W-:-:S05]  /*47440*/  IMAD.X R141, R141, 0x1, R2, P5 ;  /* 0x000000018d8d7824 */ /* 0x000fca00028e0602 */
[----:B------:R-:W-:Y:S01]  /*47450*/  ISETP.NE.U32.AND P1, PT, RZ, UR10, PT ;  /* 0x0000000aff007c0c */ /* 0x000fe2000bf25070 */
[----:B------:R-:W-:Y:S01]  /*47460*/  IMAD.X R139, R139, 0x1, R2, P2 ;  /* 0x000000018b8b7824 */ /* 0x000fe200010e0602 */
[----:B------:R-:W-:Y:S01]  /*47470*/  STL [R1+0x1fa4], R141 ;  /* 0x001fa48d01007387 */ /* 0x000fe20000100800 */
[----:B--2---:R-:W-:Y:S02]  /*47480*/  IMAD.MOV.U32 R132, RZ, RZ, R144 ;  /* 0x000000ffff847224 */ /* 0x004fe400078e0090 */
[----:B------:R-:W-:Y:S01]  /*47490*/  IMAD.MOV.U32 R133, RZ, RZ, R145 ;  /* 0x000000ffff857224 */ /* 0x000fe200078e0091 */
[----:B------:R1:W-:Y:S07]  /*474a0*/  STL [R1+0x1fac], R139 ;  /* 0x001fac8b01007387 */ /* 0x0003ee0000100800 */
[----:B------:R2:W-:Y:S02]  /*474b0*/  LDGSTS.E [R7+0x6c00], desc[UR60][R132.64], P1 ;  /* 0x06c0000084077fae */ /* 0x0005e4000892187c */
[----:B--2---:R-:W-:-:S02]  /*474c0*/  IMAD.MOV.U32 R132, RZ, RZ, R142 ;  /* 0x000000ffff847224 */ /* 0x004fc400078e008e */
[----:B------:R-:W-:-:S05]  /*474d0*/  IMAD.MOV.U32 R133, RZ, RZ, R143 ;  /* 0x000000ffff857224 */ /* 0x000fca00078e008f */
[----:B------:R2:W-:Y:S01]  /*474e0*/  LDGSTS.E [R7+0x6c80], desc[UR60][R132.64], P1 ;  /* 0x06c8000084077fae */ /* 0x0005e2000892187c */
[----:B----4-:R-:W-:-:S05]  /*474f0*/  IADD3 R136, P2, R136, R3, RZ ;  /* 0x0000000388887210 */ /* 0x010fca0007f5e0ff */
[----:B------:R-:W-:Y:S01]  /*47500*/  STL [R1+0x1fb8], R136 ;  /* 0x001fb88801007387 */ /* 0x000fe20000100800 */
[----:B------:R-:W-:Y:S02]  /*47510*/  IMAD.X R137, R137, 0x1, R2, P2 ;  /* 0x0000000189897824 */ /* 0x000fe400010e0602 */
[----:B--2---:R-:W-:Y:S02]  /*47520*/  IMAD.MOV.U32 R132, RZ, RZ, R140 ;  /* 0x000000ffff847224 */ /* 0x004fe400078e008c */
[----:B------:R-:W-:-:S05]  /*47530*/  IMAD.MOV.U32 R133, RZ, RZ, R141 ;  /* 0x000000ffff857224 */ /* 0x000fca00078e008d */
[----:B------:R2:W-:Y:S02]  /*47540*/  LDGSTS.E [R7+0x6d00], desc[UR60][R132.64], P1 ;  /* 0x06d0000084077fae */ /* 0x0005e4000892187c */
[----:B--2---:R-:W-:Y:S02]  /*47550*/  IMAD.MOV.U32 R132, RZ, RZ, R138 ;  /* 0x000000ffff847224 */ /* 0x004fe400078e008a */
[----:B------:R-:W-:-:S05]  /*47560*/  IMAD.MOV.U32 R133, RZ, RZ, R139 ;  /* 0x000000ffff857224 */ /* 0x000fca00078e008b */
[----:B------:R2:W-:Y:S02]  /*47570*/  LDGSTS.E [R7+0x6d80], desc[UR60][R132.64], P1 ;  /* 0x06d8000084077fae */ /* 0x0005e4000892187c */
[----:B--2---:R-:W-:Y:S02]  /*47580*/  IMAD.MOV.U32 R133, RZ, RZ, R137 ;  /* 0x000000ffff857224 */ /* 0x004fe400078e0089 */
[----:B------:R-:W-:-:S05]  /*47590*/  IMAD.MOV.U32 R132, RZ, RZ, R136 ;  /* 0x000000ffff847224 */ /* 0x000fca00078e0088 */
[----:B------:R2:W-:Y:S01]  /*475a0*/  LDGSTS.E [R7+0x6e00], desc[UR60][R132.64], P1 ;  /* 0x06e0000084077fae */ /* 0x0005e2000892187c */
[----:B---3--:R-:W-:-:S05]  /*475b0*/  IADD3 R160, P3, R160, R3, RZ ;  /* 0x00000003a0a07210 */ /* 0x008fca0007f7e0ff */
[----:B------:R-:W-:Y:S04]  /*475c0*/  STL [R1+0x1fc0], R160 ;  /* 0x001fc0a001007387 */ /* 0x000fe80000100800 */
[----:B------:R3:W-:Y:S01]  /*475d0*/  STL [R1+0x1fb4], R137 ;  /* 0x001fb48901007387 */ /* 0x0007e20000100800 */
[-C--:B------:R-:W-:Y:S02]  /*475e0*/  IADD3 R154, P2, R154, R3.reuse, RZ ;  /* 0x000000039a9a7210 */ /* 0x080fe40007f5e0ff */
[----:B------:R-:W-:-:S03]  /*475f0*/  IADD3 R6, P4, R6, R3, RZ ;  /* 0x0000000306067210 */ /* 0x000fc60007f9e0ff */
[----:B------:R-:W-:Y:S04]  /*47600*/  STL [R1+0x1fc8], R154 ;  /* 0x001fc89a01007387 */ /* 0x000fe80000100800 */
[----:B------:R-:W4:Y:S01]  /*47610*/  LDL.LU R155, [R1+0x1fc4] ;  /* 0x001fc400019b7983 */ /* 0x000f220000300800 */
[----:B------:R-:W-:-:S05]  /*47620*/  IMAD.X R161, R161, 0x1, R2, P3 ;  /* 0x00000001a1a17824 */ /* 0x000fca00018e0602 */
[----:B------:R2:W-:Y:S04]  /*47630*/  STL [R1+0x1fbc], R161 ;  /* 0x001fbca101007387 */ /* 0x0005e80000100800 */
[----:B------:R-:W4:Y:S04]  /*47640*/  LDL.LU R153, [R1+0x1fcc] ;  /* 0x001fcc0001997983 */ /* 0x000f280000300800 */
[----:B------:R-:W4:Y:S04]  /*47650*/  LDL.LU R152, [R1+0x1038] ;  /* 0x0010380001987983 */ /* 0x000f280000300800 */
        /* <DEDUP_REMOVED lines=15> */
[----:B------:R-:W4:Y:S04]  /*47750*/  LDL.LU R140, [R1+0x108c] ;  /* 0x00108c00018c7983 */ /* 0x000f280000300800 */
[----:B---3--:R-:W3:Y:S04]  /*47760*/  LDL.LU R137, [R1+0x1058] ;  /* 0x0010580001897983 */ /* 0x008ee80000300800 */
        /* <DEDUP_REMOVED lines=9> */
[----:B--2---:R-:W-:-:S02]  /*47800*/  IMAD.MOV.U32 R132, RZ, RZ, R160 ;  /* 0x000000ffff847224 */ /* 0x004fc400078e00a0 */
[----:B------:R-:W-:-:S05]  /*47810*/  IMAD.MOV.U32 R133, RZ, RZ, R161 ;  /* 0x000000ffff857224 */ /* 0x000fca00078e00a1 */
[----:B------:R1:W-:Y:S02]  /*47820*/  LDGSTS.E [R7+0x6e80], desc[UR60][R132.64], P1 ;  /* 0x06e8000084077fae */ /* 0x0003e4000892187c */
[----:B-1----:R-:W-:Y:S02]  /*47830*/  IMAD.MOV.U32 R132, RZ, RZ, R154 ;  /* 0x000000ffff847224 */ /* 0x002fe400078e009a */
[----:B------:R-:W-:Y:S02]  /*47840*/  IMAD.MOV.U32 R161, RZ, RZ, R19 ;  /* 0x000000ffffa17224 */ /* 0x000fe400078e0013 */
[----:B------:R-:W-:Y:S02]  /*47850*/  IMAD.MOV.U32 R160, RZ, RZ, R55 ;  /* 0x000000ffffa07224 */ /* 0x000fe400078e0037 */
[----:B----4-:R-:W-:-:S04]  /*47860*/  IMAD.X R155, R155, 0x1, R2, P2 ;  /* 0x000000019b9b7824 */ /* 0x010fc800010e0602 */
[----:B------:R-:W-:Y:S01]  /*47870*/  IMAD.MOV.U32 R133, RZ, RZ, R155 ;  /* 0x000000ffff857224 */ /* 0x000fe200078e009b */
[----:B------:R1:W-:Y:S04]  /*47880*/  STL [R1+0x1fc4], R155 ;  /* 0x001fc49b01007387 */ /* 0x0003e80000100800 */
[----:B------:R2:W-:Y:S01]  /*47890*/  LDGSTS.E [R7+0x6f00], desc[UR60][R132.64], P1 ;  /* 0x06f0000084077fae */ /* 0x0005e2000892187c */
[----:B------:R-:W-:Y:S02]  /*478a0*/  IMAD.X R153, R153, 0x1, R2, P4 ;  /* 0x0000000199997824 */ /* 0x000fe400020e0602 */
[----:B--2---:R-:W-:Y:S02]  /*478b0*/  IMAD.MOV.U32 R132, RZ, RZ, R6 ;  /* 0x000000ffff847224 */ /* 0x004fe400078e0006 */
[----:B------:R-:W-:Y:S01]  /*478c0*/  IMAD.MOV.U32 R133, RZ, RZ, R153 ;  /* 0x000000ffff857224 */ /* 0x000fe200078e0099 */
[----:B------:R2:W-:Y:S01]  /*478d0*/  STL [R1+0x1fcc], R153 ;  /* 0x001fcc9901007387 */ /* 0x0005e20000100800 */
[----:B-1----:R-:W-:-:S03]  /*478e0*/  IMAD.MOV.U32 R155, RZ, RZ, R152 ;  /* 0x000000ffff9b7224 */ /* 0x002fc600078e0098 */
[----:B------:R1:W-:Y:S01]  /*478f0*/  LDGSTS.E [R7+0x6f80], desc[UR60][R132.64], P1 ;  /* 0x06f8000084077fae */ /* 0x0003e2000892187c */
[----:B------:R-:W-:Y:S02]  /*47900*/  IMAD.MOV.U32 R154, RZ, RZ, R159 ;  /* 0x000000ffff9a7224 */ /* 0x000fe400078e009f */
[----:B--2---:R-:W-:Y:S02]  /*47910*/  IMAD.MOV.U32 R153, RZ, RZ, R151 ;  /* 0x000000ffff997224 */ /* 0x004fe400078e0097 */
[----:B------:R-:W-:Y:S02]  /*47920*/  IMAD.MOV.U32 R152, RZ, RZ, R158 ;  /* 0x000000ffff987224 */ /* 0x000fe400078e009e */
[----:B------:R-:W-:Y:S01]  /*47930*/  IMAD.MOV.U32 R151, RZ, RZ, R150 ;  /* 0x000000ffff977224 */ /* 0x000fe200078e0096 */
[----:B------:R2:W-:Y:S01]  /*47940*/  STL.64 [R1+0x17f0], R154 ;  /* 0x0017f09a01007387 */ /* 0x0005e20000100a00 */
[----:B------:R-:W-:-:S03]  /*47950*/  IMAD.MOV.U32 R150, RZ, RZ, R157 ;  /* 0x000000ffff967224 */ /* 0x000fc600078e009d */
[----:B------:R4:W-:Y:S04]  /*47960*/  STL.64 [R1+0x17e8], R152 ;  /* 0x0017e89801007387 */ /* 0x0009e80000100a00 */
[----:B------:R4:W-:Y:S04]  /*47970*/  STL.64 [R1+0x17e0], R150 ;  /* 0x0017e09601007387 */ /* 0x0009e80000100a00 */
[----:B------:R4:W-:Y:S04]  /*47980*/  STL.64 [R1+0x17d8], R148 ;  /* 0x0017d89401007387 */ /* 0x0009e80000100a00 */
[----:B------:R-:W-:Y:S01]  /*47990*/  STL.64 [R1+0x17d0], R146 ;  /* 0x0017d09201007387 */ /* 0x000fe20000100a00 */
[----:B------:R-:W-:-:S03]  /*479a0*/  IMAD.MOV.U32 R159, RZ, RZ, R203 ;  /* 0x000000ffff9f7224 */ /* 0x000fc600078e00cb */
[----:B------:R-:W-:Y:S01]  /*479b0*/  STL.64 [R1+0x17c8], R144 ;  /* 0x0017c89001007387 */ /* 0x000fe20000100a00 */
[----:B------:R-:W-:-:S03]  /*479c0*/  IMAD.MOV.U32 R158, RZ, RZ, R119 ;  /* 0x000000ffff9e7224 */ /* 0x000fc600078e0077 */
[----:B------:R-:W-:Y:S01]  /*479d0*/  STL.64 [R1+0x17c0], R138 ;  /* 0x0017c08a01007387 */ /* 0x000fe20000100a00 */
[----:B-1----:R-:W-:Y:S02]  /*479e0*/  IMAD.MOV.U32 R133, RZ, RZ, R156 ;  /* 0x000000ffff857224 */ /* 0x002fe400078e009c */
[----:B------:R-:W-:Y:S02]  /*479f0*/  IMAD.MOV.U32 R132, RZ, RZ, R140 ;  /* 0x000000ffff847224 */ /* 0x000fe400078e008c */
[----:B---3--:R-:W-:Y:S02]  /*47a00*/  IMAD.MOV.U32 R185, RZ, RZ, R137 ;  /* 0x000000ffffb97224 */ /* 0x008fe400078e0089 */
[----:B------:R-:W-:Y:S01]  /*47a10*/  IMAD.MOV.U32 R184, RZ, RZ, R143 ;  /* 0x000000ffffb87224 */ /* 0x000fe200078e008f */
[----:B------:R1:W-:Y:S01]  /*47a20*/  STL.64 [R1+0x17b8], R132 ;  /* 0x0017b88401007387 */ /* 0x0003e20000100a00 */
[----:B------:R-:W-:Y:S02]  /*47a30*/  IMAD.MOV.U32 R183, RZ, RZ, R136 ;  /* 0x000000ffffb77224 */ /* 0x000fe400078e0088 */
[----:B------:R-:W-:Y:S01]  /*47a40*/  IMAD.MOV.U32 R182, RZ, RZ, R142 ;  /* 0x000000ffffb67224 */ /* 0x000fe200078e008e */
[----:B------:R-:W-:Y:S01]  /*47a50*/  STL.64 [R1+0x17b0], R184 ;  /* 0x0017b0b801007387 */ /* 0x000fe20000100a00 */
[----:B------:R-:W-:-:S03]  /*47a60*/  IMAD.MOV.U32 R181, RZ, RZ, R141 ;  /* 0x000000ffffb57224 */ /* 0x000fc600078e008d */
[----:B------:R-:W-:Y:S01]  /*47a70*/  STL.64 [R1+0x17a8], R182 ;  /* 0x0017a8b601007387 */ /* 0x000fe20000100a00 */
[----:B------:R-:W-:-:S03]  /*47a80*/  IMAD.MOV.U32 R180, RZ, RZ, R232 ;  /* 0x000000ffffb47224 */ /* 0x000fc600078e00e8 */
[----:B------:R-:W3:Y:S01]  /*47a90*/  LDL.LU R19, [R1+0x2454] ;  /* 0x0024540001137983 */ /* 0x000ee20000300800 */
[----:B------:R-:W-:-:S03]  /*47aa0*/  IMAD.MOV.U32 R179, RZ, RZ, R234 ;  /* 0x000000ffffb37224 */ /* 0x000fc600078e00ea */
[----:B------:R-:W3:Y:S01]  /*47ab0*/  LDL.LU R55, [R1+0x2450] ;  /* 0x0024500001377983 */ /* 0x000ee20000300800 */
[----:B------:R-:W-:-:S03]  /*47ac0*/  IMAD.MOV.U32 R178, RZ, RZ, R235 ;  /* 0x000000ffffb27224 */ /* 0x000fc600078e00eb */
[----:B------:R-:W-:Y:S01]  /*47ad0*/  STL.64 [R1+0x17a0], R180 ;  /* 0x0017a0b401007387 */ /* 0x000fe20000100a00 */
[----:B------:R-:W-:Y:S02]  /*47ae0*/  IMAD.MOV.U32 R157, RZ, RZ, R204 ;  /* 0x000000ffff9d7224 */ /* 0x000fe400078e00cc */
[----:B------:R-:W-:Y:S01]  /*47af0*/  IMAD.MOV.U32 R163, RZ, RZ, R194 ;  /* 0x000000ffffa37224 */ /* 0x000fe200078e00c2 */
[----:B------:R-:W3:Y:S01]  /*47b00*/  LDL.LU R203, [R1+0x244c] ;  /* 0x00244c0001cb7983 */ /* 0x000ee20000300800 */
[----:B------:R-:W-:-:S03]  /*47b10*/  IMAD.MOV.U32 R162, RZ, RZ, R195 ;  /* 0x000000ffffa27224 */ /* 0x000fc600078e00c3 */
[----:B------:R-:W3:Y:S01]  /*47b20*/  LDL.LU R119, [R1+0x2448] ;  /* 0x0024480001777983 */ /* 0x000ee20000300800 */
[----:B------:R-:W-:-:S03]  /*47b30*/  IMAD.MOV.U32 R156, RZ, RZ, R87 ;  /* 0x000000ffff9c7224 */ /* 0x000fc600078e0057 */
[----:B------:R-:W-:Y:S04]  /*47b40*/  STL.64 [R1+0x1798], R178 ;  /* 0x001798b201007387 */ /* 0x000fe80000100a00 */
[----:B------:R-:W3:Y:S04]  /*47b50*/  LDL.LU R204, [R1+0x2444] ;  /* 0x0024440001cc7983 */ /* 0x000ee80000300800 */
[----:B------:R-:W3:Y:S04]  /*47b60*/  LDL.LU R87, [R1+0x2440] ;  /* 0x0024400001577983 */ /* 0x000ee80000300800 */
[----:B------:R-:W-:Y:S04]  /*47b70*/  STL.64 [R1+0x1790], R162 ;  /* 0x001790a201007387 */ /* 0x000fe80000100a00 */
[----:B------:R-:W3:Y:S04]  /*47b80*/  LDL.LU R136, [R1+0x1068] ;  /* 0x0010680001887983 */ /* 0x000ee80000300800 */
[----:B------:R-:W-:Y:S04]  /*47b90*/  STL.64 [R1+0x1788], R160 ;  /* 0x001788a001007387 */ /* 0x000fe80000100a00 */
[----:B------:R-:W3:Y:S04]  /*47ba0*/  LDL.LU R142, [R1+0x10a0] ;  /* 0x0010a000018e7983 */ /* 0x000ee80000300800 */
[----:B------:R-:W-:Y:S04]  /*47bb0*/  STL.64 [R1+0x1780], R158 ;  /* 0x0017809e01007387 */ /* 0x000fe80000100a00 */
[----:B------:R-:W3:Y:S04]  /*47bc0*/  LDL.LU R141, [R1+0xfcc] ;  /* 0x000fcc00018d7983 */ /* 0x000ee80000300800 */
[----:B------:R1:W-:Y:S04]  /*47bd0*/  STL.64 [R1+0x1778], R156 ;  /* 0x0017789c01007387 */ /* 0x0003e80000100a00 */
[----:B------:R-:W3:Y:S04]  /*47be0*/  LDL.LU R232, [R1+0xfe4] ;  /* 0x000fe40001e87983 */ /* 0x000ee80000300800 */
[----:B------:R-:W3:Y:S04]  /*47bf0*/  LDL.LU R234, [R1+0xf50] ;  /* 0x000f500001ea7983 */ /* 0x000ee80000300800 */
[----:B------:R-:W3:Y:S04]  /*47c00*/  LDL.LU R235, [R1+0xf58] ;  /* 0x000f580001eb7983 */ /* 0x000ee80000300800 */
[----:B------:R-:W3:Y:S04]  /*47c10*/  LDL.LU R194, [R1+0xf04] ;  /* 0x000f040001c27983 */ /* 0x000ee80000300800 */
[----:B------:R-:W3:Y:S01]  /*47c20*/  LDL.LU R195, [R1+0xf10] ;  /* 0x000f100001c37983 */ /* 0x000ee20000300800 */
[----:B------:R-:W-:-:S04]  /*47c30*/  UISETP.GT.AND UP1, UPT, UR12, 0x1f, UPT ;  /* 0x0000001f0c00788c */ /* 0x000fc8000bf24270 */
[----:B------:R-:W-:-:S04]  /*47c40*/  USEL UR10, URZ, 0x4, !UP1 ;  /* 0x000000043f0a7887 */ /* 0x000fc8000c800000 */
[----:B------:R-:W-:-:S06]  /*47c50*/  USEL UR10, UR10, URZ, !UP0 ;  /* 0x0000003f0a0a7287 */ /* 0x000fcc000c000000 */
[----:B------:R-:W-:Y:S01]  /*47c60*/  ISETP.NE.U32.AND P2, PT, RZ, UR10, PT ;  /* 0x0000000aff007c0c */ /* 0x000fe2000bf45070 */
[----:B------:R-:W-:-:S12]  /*47c70*/  ULEA UR10, UR9, UR5, 0xe ;  /* 0x00000005090a7291 */ /* 0x000fd8000f8e703f */
[----:B------:R2:W-:Y:S04]  /*47c80*/  LDGSTS.E [R7+0x7c00], desc[UR60][R154.64], P2 ;  /* 0x07c000009a077fae */ /* 0x0005e8000912187c */
[----:B------:R4:W-:Y:S04]  /*47c90*/  LDGSTS.E [R7+0x7c80], desc[UR60][R152.64], P2 ;  /* 0x07c8000098077fae */ /* 0x0009e8000912187c */
[----:B------:R1:W-:Y:S04]  /*47ca0*/  LDGSTS.E [R7+0x7d00], desc[UR60][R150.64], P2 ;  /* 0x07d0000096077fae */ /* 0x0003e8000912187c */
[----:B------:R1:W-:Y:S01]  /*47cb0*/  LDGSTS.E [R7+0x7d80], desc[UR60][R148.64], P2 ;  /* 0x07d8000094077fae */ /* 0x0003e2000912187c */
[----:B--2---:R-:W-:-:S03]  /*47cc0*/  IMAD.MOV.U32 R154, RZ, RZ, R231 ;  /* 0x000000ffff9a7224 */ /* 0x004fc600078e00e7 */
[----:B------:R-:W-:Y:S01]  /*47cd0*/  LDGSTS.E [R7+0x7e00], desc[UR60][R146.64], P2 ;  /* 0x07e0000092077fae */ /* 0x000fe2000912187c */
[----:B------:R-:W-:-:S03]  /*47ce0*/  IMAD.MOV.U32 R155, RZ, RZ, R188 ;  /* 0x000000ffff9b7224 */ /* 0x000fc600078e00bc */
[----:B------:R-:W-:Y:S01]  /*47cf0*/  LDGSTS.E [R7+0x7e80], desc[UR60][R144.64], P2 ;  /* 0x07e8000090077fae */ /* 0x000fe2000912187c */
[----:B------:R-:W-:-:S03]  /*47d00*/  VIADD R6, R187, UR10 ;  /* 0x0000000abb067c36 */ /* 0x000fc60008000000 */
[----:B------:R-:W-:Y:S01]  /*47d10*/  LDGSTS.E [R7+0x7f00], desc[UR60][R138.64], P2 ;  /* 0x07f000008a077fae */ /* 0x000fe2000912187c */
[----:B----4-:R-:W-:-:S03]  /*47d20*/  IMAD.MOV.U32 R152, RZ, RZ, R171 ;  /* 0x000000ffff987224 */ /* 0x010fc600078e00ab */
[----:B------:R2:W-:Y:S01]  /*47d30*/  LDGSTS.E [R7+0x7f80], desc[UR60][R132.64], P2 ;  /* 0x07f8000084077fae */ /* 0x0005e2000912187c */
[----:B------:R-:W-:Y:S02]  /*47d40*/  IMAD.MOV.U32 R153, RZ, RZ, R165 ;  /* 0x000000ffff997224 */ /* 0x000fe400078e00a5 */
[----:B-1----:R-:W-:Y:S01]  /*47d50*/  IMAD.MOV.U32 R150, RZ, RZ, R172 ;  /* 0x000000ffff967224 */ /* 0x002fe200078e00ac */
[----:B------:R-:W0:Y:S01]  /*47d60*/  LDGDEPBAR ;  /* 0x00000000000079af */ /* 0x000e220000000000 */
[----:B------:R-:W-:Y:S02]  /*47d70*/  IMAD.MOV.U32 R151, RZ, RZ, R166 ;  /* 0x000000ffff977224 */ /* 0x000fe400078e00a6 */
[----:B------:R-:W-:Y:S01]  /*47d80*/  IMAD.MOV.U32 R148, RZ, RZ, R173 ;  /* 0x000000ffff947224 */ /* 0x000fe200078e00ad */
[----:B------:R1:W-:Y:S01]  /*47d90*/  STL.64 [R1+0x1770], R154 ;  /* 0x0017709a01007387 */ /* 0x0003e20000100a00 */
[----:B------:R-:W-:Y:S02]  /*47da0*/  IMAD.MOV.U32 R149, RZ, RZ, R167 ;  /* 0x000000ffff957224 */ /* 0x000fe400078e00a7 */
[----:B--2---:R-:W-:Y:S01]  /*47db0*/  IMAD.MOV.U32 R132, RZ, RZ, R177 ;  /* 0x000000ffff847224 */ /* 0x004fe200078e00b1 */
[----:B------:R-:W-:Y:S01]  /*47dc0*/  LDGSTS.E [R6+0x10000], desc[UR60][R184.64], P0 ;  /* 0x10000000b8067fae */ /* 0x000fe2000812187c */
[----:B------:R-:W-:-:S02]  /*47dd0*/  IMAD.MOV.U32 R133, RZ, RZ, R164 ;  /* 0x000000ffff857224 */ /* 0x000fc400078e00a4 */
[----:B------:R-:W-:Y:S01]  /*47de0*/  IMAD.MOV.U32 R146, RZ, RZ, R174 ;  /* 0x000000ffff927224 */ /* 0x000fe200078e00ae */
[----:B------:R-:W-:Y:S01]  /*47df0*/  LDGSTS.E [R6+0x10400], desc[UR60][R182.64], P0 ;  /* 0x10400000b6067fae */ /* 0x000fe2000812187c */
[----:B------:R-:W-:Y:S02]  /*47e00*/  IMAD.MOV.U32 R147, RZ, RZ, R168 ;  /* 0x000000ffff937224 */ /* 0x000fe400078e00a8 */
[----:B------:R-:W-:Y:S01]  /*47e10*/  IMAD.MOV.U32 R144, RZ, RZ, R175 ;  /* 0x000000ffff907224 */ /* 0x000fe200078e00af */
[----:B------:R-:W-:Y:S01]  /*47e20*/  STL.64 [R1+0x1738], R132 ;  /* 0x0017388401007387 */ /* 0x000fe20000100a00 */
[----:B------:R-:W-:Y:S02]  /*47e30*/  IMAD.MOV.U32 R145, RZ, RZ, R169 ;  /* 0x000000ffff917224 */ /* 0x000fe400078e00a9 */
[----:B------:R-:W-:Y:S01]  /*47e40*/  IMAD.MOV.U32 R138, RZ, RZ, R176 ;  /* 0x000000ffff8a7224 */ /* 0x000fe200078e00b0 */
[----:B------:R2:W-:Y:S01]  /*47e50*/  STL.64 [R1+0x1768], R152 ;  /* 0x0017689801007387 */ /* 0x0005e20000100a00 */
[----:B------:R-:W-:-:S03]  /*47e60*/  IMAD.MOV.U32 R139, RZ, RZ, R170 ;  /* 0x000000ffff8b7224 */ /* 0x000fc600078e00aa */
[----:B------:R-:W-:Y:S04]  /*47e70*/  LDGSTS.E [R6+0x10800], desc[UR60][R180.64], P0 ;  /* 0x10800000b4067fae */ /* 0x000fe8000812187c */
[----:B------:R4:W-:Y:S04]  /*47e80*/  STL.64 [R1+0x1760], R150 ;  /* 0x0017609601007387 */ /* 0x0009e80000100a00 */
[----:B------:R-:W-:Y:S04]  /*47e90*/  LDGSTS.E [R6+0x10c00], desc[UR60][R178.64], P0 ;  /* 0x10c00000b2067fae */ /* 0x000fe8000812187c */
[----:B------:R4:W-:Y:S04]  /*47ea0*/  STL.64 [R1+0x1758], R148 ;  /* 0x0017589401007387 */ /* 0x0009e80000100a00 */
[----:B------:R-:W-:Y:S04]  /*47eb0*/  LDGSTS.E [R6+0x11000], desc[UR60][R162.64], P0 ;  /* 0x11000000a2067fae */ /* 0x000fe8000812187c */
[----:B------:R4:W-:Y:S04]  /*47ec0*/  STL.64 [R1+0x1750], R146 ;  /* 0x0017509201007387 */ /* 0x0009e80000100a00 */
[----:B------:R4:W-:Y:S04]  /*47ed0*/  STL.64 [R1+0x1748], R144 ;  /* 0x0017489001007387 */ /* 0x0009e80000100a00 */
[----:B------:R-:W-:Y:S04]  /*47ee0*/  LDGSTS.E [R6+0x11400], desc[UR60][R160.64], P0 ;  /* 0x11400000a0067fae */ /* 0x000fe8000812187c */
[----:B------:R4:W-:Y:S04]  /*47ef0*/  STL.64 [R1+0x1740], R138 ;  /* 0x0017408a01007387 */ /* 0x0009e80000100a00 */
[----:B------:R-:W-:Y:S04]  /*47f00*/  LDGSTS.E [R6+0x11800], desc[UR60][R158.64], P0 ;  /* 0x118000009e067fae */ /* 0x000fe8000812187c */
[----:B------:R1:W-:Y:S04]  /*47f10*/  LDGSTS.E [R6+0x11c00], desc[UR60][R156.64], P0 ;  /* 0x11c000009c067fae */ /* 0x0003e8000812187c */
[----:B------:R2:W-:Y:S04]  /*47f20*/  LDGSTS.E [R6+0x12000], desc[UR60][R154.64], P0 ;  /* 0x120000009a067fae */ /* 0x0005e8000812187c */
[----:B------:R4:W-:Y:S01]  /*47f30*/  LDGSTS.E [R6+0x12400], desc[UR60][R152.64], P0 ;  /* 0x1240000098067fae */ /* 0x0009e2000812187c */
[----:B-1----:R-:W-:-:S03]  /*47f40*/  IMAD.MOV.U32 R157, RZ, RZ, R120 ;  /* 0x000000ffff9d7224 */ /* 0x002fc600078e0078 */
[----:B------:R1:W-:Y:S01]  /*47f50*/  LDGSTS.E [R6+0x12800], desc[UR60][R150.64], P0 ;  /* 0x1280000096067fae */ /* 0x0003e2000812187c */
[----:B--2---:R-:W-:-:S03]  /*47f60*/  IMAD.MOV.U32 R155, RZ, RZ, R88 ;  /* 0x000000ffff9b7224 */ /* 0x004fc600078e0058 */
[----:B------:R2:W-:Y:S01]  /*47f70*/  LDGSTS.E [R6+0x12c00], desc[UR60][R148.64], P0 ;  /* 0x12c0000094067fae */ /* 0x0005e2000812187c */
[----:B------:R-:W-:Y:S02]  /*47f80*/  IMAD.MOV.U32 R154, RZ, RZ, R23 ;  /* 0x000000ffff9a7224 */ /* 0x000fe400078e0017 */
[----:B----4-:R-:W-:Y:S01]  /*47f90*/  IMAD.MOV.U32 R153, RZ, RZ, R56 ;  /* 0x000000ffff997224 */ /* 0x010fe200078e0038 */
[----:B------:R4:W-:Y:S01]  /*47fa0*/  LDGSTS.E [R6+0x13000], desc[UR60][R146.64], P0 ;  /* 0x1300000092067fae */ /* 0x0009e2000812187c */
[----:B------:R-:W-:Y:S02]  /*47fb0*/  IMAD.MOV.U32 R152, RZ, RZ, R116 ;  /* 0x000000ffff987224 */ /* 0x000fe400078e0074 */
[----:B-1----:R-:W-:Y:S01]  /*47fc0*/  IMAD.MOV.U32 R151, RZ, RZ, R24 ;  /* 0x000000ffff977224 */ /* 0x002fe200078e0018 */
[----:B------:R1:W-:Y:S01]  /*47fd0*/  LDGSTS.E [R6+0x13400], desc[UR60][R144.64], P0 ;  /* 0x1340000090067fae */ /* 0x0003e2000812187c */
[----:B------:R-:W-:Y:S02]  /*47fe0*/  IMAD.MOV.U32 R150, RZ, RZ, R51 ;  /* 0x000000ffff967224 */ /* 0x000fe400078e0033 */
[----:B--2---:R-:W-:Y:S01]  /*47ff0*/  IMAD.MOV.U32 R149, RZ, RZ, R201 ;  /* 0x000000ffff957224 */ /* 0x004fe200078e00c9 */
[----:B------:R-:W-:Y:S01]  /*48000*/  LDGSTS.E [R6+0x13800], desc[UR60][R138.64], P0 ;  /* 0x138000008a067fae */ /* 0x000fe2000812187c */
[----:B------:R-:W-:-:S02]  /*48010*/  IMAD.MOV.U32 R148, RZ, RZ, R117 ;  /* 0x000000ffff947224 */ /* 0x000fc400078e0075 */
[----:B----4-:R-:W-:Y:S01]  /*48020*/  IMAD.MOV.U32 R147, RZ, RZ, R202 ;  /* 0x000000ffff937224 */ /* 0x010fe200078e00ca */
[----:B------:R2:W-:Y:S01]  /*48030*/  LDGSTS.E [R6+0x13c00], desc[UR60][R132.64], P0 ;  /* 0x13c0000084067fae */ /* 0x0005e2000812187c */
[----:B------:R-:W-:Y:S02]  /*48040*/  IMAD.MOV.U32 R146, RZ, RZ, R85 ;  /* 0x000000ffff927224 */ /* 0x000fe400078e0055 */
[----:B-1----:R-:W-:Y:S02]  /*48050*/  IMAD.MOV.U32 R144, RZ, RZ, R53 ;  /* 0x000000ffff907224 */ /* 0x002fe400078e0035 */
[----:B------:R-:W-:Y:S02]  /*48060*/  IMAD.MOV.U32 R145, RZ, RZ, R230 ;  /* 0x000000ffff917224 */ /* 0x000fe400078e00e6 */
[----:B--2---:R-:W-:Y:S02]  /*48070*/  IMAD.MOV.U32 R132, RZ, RZ, R118 ;  /* 0x000000ffff847224 */ /* 0x004fe400078e0076 */
[----:B------:R-:W-:-:S02]  /*48080*/  IMAD.MOV.U32 R133, RZ, RZ, R229 ;  /* 0x000000ffff857224 */ /* 0x000fc400078e00e5 */
[----:B------:R-:W-:Y:S02]  /*48090*/  IMAD.MOV.U32 R143, RZ, RZ, R86 ;  /* 0x000000ffff8f7224 */ /* 0x000fe400078e0056 */
[----:B------:R-:W-:Y:S02]  /*480a0*/  IMAD.MOV.U32 R140, RZ, RZ, R200 ;  /* 0x000000ffff8c7224 */ /* 0x000fe400078e00c8 */
[----:B------:R-:W-:Y:S02]  /*480b0*/  IMAD.MOV.U32 R139, RZ, RZ, R22 ;  /* 0x000000ffff8b7224 */ /* 0x000fe400078e0016 */
[----:B------:R-:W-:Y:S02]  /*480c0*/  IMAD.MOV.U32 R138, RZ, RZ, R83 ;  /* 0x000000ffff8a7224 */ /* 0x000fe400078e0053 */
[----:B---3--:R-:W-:Y:S02]  /*480d0*/  IMAD.MOV.U32 R156, RZ, RZ, R55 ;  /* 0x000000ffff9c7224 */ /* 0x008fe400078e0037 */
[----:B------:R-:W-:-:S02]  /*480e0*/  IMAD.MOV.U32 R165, RZ, RZ, R136 ;  /* 0x000000ffffa57224 */ /* 0x000fc400078e0088 */
[----:B------:R-:W-:-:S05]  /*480f0*/  IMAD.MOV.U32 R164, RZ, RZ, R142 ;  /* 0x000000ffffa47224 */ /* 0x000fca00078e008e */
[----:B------:R-:W-:Y:S01]  /*48100*/  STL.64 [R1+0x1730], R164 ;  /* 0x001730a401007387 */ /* 0x000fe20000100a00 */
[----:B------:R-:W-:Y:S02]  /*48110*/  IMAD.MOV.U32 R163, RZ, RZ, R141 ;  /* 0x000000ffffa37224 */ /* 0x000fe400078e008d */
[----:B------:R-:W-:Y:S02]  /*48120*/  IMAD.MOV.U32 R162, RZ, RZ, R232 ;  /* 0x000000ffffa27224 */ /* 0x000fe400078e00e8 */
[----:B------:R-:W-:Y:S02]  /*48130*/  IMAD.MOV.U32 R161, RZ, RZ, R234 ;  /* 0x000000ffffa17224 */ /* 0x000fe400078e00ea */
[----:B------:R-:W2:Y:S01]  /*48140*/  LDL.LU R234, [R1+0x1094] ;  /* 0x0010940001ea7983 */ /* 0x000ea20000300800 */
[----:B------:R-:W-:-:S03]  /*48150*/  IMAD.MOV.U32 R160, RZ, RZ, R235 ;  /* 0x000000ffffa07224 */ /* 0x000fc600078e00eb */
[----:B------:R-:W-:Y:S01]  /*48160*/  STL.64 [R1+0x1728], R162 ;  /* 0x001728a201007387 */ /* 0x000fe20000100a00 */
[----:B------:R-:W-:-:S03]  /*48170*/  IMAD.MOV.U32 R159, RZ, RZ, R194 ;  /* 0x000000ffff9f7224 */ /* 0x000fc600078e00c2 */
[----:B------:R-:W3:Y:S01]  /*48180*/  LDL.LU R235, [R1+0x10ac] ;  /* 0x0010ac0001eb7983 */ /* 0x000ee20000300800 */
[----:B------:R-:W-:-:S03]  /*48190*/  IMAD.MOV.U32 R158, RZ, RZ, R195 ;  /* 0x000000ffff9e7224 */ /* 0x000fc600078e00c3 */
[----:B------:R-:W-:Y:S04]  /*481a0*/  STL.64 [R1+0x1720], R160 ;  /* 0x001720a001007387 */ /* 0x000fe80000100a00 */
[----:B------:R-:W4:Y:S04]  /*481b0*/  LDL.LU R194, [R1+0xfec] ;  /* 0x000fec0001c27983 */ /* 0x000f280000300800 */
        /* <DEDUP_REMOVED lines=10> */
[----:B------:R1:W-:Y:S04]  /*48260*/  STL.64 [R1+0x1710], R156 ;  /* 0x0017109c01007387 */ /* 0x0003e80000100a00 */
[----:B------:R-:W4:Y:S04]  /*48270*/  LDL.LU R201, [R1+0x241c] ;  /* 0x00241c0001c97983 */ /* 0x000f280000300800 */
[----:B------:R-:W4:Y:S04]  /*48280*/  LDL.LU R117, [R1+0x2418] ;  /* 0x0024180001757983 */ /* 0x000f280000300800 */
[----:B------:R1:W-:Y:S04]  /*48290*/  STL.64 [R1+0x1708], R154 ;  /* 0x0017089a01007387 */ /* 0x0003e80000100a00 */
[----:B------:R-:W4:Y:S04]  /*482a0*/  LDL.LU R202, [R1+0x2414] ;  /* 0x0024140001ca7983 */ /* 0x000f280000300800 */
[----:B------:R-:W4:Y:S04]  /*482b0*/  LDL.LU R85, [R1+0x2410] ;  /* 0x0024100001557983 */ /* 0x000f280000300800 */
[----:B------:R1:W-:Y:S04]  /*482c0*/  STL.64 [R1+0x1700], R152 ;  /* 0x0017009801007387 */ /* 0x0003e80000100a00 */
[----:B------:R-:W4:Y:S04]  /*482d0*/  LDL.LU R118, [R1+0x240c] ;  /* 0x00240c0001767983 */ /* 0x000f280000300800 */
[----:B------:R1:W-:Y:S01]  /*482e0*/  STL.64 [R1+0x16f8], R150 ;  /* 0x0016f89601007387 */ /* 0x0003e20000100a00 */
[----:B------:R-:W-:-:S03]  /*482f0*/  IMAD.MOV.U32 R142, RZ, RZ, R21 ;  /* 0x000000ffff8e7224 */ /* 0x000fc600078e0015 */
[----:B------:R-:W4:Y:S04]  /*48300*/  LDL.LU R53, [R1+0x2408] ;  /* 0x0024080001357983 */ /* 0x000f280000300800 */
[----:B------:R1:W-:Y:S04]  /*48310*/  STL.64 [R1+0x16f0], R148 ;  /* 0x0016f09401007387 */ /* 0x0003e80000100a00 */
[----:B------:R1:W-:Y:S01]  /*48320*/  STL.64 [R1+0x16e8], R146 ;  /* 0x0016e89201007387 */ /* 0x0003e20000100a00 */
[----:B------:R-:W-:-:S03]  /*48330*/  IMAD.MOV.U32 R141, RZ, RZ, R54 ;  /* 0x000000ffff8d7224 */ /* 0x000fc600078e0036 */
[----:B------:R-:W4:Y:S04]  /*48340*/  LDL.LU R86, [R1+0x2404] ;  /* 0x0024040001567983 */ /* 0x000f280000300800 */
[----:B------:R-:W4:Y:S04]  /*48350*/  LDL.LU R21, [R1+0x2400] ;  /* 0x0024000001157983 */ /* 0x000f280000300800 */
[----:B------:R-:W-:Y:S04]  /*48360*/  STL.64 [R1+0x16b8], R132 ;  /* 0x0016b88401007387 */ /* 0x000fe80000100a00 */
[----:B------:R1:W-:Y:S04]  /*48370*/  STL.64 [R1+0x16e0], R144 ;  /* 0x0016e09001007387 */ /* 0x0003e80000100a00 */
[----:B------:R-:W4:Y:S04]  /*48380*/  LDL.LU R54, [R1+0x23fc] ;  /* 0x0023fc0001367983 */ /* 0x000f280000300800 */
[----:B------:R-:W4:Y:S04]  /*48390*/  LDL.LU R200, [R1+0x23f8] ;  /* 0x0023f80001c87983 */ /* 0x000f280000300800 */
[----:B------:R-:W4:Y:S04]  /*483a0*/  LDL.LU R22, [R1+0x23f4] ;  /* 0x0023f40001167983 */ /* 0x000f280000300800 */
[----:B------:R-:W4:Y:S01]  /*483b0*/  LDL.LU R83, [R1+0x23f0] ;  /* 0x0023f00001537983 */ /* 0x000f220000300800 */
[----:B------:R-:W-:Y:S01]  /*483c0*/  LOP3.LUT R6, R233, 0x10, RZ, 0x3c, !PT ;  /* 0x00000010e9067812 */ /* 0x000fe200078e3cff */
[----:B------:R-:W-:-:S04]  /*483d0*/  IMAD.MOV.U32 R136, RZ, RZ, R115 ;  /* 0x000000ffff887224 */ /* 0x000fc800078e0073 */
[----:B------:R-:W-:Y:S01]  /*483e0*/  VIADD R6, R6, UR10 ;  /* 0x0000000a06067c36 */ /* 0x000fe20008000000 */
[----:B------:R4:W-:Y:S01]  /*483f0*/  STL.64 [R1+0x16d8], R142 ;  /* 0x0016d88e01007387 */ /* 0x0009e20000100a00 */
[----:B------:R-:W-:-:S03]  /*48400*/  IMAD.MOV.U32 R137, RZ, RZ, R199 ;  /* 0x000000ffff897224 */ /* 0x000fc600078e00c7 */
[----:B------:R-:W4:Y:S04]  /*48410*/  LDL.LU R199, [R1+0x23ec] ;  /* 0x0023ec0001c77983 */ /* 0x000f280000300800 */
[----:B------:R-:W4:Y:S04]  /*48420*/  LDL.LU R115, [R1+0x23e8] ;  /* 0x0023e80001737983 */ /* 0x000f280000300800 */
[----:B------:R-:W-:Y:S04]  /*48430*/  LDGSTS.E [R6+0x10080], desc[UR60][R164.64], P0 ;  /* 0x10080000a4067fae */ /* 0x000fe8000812187c */
[----:B------:R4:W-:Y:S04]  /*48440*/  STL.64 [R1+0x16d0], R140 ;  /* 0x0016d08c01007387 */ /* 0x0009e80000100a00 */
[----:B------:R-:W-:Y:S04]  /*48450*/  LDGSTS.E [R6+0x10480], desc[UR60][R162.64], P0 ;  /* 0x10480000a2067fae */ /* 0x000fe8000812187c */
[----:B------:R4:W-:Y:S04]  /*48460*/  STL.64 [R1+0x16c8], R138 ;  /* 0x0016c88a01007387 */ /* 0x0009e80000100a00 */
[----:B------:R-:W-:Y:S04]  /*48470*/  LDGSTS.E [R6+0x10880], desc[UR60][R160.64], P0 ;  /* 0x10880000a0067fae */ /* 0x000fe8000812187c */
[----:B------:R4:W-:Y:S04]  /*48480*/  STL.64 [R1+0x16c0], R136 ;  /* 0x0016c08801007387 */ /* 0x0009e80000100a00 */
[----:B------:R-:W-:Y:S04]  /*48490*/  LDGSTS.E [R6+0x10c80], desc[UR60][R158.64], P0 ;  /* 0x10c800009e067fae */ /* 0x000fe8000812187c */
[----:B------:R1:W-:Y:S04]  /*484a0*/  LDGSTS.E [R6+0x11080], desc[UR60][R156.64], P0 ;  /* 0x110800009c067fae */ /* 0x0003e8000812187c */
[----:B------:R1:W-:Y:S04]  /*484b0*/  LDGSTS.E [R6+0x11480], desc[UR60][R154.64], P0 ;  /* 0x114800009a067fae */ /* 0x0003e8000812187c */
[----:B------:R1:W-:Y:S02]  /*484c0*/  LDGSTS.E [R6+0x11880], desc[UR60][R152.64], P0 ;  /* 0x1188000098067fae */ /* 0x0003e4000812187c */
[----:B-1----:R-:W-:-:S02]  /*484d0*/  IMAD.MOV.U32 R157, RZ, RZ, R84 ;  /* 0x000000ffff9d7224 */ /* 0x002fc400078e0054 */
[----:B------:R1:W-:Y:S01]  /*484e0*/  LDGSTS.E [R6+0x11c80], desc[UR60][R150.64], P0 ;  /* 0x11c8000096067fae */ /* 0x0003e2000812187c */
[----:B------:R-:W-:Y:S02]  /*484f0*/  IMAD.MOV.U32 R156, RZ, RZ, R19 ;  /* 0x000000ffff9c7224 */ /* 0x000fe400078e0013 */
[----:B------:R-:W-:Y:S01]  /*48500*/  IMAD.MOV.U32 R155, RZ, RZ, R52 ;  /* 0x000000ffff9b7224 */ /* 0x000fe200078e0034 */
[----:B------:R1:W-:Y:S01]  /*48510*/  LDGSTS.E [R6+0x12080], desc[UR60][R148.64], P0 ;  /* 0x1208000094067fae */ /* 0x0003e2000812187c */
[----:B------:R-:W-:Y:S02]  /*48520*/  IMAD.MOV.U32 R154, RZ, RZ, R20 ;  /* 0x000000ffff9a7224 */ /* 0x000fe400078e0014 */
[----:B------:R-:W-:Y:S01]  /*48530*/  IMAD.MOV.U32 R153, RZ, RZ, R197 ;  /* 0x000000ffff997224 */ /* 0x000fe200078e00c5 */
[----:B------:R1:W-:Y:S01]  /*48540*/  LDGSTS.E [R6+0x12480], desc[UR60][R146.64], P0 ;  /* 0x1248000092067fae */ /* 0x0003e2000812187c */
[----:B------:R-:W-:Y:S02]  /*48550*/  IMAD.MOV.U32 R152, RZ, RZ, R113 ;  /* 0x000000ffff987224 */ /* 0x000fe400078e0071 */
[----:B-1----:R-:W-:Y:S01]  /*48560*/  IMAD.MOV.U32 R151, RZ, RZ, R198 ;  /* 0x000000ffff977224 */ /* 0x002fe200078e00c6 */
[----:B------:R1:W-:Y:S01]  /*48570*/  LDGSTS.E [R6+0x12880], desc[UR60][R144.64], P0 ;  /* 0x1288000090067fae */ /* 0x0003e2000812187c */
[----:B------:R-:W-:-:S02]  /*48580*/  IMAD.MOV.U32 R150, RZ, RZ, R81 ;  /* 0x000000ffff967224 */ /* 0x000fc400078e0051 */
        /* <DEDUP_REMOVED lines=9> */
[----:B--2---:R-:W-:Y:S01]  /*48620*/  IMAD.MOV.U32 R165, RZ, RZ, R234 ;  /* 0x000000ffffa57224 */ /* 0x004fe200078e00ea */
[----:B------:R2:W-:Y:S01]  /*48630*/  LDGSTS.E [R6+0x13880], desc[UR60][R136.64], P0 ;  /* 0x1388000088067fae */ /* 0x0005e2000812187c */
[----:B---3--:R-:W-:-:S03]  /*48640*/  IMAD.MOV.U32 R164, RZ, RZ, R235 ;  /* 0x000000ffffa47224 */ /* 0x008fc600078e00eb */
[----:B------:R3:W-:Y:S01]  /*48650*/  LDGSTS.E [R6+0x13c80], desc[UR60][R132.64], P0 ;  /* 0x13c8000084067fae */ /* 0x0007e2000812187c */
[----:B----4-:R-:W-:Y:S02]  /*48660*/  IMAD.MOV.U32 R163, RZ, RZ, R194 ;  /* 0x000000ffffa37224 */ /* 0x010fe400078e00c2 */
[----:B------:R-:W-:Y:S02]  /*48670*/  IMAD.MOV.U32 R162, RZ, RZ, R195 ;  /* 0x000000ffffa27224 */ /* 0x000fe400078e00c3 */
[----:B------:R-:W-:Y:S02]  /*48680*/  IMAD.MOV.U32 R159, RZ, RZ, R116 ;  /* 0x000000ffff9f7224 */ /* 0x000fe400078e0074 */
[----:B------:R-:W-:Y:S02]  /*48690*/  IMAD.MOV.U32 R158, RZ, RZ, R51 ;  /* 0x000000ffff9e7224 */ /* 0x000fe400078e0033 */
[----:B------:R-:W-:Y:S02]  /*486a0*/  IMAD.MOV.U32 R161, RZ, RZ, R200 ;  /* 0x000000ffffa17224 */ /* 0x000fe400078e00c8 */
[----:B------:R-:W4:Y:S01]  /*486b0*/  LDL.LU R200, [R1+0x23e4] ;  /* 0x0023e40001c87983 */ /* 0x000f220000300800 */
[----:B------:R-:W-:-:S03]  /*486c0*/  IMAD.MOV.U32 R160, RZ, RZ, R83 ;  /* 0x000000ffffa07224 */ /* 0x000fc600078e0053 */
[----:B------:R-:W4:Y:S04]  /*486d0*/  LDL.LU R83, [R1+0x23e0] ;  /* 0x0023e00001537983 */ /* 0x000f280000300800 */
[----:B------:R-:W4:Y:S04]  /*486e0*/  LDL.LU R116, [R1+0x23dc] ;  /* 0x0023dc0001747983 */ /* 0x000f280000300800 */
[----:B------:R-:W4:Y:S04]  /*486f0*/  LDL.LU R51, [R1+0x23d8] ;  /* 0x0023d80001337983 */ /* 0x000f280000300800 */
[----:B------:R-:W-:Y:S04]  /*48700*/  STL.64 [R1+0x16b0], R164 ;  /* 0x0016b0a401007387 */ /* 0x000fe80000100a00 */
[----:B------:R-:W4:Y:S04]  /*48710*/  LDL.LU R84, [R1+0x23d4] ;  /* 0x0023d40001547983 */ /* 0x000f280000300800 */
[----:B------:R-:W4:Y:S04]  /*48720*/  LDL.LU R19, [R1+0x23d0] ;  /* 0x0023d00001137983 */ /* 0x000f280000300800 */
[----:B------:R-:W-:Y:S04]  /*48730*/  STL.64 [R1+0x16a8], R162 ;  /* 0x0016a8a201007387 */ /* 0x000fe80000100a00 */
        /* <DEDUP_REMOVED lines=16> */
[----:B------:R-:W4:Y:S01]  /*48840*/  LDL.LU R18, [R1+0x23a0] ;  /* 0x0023a00001127983 */ /* 0x000f220000300800 */
[----:B------:R-:W-:-:S02]  /*48850*/  IMAD.MOV.U32 R143, RZ, RZ, R0 ;  /* 0x000000ffff8f7224 */ /* 0x000fc400078e0000 */
[----:B------:R-:W-:Y:S01]  /*48860*/  IMAD.MOV.U32 R142, RZ, RZ, R8 ;  /* 0x000000ffff8e7224 */ /* 0x000fe200078e0008 */
[----:B------:R3:W-:Y:S01]  /*48870*/  STL.64 [R1+0x1678], R150 ;  /* 0x0016789601007387 */ /* 0x0007e20000100a00 */
[----:B------:R-:W-:-:S03]  /*48880*/  IMAD.MOV.U32 R141, RZ, RZ, R9 ;  /* 0x000000ffff8d7224 */ /* 0x000fc600078e0009 */
[----:B------:R-:W5:Y:S01]  /*48890*/  LDL.LU R0, [R1+0x239c] ;  /* 0x00239c0001007983 */ /* 0x000f620000300800 */
[----:B------:R-:W-:-:S03]  /*488a0*/  IMAD.MOV.U32 R140, RZ, RZ, R10 ;  /* 0x000000ffff8c7224 */ /* 0x000fc600078e000a */
[----:B------:R-:W5:Y:S04]  /*488b0*/  LDL.LU R8, [R1+0x2398] ;  /* 0x0023980001087983 */ /* 0x000f680000300800 */
[----:B------:R3:W-:Y:S01]  /*488c0*/  STL.64 [R1+0x1670], R148 ;  /* 0x0016709401007387 */ /* 0x0007e20000100a00 */
[----:B-1----:R-:W-:-:S03]  /*488d0*/  IMAD.MOV.U32 R139, RZ, RZ, R11 ;  /* 0x000000ffff8b7224 */ /* 0x002fc600078e000b */
[----:B------:R1:W-:Y:S01]  /*488e0*/  STL.64 [R1+0x1668], R146 ;  /* 0x0016689201007387 */ /* 0x0003e20000100a00 */
[----:B------:R-:W-:-:S03]  /*488f0*/  IMAD.MOV.U32 R138, RZ, RZ, R12 ;  /* 0x000000ffff8a7224 */ /* 0x000fc600078e000c */
[----:B------:R-:W5:Y:S04]  /*48900*/  LDL.LU R9, [R1+0x2394] ;  /* 0x0023940001097983 */ /* 0x000f680000300800 */
[----:B------:R-:W5:Y:S01]  /*48910*/  LDL.LU R10, [R1+0x2390] ;  /* 0x00239000010a7983 */ /* 0x000f620000300800 */
[----:B--2---:R-:W-:-:S03]  /*48920*/  IMAD.MOV.U32 R137, RZ, RZ, R13 ;  /* 0x000000ffff897224 */ /* 0x004fc600078e000d */
[----:B------:R2:W-:Y:S01]  /*48930*/  STL.64 [R1+0x1660], R144 ;  /* 0x0016609001007387 */ /* 0x0005e20000100a00 */
[----:B------:R-:W-:-:S03]  /*48940*/  IMAD.MOV.U32 R136, RZ, RZ, R14 ;  /* 0x000000ffff887224 */ /* 0x000fc600078e000e */
[----:B------:R-:W5:Y:S01]  /*48950*/  LDL.LU R11, [R1+0x238c] ;  /* 0x00238c00010b7983 */ /* 0x000f620000300800 */
[----:B---3--:R-:W-:-:S03]  /*48960*/  VIADD R6, R190, UR10 ;  /* 0x0000000abe067c36 */ /* 0x008fc60008000000 */
[----:B------:R-:W5:Y:S01]  /*48970*/  LDL.LU R12, [R1+0x2388] ;  /* 0x00238800010c7983 */ /* 0x000f620000300800 */
[----:B------:R-:W-:-:S03]  /*48980*/  IMAD.MOV.U32 R133, RZ, RZ, R15 ;  /* 0x000000ffff857224 */ /* 0x000fc600078e000f */
[----:B------:R3:W-:Y:S01]  /*48990*/  STL.64 [R1+0x1658], R142 ;  /* 0x0016588e01007387 */ /* 0x0007e20000100a00 */
[----:B------:R-:W-:-:S03]  /*489a0*/  IMAD.MOV.U32 R132, RZ, RZ, R16 ;  /* 0x000000ffff847224 */ /* 0x000fc600078e0010 */
[----:B------:R-:W5:Y:S04]  /*489b0*/  LDL.LU R13, [R1+0x2384] ;  /* 0x00238400010d7983 */ /* 0x000f680000300800 */
[----:B------:R-:W5:Y:S04]  /*489c0*/  LDL.LU R14, [R1+0x2380] ;  /* 0x00238000010e7983 */ /* 0x000f680000300800 */
[----:B------:R-:W5:Y:S04]  /*489d0*/  LDL.LU R15, [R1+0x237c] ;  /* 0x00237c00010f7983 */ /* 0x000f680000300800 */
[----:B------:R-:W5:Y:S04]  /*489e0*/  LDL.LU R16, [R1+0x2378] ;  /* 0x0023780001107983 */ /* 0x000f680000300800 */
[----:B------:R3:W-:Y:S04]  /*489f0*/  STL.64 [R1+0x1650], R140 ;  /* 0x0016508c01007387 */ /* 0x0007e80000100a00 */
[----:B------:R3:W-:Y:S04]  /*48a00*/  STL.64 [R1+0x1648], R138 ;  /* 0x0016488a01007387 */ /* 0x0007e80000100a00 */
[----:B------:R-:W-:Y:S04]  /*48a10*/  LDGSTS.E [R6+0x10100], desc[UR60][R164.64], P0 ;  /* 0x10100000a4067fae */ /* 0x000fe8000812187c */
[----:B------:R3:W-:Y:S04]  /*48a20*/  STL.64 [R1+0x1640], R136 ;  /* 0x0016408801007387 */ /* 0x0007e80000100a00 */
[----:B------:R3:W-:Y:S04]  /*48a30*/  STL.64 [R1+0x1638], R132 ;  /* 0x0016388401007387 */ /* 0x0007e80000100a00 */
[----:B------:R-:W-:Y:S04]  /*48a40*/  LDGSTS.E [R6+0x10500], desc[UR60][R162.64], P0 ;  /* 0x10500000a2067fae */ /* 0x000fe8000812187c */
[----:B------:R1:W-:Y:S04]  /*48a50*/  LDGSTS.E [R6+0x10900], desc[UR60][R160.64], P0 ;  /* 0x10900000a0067fae */ /* 0x0003e8000812187c */
[----:B------:R2:W-:Y:S04]  /*48a60*/  LDGSTS.E [R6+0x10d00], desc[UR60][R158.64], P0 ;  /* 0x10d000009e067fae */ /* 0x0005e8000812187c */
[----:B------:R3:W-:Y:S01]  /*48a70*/  LDGSTS.E [R6+0x11100], desc[UR60][R156.64], P0 ;  /* 0x111000009c067fae */ /* 0x0007e2000812187c */
[----:B-1----:R-:W-:-:S03]  /*48a80*/  IMAD.MOV.U32 R161, RZ, RZ, R21 ;  /* 0x000000ffffa17224 */ /* 0x002fc600078e0015 */
[----:B------:R1:W-:Y:S01]  /*48a90*/  LDGSTS.E [R6+0x11500], desc[UR60][R154.64], P0 ;  /* 0x115000009a067fae */ /* 0x0003e2000812187c */
[----:B------:R-:W-:Y:S02]  /*48aa0*/  IMAD.MOV.U32 R160, RZ, RZ, R22 ;  /* 0x000000ffffa07224 */ /* 0x000fe400078e0016 */
[----:B--2---:R-:W-:Y:S01]  /*48ab0*/  IMAD.MOV.U32 R159, RZ, RZ, R23 ;  /* 0x000000ffff9f7224 */ /* 0x004fe200078e0017 */
[----:B------:R2:W-:Y:S01]  /*48ac0*/  LDGSTS.E [R6+0x11900], desc[UR60][R152.64], P0 ;  /* 0x1190000098067fae */ /* 0x0005e2000812187c */
[----:B------:R-:W-:Y:S02]  /*48ad0*/  IMAD.MOV.U32 R158, RZ, RZ, R24 ;  /* 0x000000ffff9e7224 */ /* 0x000fe400078e0018 */
[----:B---3--:R-:W-:Y:S01]  /*48ae0*/  IMAD.MOV.U32 R157, RZ, RZ, R25 ;  /* 0x000000ffff9d7224 */ /* 0x008fe200078e0019 */
[----:B------:R3:W-:Y:S01]  /*48af0*/  LDGSTS.E [R6+0x11d00], desc[UR60][R150.64], P0 ;  /* 0x11d0000096067fae */ /* 0x0007e2000812187c */
[----:B------:R-:W-:Y:S02]  /*48b00*/  IMAD.MOV.U32 R156, RZ, RZ, R26 ;  /* 0x000000ffff9c7224 */ /* 0x000fe400078e001a */
[----:B-1----:R-:W-:Y:S01]  /*48b10*/  IMAD.MOV.U32 R155, RZ, RZ, R27 ;  /* 0x000000ffff9b7224 */ /* 0x002fe200078e001b */
[----:B------:R1:W-:Y:S01]  /*48b20*/  LDGSTS.E [R6+0x12100], desc[UR60][R148.64], P0 ;  /* 0x1210000094067fae */ /* 0x0003e2000812187c */
[----:B------:R-:W-:-:S02]  /*48b30*/  IMAD.MOV.U32 R154, RZ, RZ, R28 ;  /* 0x000000ffff9a7224 */ /* 0x000fc400078e001c */
        /* <DEDUP_REMOVED lines=16> */
[----:B------:R-:W-:Y:S01]  /*48c40*/  LOP3.LUT R7, R191, 0x30, RZ, 0x3c, !PT ;  /* 0x00000030bf077812 */ /* 0x000fe200078e3cff */
[----:B------:R-:W-:Y:S01]  /*48c50*/  IMAD.MOV.U32 R142, RZ, RZ, R40 ;  /* 0x000000ffff8e7224 */ /* 0x000fe200078e0028 */
[----:B------:R1:W-:Y:S01]  /*48c60*/  LDGSTS.E [R6+0x13900], desc[UR60][R136.64], P0 ;  /* 0x1390000088067fae */ /* 0x0003e2000812187c */
[----:B--2---:R-:W-:-:S02]  /*48c70*/  IMAD.MOV.U32 R141, RZ, RZ, R41 ;  /* 0x000000ffff8d7224 */ /* 0x004fc400078e0029 */
[----:B------:R-:W-:Y:S01]  /*48c80*/  IMAD.MOV.U32 R140, RZ, RZ, R42 ;  /* 0x000000ffff8c7224 */ /* 0x000fe200078e002a */
[----:B------:R2:W-:Y:S01]  /*48c90*/  LDGSTS.E [R6+0x13d00], desc[UR60][R132.64], P0 ;  /* 0x13d0000084067fae */ /* 0x0005e2000812187c */
[----:B---3--:R-:W-:Y:S02]  /*48ca0*/  IMAD.MOV.U32 R139, RZ, RZ, R43 ;  /* 0x000000ffff8b7224 */ /* 0x008fe400078e002b */
[----:B------:R-:W-:Y:S02]  /*48cb0*/  IMAD.MOV.U32 R138, RZ, RZ, R44 ;  /* 0x000000ffff8a7224 */ /* 0x000fe400078e002c */
[----:B-1----:R-:W-:Y:S02]  /*48cc0*/  IMAD.MOV.U32 R137, RZ, RZ, R45 ;  /* 0x000000ffff897224 */ /* 0x002fe400078e002d */
[----:B------:R-:W-:Y:S02]  /*48cd0*/  IMAD.MOV.U32 R136, RZ, RZ, R46 ;  /* 0x000000ffff887224 */ /* 0x000fe400078e002e */
[----:B--2---:R-:W-:-:S02]  /*48ce0*/  VIADD R6, R7, UR10 ;  /* 0x0000000a07067c36 */ /* 0x004fc40008000000 */
[----:B------:R-:W-:Y:S02]  /*48cf0*/  IMAD.MOV.U32 R133, RZ, RZ, R47 ;  /* 0x000000ffff857224 */ /* 0x000fe400078e002f */
[----:B------:R-:W-:Y:S02]  /*48d00*/  IMAD.MOV.U32 R132, RZ, RZ, R48 ;  /* 0x000000ffff847224 */ /* 0x000fe400078e0030 */
[----:B----4-:R-:W-:Y:S02]  /*48d10*/  IMAD.MOV.U32 R163, RZ, RZ, R19 ;  /* 0x000000ffffa37224 */ /* 0x010fe400078e0013 */
[----:B------:R-:W-:Y:S02]  /*48d20*/  IMAD.MOV.U32 R162, RZ, RZ, R20 ;  /* 0x000000ffffa27224 */ /* 0x000fe400078e0014 */
[----:B------:R-:W-:Y:S02]  /*48d30*/  IMAD.MOV.U32 R165, RZ, RZ, R17 ;  /* 0x000000ffffa57224 */ /* 0x000fe400078e0011 */
[----:B------:R-:W5:Y:S01]  /*48d40*/  LDL.LU R17, [R1+0x2374] ;  /* 0x0023740001117983 */ /* 0x000f620000300800 */
[----:B------:R-:W-:-:S03]  /*48d50*/  IMAD.MOV.U32 R164, RZ, RZ, R18 ;  /* 0x000000ffffa47224 */ /* 0x000fc600078e0012 */
[----:B------:R-:W5:Y:S04]  /*48d60*/  LDL.LU R18, [R1+0x2370] ;  /* 0x0023700001127983 */ /* 0x000f680000300800 */
[----:B------:R-:W5:Y:S04]  /*48d70*/  LDL.LU R19, [R1+0x236c] ;  /* 0x00236c0001137983 */ /* 0x000f680000300800 */
[----:B------:R-:W5:Y:S04]  /*48d80*/  LDL.LU R20, [R1+0x2368] ;  /* 0x0023680001147983 */ /* 0x000f680000300800 */
[----:B------:R-:W5:Y:S04]  /*48d90*/  LDL.LU R21, [R1+0x2364] ;  /* 0x0023640001157983 */ /* 0x000f680000300800 */
[----:B------:R-:W5:Y:S04]  /*48da0*/  LDL.LU R22, [R1+0x2360] ;  /* 0x0023600001167983 */ /* 0x000f680000300800 */
[----:B------:R-:W5:Y:S04]  /*48db0*/  LDL.LU R23, [R1+0x235c] ;  /* 0x00235c0001177983 */ /* 0x000f680000300800 */
[----:B------:R-:W5:Y:S04]  /*48dc0*/  LDL.LU R24, [R1+0x2358] ;  /* 0x0023580001187983 */ /* 0x000f680000300800 */
[----:B------:R1:W-:Y:S04]  /*48dd0*/  STL.64 [R1+0x1630], R164 ;  /* 0x001630a401007387 */ /* 0x0003e80000100a00 */
        /* <DEDUP_REMOVED lines=33> */
[----:B------:R-:W5:Y:S04]  /*48ff0*/  LDL.LU R47, [R1+0x22fc] ;  /* 0x0022fc00012f7983 */ /* 0x000f680000300800 */
[----:B------:R-:W5:Y:S04]  /*49000*/  LDL.LU R48, [R1+0x22f8] ;  /* 0x0022f80001307983 */ /* 0x000f680000300800 */
[----:B------:R4:W-:Y:S04]  /*49010*/  STL.64 [R1+0x15d0], R140 ;  /* 0x0015d08c01007387 */ /* 0x0009e80000100a00 */
[----:B------:R4:W-:Y:S04]  /*49020*/  STL.64 [R1+0x15c8], R138 ;  /* 0x0015c88a01007387 */ /* 0x0009e80000100a00 */
[----:B------:R1:W-:Y:S04]  /*49030*/  LDGSTS.E [R6+0x10180], desc[UR60][R164.64], P0 ;  /* 0x10180000a4067fae */ /* 0x0003e8000812187c */
[----:B------:R4:W-:Y:S04]  /*49040*/  STL.64 [R1+0x15c0], R136 ;  /* 0x0015c08801007387 */ /* 0x0009e80000100a00 */
[----:B------:R4:W-:Y:S01]  /*49050*/  STL.64 [R1+0x15b8], R132 ;  /* 0x0015b88401007387 */ /* 0x0009e20000100a00 */
[----:B-1----:R-:W-:-:S03]  /*49060*/  IMAD.MOV.U32 R165, RZ, RZ, R49 ;  /* 0x000000ffffa57224 */ /* 0x002fc600078e0031 */
[----:B------:R2:W-:Y:S01]  /*49070*/  LDGSTS.E [R6+0x10580], desc[UR60][R162.64], P0 ;  /* 0x10580000a2067fae */ /* 0x0005e2000812187c */
[----:B------:R-:W-:-:S03]  /*49080*/  IMAD.MOV.U32 R164, RZ, RZ, R50 ;  /* 0x000000ffffa47224 */ /* 0x000fc600078e0032 */
[----:B------:R-:W5:Y:S04]  /*49090*/  LDL.LU R49, [R1+0x22f4] ;  /* 0x0022f40001317983 */ /* 0x000f680000300800 */
[----:B------:R-:W5:Y:S01]  /*490a0*/  LDL.LU R50, [R1+0x22f0] ;  /* 0x0022f00001327983 */ /* 0x000f620000300800 */
[----:B--2---:R-:W-:-:S03]  /*490b0*/  IMAD.MOV.U32 R163, RZ, RZ, R51 ;  /* 0x000000ffffa37224 */ /* 0x004fc600078e0033 */
[----:B------:R3:W-:Y:S01]  /*490c0*/  LDGSTS.E [R6+0x10980], desc[UR60][R160.64], P0 ;  /* 0x10980000a0067fae */ /* 0x0007e2000812187c */
[----:B------:R-:W-:-:S03]  /*490d0*/  IMAD.MOV.U32 R162, RZ, RZ, R52 ;  /* 0x000000ffffa27224 */ /* 0x000fc600078e0034 */
[----:B------:R-:W5:Y:S04]  /*490e0*/  LDL.LU R51, [R1+0x22ec] ;  /* 0x0022ec0001337983 */ /* 0x000f680000300800 */
[----:B------:R-:W5:Y:S01]  /*490f0*/  LDL.LU R52, [R1+0x22e8] ;  /* 0x0022e80001347983 */ /* 0x000f620000300800 */
[----:B---3--:R-:W-:-:S03]  /*49100*/  IMAD.MOV.U32 R161, RZ, RZ, R53 ;  /* 0x000000ffffa17224 */ /* 0x008fc600078e0035 */
[----:B------:R4:W-:Y:S01]  /*49110*/  LDGSTS.E [R6+0x10d80], desc[UR60][R158.64], P0 ;  /* 0x10d800009e067fae */ /* 0x0009e2000812187c */
[----:B------:R-:W-:-:S03]  /*49120*/  IMAD.MOV.U32 R160, RZ, RZ, R54 ;  /* 0x000000ffffa07224 */ /* 0x000fc600078e0036 */
[----:B------:R-:W5:Y:S04]  /*49130*/  LDL.LU R53, [R1+0x22e4] ;  /* 0x0022e40001357983 */ /* 0x000f680000300800 */
[----:B------:R-:W5:Y:S01]  /*49140*/  LDL.LU R54, [R1+0x22e0] ;  /* 0x0022e00001367983 */ /* 0x000f620000300800 */
[----:B----4-:R-:W-:-:S03]  /*49150*/  IMAD.MOV.U32 R159, RZ, RZ, R55 ;  /* 0x000000ffff9f7224 */ /* 0x010fc600078e0037 */
[----:B------:R1:W-:Y:S01]  /*49160*/  LDGSTS.E [R6+0x11180], desc[UR60][R156.64], P0 ;  /* 0x111800009c067fae */ /* 0x0003e2000812187c */
[----:B------:R-:W-:-:S03]  /*49170*/  IMAD.MOV.U32 R158, RZ, RZ, R56 ;  /* 0x000000ffff9e7224 */ /* 0x000fc600078e0038 */
[----:B------:R-:W5:Y:S04]  /*49180*/  LDL.LU R55, [R1+0x22dc] ;  /* 0x0022dc0001377983 */ /* 0x000f680000300800 */
[----:B------:R-:W5:Y:S04]  /*49190*/  LDL.LU R56, [R1+0x22d8] ;  /* 0x0022d80001387983 */ /* 0x000f680000300800 */
[----:B------:R2:W-:Y:S01]  /*491a0*/  STL.64 [R1+0x15b0], R164 ;  /* 0x0015b0a401007387 */ /* 0x0005e20000100a00 */
[----:B-1----:R-:W-:Y:S02]  /*491b0*/  IMAD.MOV.U32 R157, RZ, RZ, R57 ;  /* 0x000000ffff9d7224 */ /* 0x002fe400078e0039 */
[----:B------:R-:W-:Y:S01]  /*491c0*/  IMAD.MOV.U32 R156, RZ, RZ, R58 ;  /* 0x000000ffff9c7224 */ /* 0x000fe200078e003a */
[----:B------:R-:W5:Y:S04]  /*491d0*/  LDL.LU R57, [R1+0x22d4] ;  /* 0x0022d40001397983 */ /* 0x000f680000300800 */
[----:B------:R1:W-:Y:S04]  /*491e0*/  LDGSTS.E [R6+0x11580], desc[UR60][R154.64], P0 ;  /* 0x115800009a067fae */ /* 0x0003e8000812187c */
[----:B------:R-:W5:Y:S04]  /*491f0*/  LDL.LU R58, [R1+0x22d0] ;  /* 0x0022d000013a7983 */ /* 0x000f680000300800 */
[----:B------:R3:W-:Y:S01]  /*49200*/  STL.64 [R1+0x15a8], R162 ;  /* 0x0015a8a201007387 */ /* 0x0007e20000100a00 */
[----:B-1----:R-:W-:-:S03]  /*49210*/  IMAD.MOV.U32 R155, RZ, RZ, R59 ;  /* 0x000000ffff9b7224 */ /* 0x002fc600078e003b */
        /* <DEDUP_REMOVED lines=43> */
[----:B------:R1:W-:Y:S04]  /*494d0*/  STL.64 [R1+0x1568], R146 ;  /* 0x0015689201007387 */ /* 0x0003e80000100a00 */
[----:B------:R-:W5:Y:S04]  /*494e0*/  LDL.LU R73, [R1+0x2294] ;  /* 0x0022940001497983 */ /* 0x000f680000300800 */
[----:B------:R2:W-:Y:S04]  /*494f0*/  LDGSTS.E [R6+0x13580], desc[UR60][R138.64], P0 ;  /* 0x135800008a067fae */ /* 0x0005e8000812187c */
[----:B------:R-:W5:Y:S04]  /*49500*/  LDL.LU R74, [R1+0x2290] ;  /* 0x00229000014a7983 */ /* 0x000f680000300800 */
[----:B------:R1:W-:Y:S01]  /*49510*/  STL.64 [R1+0x1560], R144 ;  /* 0x0015609001007387 */ /* 0x0003e20000100a00 */
[----:B--2---:R-:W-:-:S03]  /*49520*/  IMAD.MOV.U32 R139, RZ, RZ, R75 ;  /* 0x000000ffff8b7224 */ /* 0x004fc600078e004b */
[----:B------:R2:W-:Y:S01]  /*49530*/  LDGSTS.E [R6+0x13980], desc[UR60][R136.64], P0 ;  /* 0x1398000088067fae */ /* 0x0005e2000812187c */
[----:B------:R-:W-:-:S03]  /*49540*/  IMAD.MOV.U32 R138, RZ, RZ, R76 ;  /* 0x000000ffff8a7224 */ /* 0x000fc600078e004c */
[----:B------:R-:W5:Y:S04]  /*49550*/  LDL.LU R75, [R1+0x228c] ;  /* 0x00228c00014b7983 */ /* 0x000f680000300800 */
[----:B------:R-:W5:Y:S04]  /*49560*/  LDL.LU R76, [R1+0x2288] ;  /* 0x00228800014c7983 */ /* 0x000f680000300800 */
[----:B------:R1:W-:Y:S01]  /*49570*/  STL.64 [R1+0x1558], R142 ;  /* 0x0015588e01007387 */ /* 0x0003e20000100a00 */
[----:B--2---:R-:W-:Y:S02]  /*49580*/  IMAD.MOV.U32 R137, RZ, RZ, R77 ;  /* 0x000000ffff897224 */ /* 0x004fe400078e004d */
[----:B------:R-:W-:Y:S01]  /*49590*/  IMAD.MOV.U32 R136, RZ, RZ, R78 ;  /* 0x000000ffff887224 */ /* 0x000fe200078e004e */
[----:B------:R2:W-:Y:S04]  /*495a0*/  LDGSTS.E [R6+0x13d80], desc[UR60][R132.64], P0 ;  /* 0x13d8000084067fae */ /* 0x0005e8000812187c */
[----:B------:R-:W5:Y:S04]  /*495b0*/  LDL.LU R77, [R1+0x2284] ;  /* 0x00228400014d7983 */ /* 0x000f680000300800 */
[----:B------:R-:W5:Y:S01]  /*495c0*/  LDL.LU R78, [R1+0x2280] ;  /* 0x00228000014e7983 */ /* 0x000f620000300800 */
[----:B--2---:R-:W-:-:S02]  /*495d0*/  VIADD R6, R135, UR10 ;  /* 0x0000000a87067c36 */ /* 0x004fc40008000000 */
[----:B------:R-:W-:Y:S02]  /*495e0*/  IMAD.MOV.U32 R133, RZ, RZ, R79 ;  /* 0x000000ffff857224 */ /* 0x000fe400078e004f */
[----:B------:R-:W-:Y:S01]  /*495f0*/  IMAD.MOV.U32 R132, RZ, RZ, R80 ;  /* 0x000000ffff847224 */ /* 0x000fe200078e0050 */
[----:B------:R-:W5:Y:S04]  /*49600*/  LDL.LU R79, [R1+0x227c] ;  /* 0x00227c00014f7983 */ /* 0x000f680000300800 */
[----:B------:R-:W5:Y:S04]  /*49610*/  LDL.LU R80, [R1+0x2278] ;  /* 0x0022780001507983 */ /* 0x000f680000300800 */
[----:B------:R2:W-:Y:S04]  /*49620*/  STL.64 [R1+0x1550], R140 ;  /* 0x0015508c01007387 */ /* 0x0005e80000100a00 */
[----:B------:R2:W-:Y:S04]  /*49630*/  STL.64 [R1+0x1548], R138 ;  /* 0x0015488a01007387 */ /* 0x0005e80000100a00 */
[----:B------:R3:W-:Y:S04]  /*49640*/  LDGSTS.E [R6+0x10200], desc[UR60][R164.64], P0 ;  /* 0x10200000a4067fae */ /* 0x0007e8000812187c */
[----:B------:R2:W-:Y:S04]  /*49650*/  STL.64 [R1+0x1540], R136 ;  /* 0x0015408801007387 */ /* 0x0005e80000100a00 */
[----:B------:R2:W-:Y:S01]  /*49660*/  STL.64 [R1+0x1538], R132 ;  /* 0x0015388401007387 */ /* 0x0005e20000100a00 */
[----:B---3--:R-:W-:-:S03]  /*49670*/  IMAD.MOV.U32 R165, RZ, RZ, R81 ;  /* 0x000000ffffa57224 */ /* 0x008fc600078e0051 */
        /* <DEDUP_REMOVED lines=18> */
[----:B------:R-:W5:Y:S04]  /*497a0*/  LDL.LU R88, [R1+0x2258] ;  /* 0x0022580001587983 */ /* 0x000f680000300800 */
[----:B------:R-:W-:Y:S01]  /*497b0*/  STL.64 [R1+0x1530], R164 ;  /* 0x001530a401007387 */ /* 0x000fe20000100a00 */
[----:B---3--:R-:W-:Y:S02]  /*497c0*/  IMAD.MOV.U32 R157, RZ, RZ, R89 ;  /* 0x000000ffff9d7224 */ /* 0x008fe400078e0059 */
[----:B------:R-:W-:Y:S01]  /*497d0*/  IMAD.MOV.U32 R156, RZ, RZ, R90 ;  /* 0x000000ffff9c7224 */ /* 0x000fe200078e005a */
[----:B------:R-:W5:Y:S04]  /*497e0*/  LDL.LU R89, [R1+0x2254] ;  /* 0x0022540001597983 */ /* 0x000f680000300800 */
[----:B------:R3:W-:Y:S04]  /*497f0*/  LDGSTS.E [R6+0x11600], desc[UR60][R154.64], P0 ;  /* 0x116000009a067fae */ /* 0x0007e8000812187c */
[----:B------:R-:W5:Y:S04]  /*49800*/  LDL.LU R90, [R1+0x2250] ;  /* 0x00225000015a7983 */ /* 0x000f680000300800 */
[----:B------:R4:W-:Y:S01]  /*49810*/  STL.64 [R1+0x1528], R162 ;  /* 0x001528a201007387 */ /* 0x0009e20000100a00 */
[----:B---3--:R-:W-:-:S03]  /*49820*/  IMAD.MOV.U32 R155, RZ, RZ, R91 ;  /* 0x000000ffff9b7224 */ /* 0x008fc600078e005b */
[----:B------:R3:W-:Y:S01]  /*49830*/  LDGSTS.E [R6+0x11a00], desc[UR60][R152.64], P0 ;  /* 0x11a0000098067fae */ /* 0x0007e2000812187c */
[----:B------:R-:W-:-:S03]  /*49840*/  IMAD.MOV.U32 R154, RZ, RZ, R92 ;  /* 0x000000ffff9a7224 */ /* 0x000fc600078e005c */
[----:B------:R-:W5:Y:S04]  /*49850*/  LDL.LU R91, [R1+0x224c] ;  /* 0x00224c00015b7983 */ /* 0x000f680000300800 */
[----:B------:R-:W5:Y:S04]  /*49860*/  LDL.LU R92, [R1+0x2248] ;  /* 0x00224800015c7983 */ /* 0x000f680000300800 */
[----:B------:R4:W-:Y:S01]  /*49870*/  STL.64 [R1+0x1520], R160 ;  /* 0x001520a001007387 */ /* 0x0009e20000100a00 */
        /* <DEDUP_REMOVED lines=34> */
[----:B------:R-:W5:Y:S01]  /*49aa0*/  LDL.LU R104, [R1+0x2218] ;  /* 0x0022180001687983 */ /* 0x000f620000300800 */
[----:B------:R-:W-:-:S03]  /*49ab0*/  LOP3.LUT R7, R186, 0x50, RZ, 0x3c, !PT ;  /* 0x00000050ba077812 */ /* 0x000fc600078e3cff */
[----:B------:R1:W-:Y:S01]  /*49ac0*/  STL.64 [R1+0x14f0], R148 ;  /* 0x0014f09401007387 */ /* 0x0003e20000100a00 */
[----:B--2---:R-:W-:Y:S02]  /*49ad0*/  IMAD.MOV.U32 R141, RZ, RZ, R105 ;  /* 0x000000ffff8d7224 */ /* 0x004fe400078e0069 */
[----:B------:R-:W-:Y:S01]  /*49ae0*/  IMAD.MOV.U32 R140, RZ, RZ, R106 ;  /* 0x000000ffff8c7224 */ /* 0x000fe200078e006a */
[----:B------:R2:W-:Y:S04]  /*49af0*/  STL.64 [R1+0x14e8], R146 ;  /* 0x0014e89201007387 */ /* 0x0005e80000100a00 */
[----:B------:R-:W5:Y:S04]  /*49b00*/  LDL.LU R105, [R1+0x2214] ;  /* 0x0022140001697983 */ /* 0x000f680000300800 */
[----:B------:R4:W-:Y:S04]  /*49b10*/  LDGSTS.E [R6+0x13600], desc[UR60][R138.64], P0 ;  /* 0x136000008a067fae */ /* 0x0009e8000812187c */
[----:B------:R-:W5:Y:S04]  /*49b20*/  LDL.LU R106, [R1+0x2210] ;  /* 0x00221000016a7983 */ /* 0x000f680000300800 */
[----:B------:R2:W-:Y:S01]  /*49b30*/  STL.64 [R1+0x14e0], R144 ;  /* 0x0014e09001007387 */ /* 0x0005e20000100a00 */
[----:B----4-:R-:W-:-:S03]  /*49b40*/  IMAD.MOV.U32 R139, RZ, RZ, R107 ;  /* 0x000000ffff8b7224 */ /* 0x010fc600078e006b */
[----:B------:R4:W-:Y:S01]  /*49b50*/  LDGSTS.E [R6+0x13a00], desc[UR60][R136.64], P0 ;  /* 0x13a0000088067fae */ /* 0x0009e2000812187c */
[----:B------:R-:W-:-:S03]  /*49b60*/  IMAD.MOV.U32 R138, RZ, RZ, R108 ;  /* 0x000000ffff8a7224 */ /* 0x000fc600078e006c */
[----:B------:R-:W5:Y:S04]  /*49b70*/  LDL.LU R107, [R1+0x220c] ;  /* 0x00220c00016b7983 */ /* 0x000f680000300800 */
[----:B------:R-:W5:Y:S04]  /*49b80*/  LDL.LU R108, [R1+0x2208] ;  /* 0x00220800016c7983 */ /* 0x000f680000300800 */
[----:B------:R3:W-:Y:S01]  /*49b90*/  LDGSTS.E [R6+0x13e00], desc[UR60][R132.64], P0 ;  /* 0x13e0000084067fae */ /* 0x0007e2000812187c */
[----:B----4-:R-:W-:Y:S02]  /*49ba0*/  IMAD.MOV.U32 R137, RZ, RZ, R109 ;  /* 0x000000ffff897224 */ /* 0x010fe400078e006d */
[----:B------:R-:W-:Y:S01]  /*49bb0*/  IMAD.MOV.U32 R136, RZ, RZ, R110 ;  /* 0x000000ffff887224 */ /* 0x000fe200078e006e */
[----:B------:R4:W-:Y:S04]  /*49bc0*/  STL.64 [R1+0x14d8], R142 ;  /* 0x0014d88e01007387 */ /* 0x0009e80000100a00 */
[----:B------:R-:W5:Y:S01]  /*49bd0*/  LDL.LU R109, [R1+0x2204] ;  /* 0x00220400016d7983 */ /* 0x000f620000300800 */
[----:B---3--:R-:W-:-:S03]  /*49be0*/  VIADD R6, R7, UR10 ;  /* 0x0000000a07067c36 */ /* 0x008fc60008000000 */
[----:B------:R-:W5:Y:S01]  /*49bf0*/  LDL.LU R110, [R1+0x2200] ;  /* 0x00220000016e7983 */ /* 0x000f620000300800 */
[----:B------:R-:W-:Y:S02]  /*49c00*/  IMAD.MOV.U32 R133, RZ, RZ, R111 ;  /* 0x000000ffff857224 */ /* 0x000fe400078e006f */
[----:B------:R-:W-:Y:S01]  /*49c10*/  IMAD.MOV.U32 R132, RZ, RZ, R112 ;  /* 0x000000ffff847224 */ /* 0x000fe200078e0070 */
[----:B------:R-:W5:Y:S04]  /*49c20*/  LDL.LU R111, [R1+0x21fc] ;  /* 0x0021fc00016f7983 */ /* 0x000f680000300800 */
[----:B------:R-:W5:Y:S04]  /*49c30*/  LDL.LU R112, [R1+0x21f8] ;  /* 0x0021f80001707983 */ /* 0x000f680000300800 */
[----:B------:R3:W-:Y:S04]  /*49c40*/  STL.64 [R1+0x14d0], R140 ;  /* 0x0014d08c01007387 */ /* 0x0007e80000100a00 */
[----:B------:R-:W-:Y:S04]  /*49c50*/  LDGSTS.E [R6+0x10280], desc[UR60][R164.64], P0 ;  /* 0x10280000a4067fae */ /* 0x000fe8000812187c */
        /* <DEDUP_REMOVED lines=43> */
[----:B-1----:R-:W-:Y:S01]  /*49f10*/  IMAD.MOV.U32 R149, RZ, RZ, R127 ;  /* 0x000000ffff957224 */ /* 0x002fe200078e007f */
[----:B------:R-:W-:-:S02]  /*49f20*/  MOV R148, R128 ;  /* 0x0000008000947202 */ /* 0x000fc40000000f00 */
        /* <DEDUP_REMOVED lines=25> */
[----:B------:R-:W5:Y:S04]  /*4a0c0*/  LDL.LU R240, [R1+0x2198] ;  /* 0x0021980001f07983 */ /* 0x000f680000300800 */
        /* <DEDUP_REMOVED lines=8> */
[----:B------:R-:W-:-:S03]  /*4a150*/  IMAD.MOV.U32 R135, RZ, RZ, R245 ;  /* 0x000000ffff877224 */ /* 0x000fc600078e00f5 */
[----:B------:R4:W-:Y:S01]  /*4a160*/  STL.64 [R1+0x1460], R142 ;  /* 0x0014608e01007387 */ /* 0x0009e20000100a00 */
[----:B---3--:R-:W-:Y:S02]  /*4a170*/  IMAD.MOV.U32 R137, RZ, RZ, R243 ;  /* 0x000000ffff897224 */ /* 0x008fe400078e00f3 */
[----:B------:R-:W-:Y:S01]  /*4a180*/  IMAD.MOV.U32 R136, RZ, RZ, R244 ;  /* 0x000000ffff887224 */ /* 0x000fe200078e00f4 */
[----:B------:R-:W5:Y:S04]  /*4a190*/  LDL.LU R243, [R1+0x218c] ;  /* 0x00218c0001f37983 */ /* 0x000f680000300800 */
[----:B------:R3:W-:Y:S04]  /*4a1a0*/  LDGSTS.E [R6+0x13e80], desc[UR60][R132.64], P0 ;  /* 0x13e8000084067fae */ /* 0x0007e8000812187c */
[----:B------:R-:W5:Y:S04]  /*4a1b0*/  LDL.LU R244, [R1+0x2188] ;  /* 0x0021880001f47983 */ /* 0x000f680000300800 */
[----:B------:R4:W-:Y:S01]  /*4a1c0*/  STL.64 [R1+0x1458], R140 ;  /* 0x0014588c01007387 */ /* 0x0009e20000100a00 */
[----:B---3--:R-:W-:-:S03]  /*4a1d0*/  VIADD R6, R134, UR10 ;  /* 0x0000000a86067c36 */ /* 0x008fc60008000000 */
[----:B------:R-:W5:Y:S01]  /*4a1e0*/  LDL.LU R245, [R1+0x2184] ;  /* 0x0021840001f57983 */ /* 0x000f620000300800 */
[----:B------:R-:W-:Y:S02]  /*4a1f0*/  IMAD.MOV.U32 R134, RZ, RZ, R246 ;  /* 0x000000ffff867224 */ /* 0x000fe400078e00f6 */
[----:B------:R-:W-:Y:S01]  /*4a200*/  IMAD.MOV.U32 R133, RZ, RZ, R247 ;  /* 0x000000ffff857224 */ /* 0x000fe200078e00f7 */
[----:B------:R-:W5:Y:S01]  /*4a210*/  LDL.LU R246, [R1+0x2180] ;  /* 0x0021800001f67983 */ /* 0x000f620000300800 */
[----:B------:R-:W-:-:S03]  /*4a220*/  IMAD.MOV.U32 R132, RZ, RZ, R196 ;  /* 0x000000ffff847224 */ /* 0x000fc600078e00c4 */
        /* <DEDUP_REMOVED lines=56> */
[----:B------:R-:W5:Y:S01]  /*4a5b0*/  LDL.LU R214, [R1+0x2130] ;  /* 0x0021300001d67983 */ /* 0x000f620000300800 */
[----:B------:R-:W-:-:S03]  /*4a5c0*/  LOP3.LUT R7, R187, 0x70, RZ, 0x3c, !PT ;  /* 0x00000070bb077812 */ /* 0x000fc600078e3cff */
[----:B------:R1:W-:Y:S01]  /*4a5d0*/  STL.64 [R1+0x1408], R152 ;  /* 0x0014089801007387 */ /* 0x0003e20000100a00 */
[----:B--2---:R-:W-:-:S03]  /*4a5e0*/  IMAD.MOV.U32 R145, RZ, RZ, R215 ;  /* 0x000000ffff917224 */ /* 0x004fc600078e00d7 */
[----:B------:R2:W-:Y:S01]  /*4a5f0*/  LDGSTS.E [R6+0x12b00], desc[UR60][R142.64], P0 ;  /* 0x12b000008e067fae */ /* 0x0005e2000812187c */
[----:B------:R-:W-:-:S03]  /*4a600*/  IMAD.MOV.U32 R144, RZ, RZ, R216 ;  /* 0x000000ffff907224 */ /* 0x000fc600078e00d8 */
[----:B------:R-:W5:Y:S04]  /*4a610*/  LDL.LU R215, [R1+0x212c] ;  /* 0x00212c0001d77983 */ /* 0x000f680000300800 */
[----:B------:R-:W5:Y:S04]  /*4a620*/  LDL.LU R216, [R1+0x2128] ;  /* 0x0021280001d87983 */ /* 0x000f680000300800 */
[----:B------:R4:W-:Y:S01]  /*4a630*/  LDGSTS.E [R6+0x12f00], desc[UR60][R140.64], P0 ;  /* 0x12f000008c067fae */ /* 0x0009e2000812187c */
[----:B--2---:R-:W-:Y:S02]  /*4a640*/  IMAD.MOV.U32 R143, RZ, RZ, R217 ;  /* 0x000000ffff8f7224 */ /* 0x004fe400078e00d9 */
[----:B------:R-:W-:Y:S01]  /*4a650*/  IMAD.MOV.U32 R142, RZ, RZ, R218 ;  /* 0x000000ffff8e7224 */ /* 0x000fe200078e00da */
[----:B------:R1:W-:Y:S04]  /*4a660*/  STL.64 [R1+0x1400], R150 ;  /* 0x0014009601007387 */ /* 0x0003e80000100a00 */
[----:B------:R3:W-:Y:S04]  /*4a670*/  LDGSTS.E [R6+0x13300], desc[UR60][R138.64], P0 ;  /* 0x133000008a067fae */ /* 0x0007e8000812187c */
[----:B------:R-:W5:Y:S01]  /*4a680*/  LDL.LU R217, [R1+0x2124] ;  /* 0x0021240001d97983 */ /* 0x000f620000300800 */
[----:B----4-:R-:W-:-:S03]  /*4a690*/  IMAD.MOV.U32 R141, RZ, RZ, R219 ;  /* 0x000000ffff8d7224 */ /* 0x010fc600078e00db */
[----:B------:R-:W-:Y:S01]  /*4a6a0*/  LDGSTS.E [R6+0x13700], desc[UR60][R136.64], P0 ;  /* 0x1370000088067fae */ /* 0x000fe2000812187c */
[----:B------:R-:W-:-:S03]  /*4a6b0*/  IMAD.MOV.U32 R140, RZ, RZ, R220 ;  /* 0x000000ffff8c7224 */ /* 0x000fc600078e00dc */
[----:B------:R-:W5:Y:S04]  /*4a6c0*/  LDL.LU R218, [R1+0x2120] ;  /* 0x0021200001da7983 */ /* 0x000f680000300800 */
[----:B------:R-:W-:Y:S04]  /*4a6d0*/  LDGSTS.E [R6+0x13b00], desc[UR60][R134.64], P0 ;  /* 0x13b0000086067fae */ /* 0x000fe8000812187c */
[----:B------:R1:W-:Y:S01]  /*4a6e0*/  STL.64 [R1+0x13f8], R148 ;  /* 0x0013f89401007387 */ /* 0x0003e20000100a00 */
[----:B---3--:R-:W-:-:S03]  /*4a6f0*/  IMAD.MOV.U32 R139, RZ, RZ, R221 ;  /* 0x000000ffff8b7224 */ /* 0x008fc600078e00dd */
[----:B------:R2:W-:Y:S04]  /*4a700*/  LDGSTS.E [R6+0x13f00], desc[UR60][R132.64], P0 ;  /* 0x13f0000084067fae */ /* 0x0005e8000812187c */
[----:B------:R1:W5:Y:S01]  /*4a710*/  LDL.LU R219, [R1+0x211c] ;  /* 0x00211c0001db7983 */ /* 0x0003620000300800 */
[----:B------:R-:W-:-:S03]  /*4a720*/  IMAD.MOV.U32 R138, RZ, RZ, R222 ;  /* 0x000000ffff8a7224 */ /* 0x000fc600078e00de */
[----:B------:R1:W5:Y:S01]  /*4a730*/  LDL.LU R220, [R1+0x2118] ;  /* 0x0021180001dc7983 */ /* 0x0003620000300800 */
[----:B--2---:R-:W-:-:S03]  /*4a740*/  VIADD R6, R7, UR10 ;  /* 0x0000000a07067c36 */ /* 0x004fc60008000000 */
[----:B------:R1:W-:Y:S01]  /*4a750*/  STL.64 [R1+0x13f0], R146 ;  /* 0x0013f09201007387 */ /* 0x0003e20000100a00 */
[----:B------:R-:W-:-:S03]  /*4a760*/  IMAD.MOV.U32 R137, RZ, RZ, R223 ;  /* 0x000000ffff897224 */ /* 0x000fc600078e00df */
[----:B------:R1:W-:Y:S01]  /*4a770*/  STL.64 [R1+0x13e8], R144 ;  /* 0x0013e89001007387 */ /* 0x0003e20000100a00 */
[----:B------:R-:W-:-:S03]  /*4a780*/  IMAD.MOV.U32 R136, RZ, RZ, R248 ;  /* 0x000000ffff887224 */ /* 0x000fc600078e00f8 */
[----:B------:R1:W5:Y:S04]  /*4a790*/  LDL.LU R221, [R1+0x2114] ;  /* 0x0021140001dd7983 */ /* 0x0003680000300800 */
[----:B------:R1:W5:Y:S01]  /*4a7a0*/  LDL.LU R222, [R1+0x2110] ;  /* 0x0021100001de7983 */ /* 0x0003620000300800 */
[----:B------:R-:W-:-:S03]  /*4a7b0*/  IMAD.MOV.U32 R135, RZ, RZ, R249 ;  /* 0x000000ffff877224 */ /* 0x000fc600078e00f9 */
[----:B------:R1:W-:Y:S04]  /*4a7c0*/  STL.64 [R1+0x13e0], R142 ;  /* 0x0013e08e01007387 */ /* 0x0003e80000100a00 */
[----:B------:R1:W-:Y:S01]  /*4a7d0*/  LDGSTS.E [R6+0x10380], desc[UR60][R162.64], P0 ;  /* 0x10380000a2067fae */ /* 0x0003e2000812187c */
[----:B------:R-:W-:-:S03]  /*4a7e0*/  IMAD.MOV.U32 R134, RZ, RZ, R250 ;  /* 0x000000ffff867224 */ /* 0x000fc600078e00fa */
[----:B------:R1:W5:Y:S04]  /*4a7f0*/  LDL.LU R223, [R1+0x210c] ;  /* 0x00210c0001df7983 */ /* 0x0003680000300800 */
[----:B------:R1:W-:Y:S01]  /*4a800*/  LDGSTS.E [R6+0x10780], desc[UR60][R160.64], P0 ;  /* 0x10780000a0067fae */ /* 0x0003e2000812187c */
[----:B------:R-:W-:-:S03]  /*4a810*/  IMAD.MOV.U32 R133, RZ, RZ, R251 ;  /* 0x000000ffff857224 */ /* 0x000fc600078e00fb */
[----:B------:R1:W5:Y:S04]  /*4a820*/  LDL.LU R248, [R1+0x2108] ;  /* 0x0021080001f87983 */ /* 0x0003680000300800 */
[----:B------:R1:W-:Y:S01]  /*4a830*/  LDGSTS.E [R6+0x10b80], desc[UR60][R158.64], P0 ;  /* 0x10b800009e067fae */ /* 0x0003e2000812187c */
[----:B------:R-:W-:-:S03]  /*4a840*/  IMAD.MOV.U32 R132, RZ, RZ, R252 ;  /* 0x000000ffff847224 */ /* 0x000fc600078e00fc */
[----:B------:R1:W-:Y:S01]  /*4a850*/  STL.64 [R1+0x13d8], R140 ;  /* 0x0013d88c01007387 */ /* 0x0003e20000100a00 */
[----:B------:R-:W-:-:S03]  /*4a860*/  UIADD3 UR4, UR4, 0x1, URZ ;  /* 0x0000000104047890 */ /* 0x000fc6000fffe03f */
[----:B------:R1:W-:Y:S04]  /*4a870*/  LDGSTS.E [R6+0x10f80], desc[UR60][R156.64], P0 ;  /* 0x10f800009c067fae */ /* 0x0003e8000812187c */
[----:B------:R1:W5:Y:S04]  /*4a880*/  LDL.LU R249, [R1+0x2104] ;  /* 0x0021040001f97983 */ /* 0x0003680000300800 */
[----:B------:R1:W-:Y:S04]  /*4a890*/  LDGSTS.E [R6+0x11380], desc[UR60][R154.64], P0 ;  /* 0x113800009a067fae */ /* 0x0003e8000812187c */
[----:B------:R1:W5:Y:S04]  /*4a8a0*/  LDL.LU R250, [R1+0x2100] ;  /* 0x0021000001fa7983 */ /* 0x0003680000300800 */
[----:B------:R1:W-:Y:S04]  /*4a8b0*/  LDGSTS.E [R6+0x11780], desc[UR60][R152.64], P0 ;  /* 0x1178000098067fae */ /* 0x0003e8000812187c */
[----:B------:R1:W5:Y:S04]  /*4a8c0*/  LDL.LU R251, [R1+0x20fc] ;  /* 0x0020fc0001fb7983 */ /* 0x0003680000300800 */
[----:B------:R1:W-:Y:S01]  /*4a8d0*/  LDGSTS.E [R6+0x11b80], desc[UR60][R150.64], P0 ;  /* 0x11b8000096067fae */ /* 0x0003e2000812187c */
[----:B------:R-:W-:-:S03]  /*4a8e0*/  UISETP.NE.U32.AND UP0, UPT, UR4, UR7, UPT ;  /* 0x000000070400728c */ /* 0x000fc6000bf05070 */
[----:B------:R1:W5:Y:S04]  /*4a8f0*/  LDL.LU R252, [R1+0x20f8] ;  /* 0x0020f80001fc7983 */ /* 0x0003680000300800 */
[----:B------:R1:W-:Y:S04]  /*4a900*/  LDGSTS.E [R6+0x11f80], desc[UR60][R148.64], P0 ;  /* 0x11f8000094067fae */ /* 0x0003e8000812187c */
[----:B------:R1:W-:Y:S04]  /*4a910*/  STL.64 [R1+0x13d0], R138 ;  /* 0x0013d08a01007387 */ /* 0x0003e80000100a00 */
[----:B------:R1:W-:Y:S04]  /*4a920*/  LDGSTS.E [R6+0x12380], desc[UR60][R146.64], P0 ;  /* 0x1238000092067fae */ /* 0x0003e8000812187c */
[----:B------:R1:W-:Y:S04]  /*4a930*/  STL.64 [R1+0x13c8], R136 ;  /* 0x0013c88801007387 */ /* 0x0003e80000100a00 */
[----:B------:R1:W-:Y:S04]  /*4a940*/  LDGSTS.E [R6+0x12780], desc[UR60][R144.64], P0 ;  /* 0x1278000090067fae */ /* 0x0003e8000812187c */
[----:B------:R1:W-:Y:S04]  /*4a950*/  STL.64 [R1+0x13c0], R134 ;  /* 0x0013c08601007387 */ /* 0x0003e80000100a00 */
[----:B------:R1:W-:Y:S04]  /*4a960*/  LDGSTS.E [R6+0x12b80], desc[UR60][R142.64], P0 ;  /* 0x12b800008e067fae */ /* 0x0003e8000812187c */
[----:B------:R1:W-:Y:S04]  /*4a970*/  STL.64 [R1+0x13b8], R132 ;  /* 0x0013b88401007387 */ /* 0x0003e80000100a00 */
[----:B------:R1:W-:Y:S04]  /*4a980*/  LDGSTS.E [R6+0x12f80], desc[UR60][R140.64], P0 ;  /* 0x12f800008c067fae */ /* 0x0003e8000812187c */
[----:B------:R1:W-:Y:S04]  /*4a990*/  LDGSTS.E [R6+0x13380], desc[UR60][R138.64], P0 ;  /* 0x133800008a067fae */ /* 0x0003e8000812187c */
[----:B------:R1:W-:Y:S04]  /*4a9a0*/  LDGSTS.E [R6+0x13780], desc[UR60][R136.64], P0 ;  /* 0x1378000088067fae */ /* 0x0003e8000812187c */
[----:B------:R1:W-:Y:S04]  /*4a9b0*/  LDGSTS.E [R6+0x13b80], desc[UR60][R134.64], P0 ;  /* 0x13b8000086067fae */ /* 0x0003e8000812187c */
[----:B------:R1:W-:Y:S01]  /*4a9c0*/  LDGSTS.E [R6+0x13f80], desc[UR60][R132.64], P0 ;  /* 0x13f8000084067fae */ /* 0x0003e2000812187c */
[----:B------:R-:W-:-:S03]  /*4a9d0*/  PLOP3.LUT P0, PT, PT, PT, UP0, 0x80, 0x0 ;  /* 0x000000000000781c */ /* 0x000fc60003f0f008 */
[----:B------:R-:W0:Y:S10]  /*4a9e0*/  LDGDEPBAR ;  /* 0x00000000000079af */ /* 0x000e340000000000 */
[----:B-1----:R-:W-:Y:S05]  /*4a9f0*/  @P0 BRA `(.L_x_1) ;  /* 0xfffffd5000540947 */ /* 0x002fea000383ffff */
.L_x_0:
[----:B------:R-:W2:Y:S01]  /*4aa00*/  LDL.LU R6, [R1+0x20f4] ;  /* 0x0020f40001067983 */ /* 0x000ea20000300800 */
[----:B------:R-:W-:Y:S01]  /*4aa10*/  ULDC.64 UR6, c[0x0][0x228] ;  /* 0x00008a0000067ab9 */ /* 0x000fe20000000a00 */
[----:B------:R-:W-:-:S04]  /*4aa20*/  DEPBAR.LE SB0, 0x0 ;  /* 0x000080000000791a */ /* 0x000fc80000000000 */
[----:B------:R-:W1:Y:S01]  /*4aa30*/  S2R R7, SR_TID.X ;  /* 0x0000000000077919 */ /* 0x000e620000002100 */
[----:B------:R-:W-:Y:S01]  /*4aa40*/  UMOV UR4, UR7 ;  /* 0x0000000700047c82 */ /* 0x000fe20008000000 */
[----:B------:R-:W3:Y:S01]  /*4aa50*/  LDC R2, c[0x0][0x244] ;  /* 0x00009100ff027b82 */ /* 0x000ee20000000800 */
[----:B------:R-:W-:Y:S01]  /*4aa60*/  ULDC UR15, c[0x0][0x248] ;  /* 0x00009200000f7ab9 */ /* 0x000fe20000000800 */
[----:B------:R-:W4:Y:S01]  /*4aa70*/  LDL.LU R4, [R1+0x9f0] ;  /* 0x0009f00001047983 */ /* 0x000f220000300800 */
[----:B------:R-:W-:Y:S01]  /*4aa80*/  ULDC UR16, c[0x0][0x228] ;  /* 0x00008a0000107ab9 */ /* 0x000fe20000000800 */
[----:B------:R-:W-:Y:S01]  /*4aa90*/  ULDC UR17, c[0x0][0x228] ;  /* 0x00008a0000117ab9 */ /* 0x000fe20000000800 */
[----:B------:R-:W-:Y:S01]  /*4aaa0*/  ULDC UR28, c[0x0][0x228] ;  /* 0x00008a00001c7ab9 */ /* 0x000fe20000000800 */
[----:B------:R-:W4:Y:S01]  /*4aab0*/  LDL.LU R5, [R1+0x9f8] ;  /* 0x0009f80001057983 */ /* 0x000f220000300800 */
[----:B------:R-:W-:Y:S01]  /*4aac0*/  ULDC UR58, c[0x0][0x228] ;  /* 0x00008a00003a7ab9 */ /* 0x000fe20000000800 */
[----:B------:R-:W-:Y:S01]  /*4aad0*/  ULDC UR57, c[0x0][0x228] ;  /* 0x00008a0000397ab9 */ /* 0x000fe20000000800 */
[----:B------:R-:W-:Y:S01]  /*4aae0*/  ULDC.64 UR8, c[0x0][0x220] ;  /* 0x0000880000087ab9 */ /* 0x000fe20000000a00 */
[----:B------:R-:W-:Y:S01]  /*4aaf0*/  MOV R191, UR60 ;  /* 0x0000003c00bf7c02 */ /* 0x000fe20008000f00 */
        /* <DEDUP_REMOVED lines=19> */
[----:B-1----:R-:W-:Y:S01]  /*4ac30*/  LOP3.LUT R7, R7, 0x1f, RZ, 0xc0, !PT ;  /* 0x0000001f07077812 */ /* 0x002fe200078ec0ff */
[----:B------:R-:W-:Y:S01]  /*4ac40*/  ULDC UR33, c[0x0][0x228] ;  /* 0x00008a0000217ab9 */ /* 0x000fe20000000800 */
[----:B------:R-:W-:Y:S01]  /*4ac50*/  ULDC UR35, c[0x0][0x228] ;  /* 0x00008a0000237ab9 */ /* 0x000fe20000000800 */
[----:B------:R-:W-:Y:S01]  /*4ac60*/  ULDC UR18, c[0x0][0x228] ;  /* 0x00008a0000127ab9 */ /* 0x000fe20000000800 */
[----:B-----5:R-:W-:Y:S01]  /*4ac70*/  LEA R0, R7, UR5, 0x4 ;  /* 0x0000000507007c11 */ /* 0x020fe2000f8e20ff */
[----:B------:R-:W-:Y:S06]  /*4ac80*/  BAR.SYNC.DEFER_BLOCKING 0x0 ;  /* 0x0000000000007b1d */ /* 0x000fec0000010000 */
        /* <DEDUP_REMOVED lines=18> */
[----:B------:R-:W-:Y:S01]  /*4adb0*/  ULDC.64 UR10, c[0x0][0x220] ;  /* 0x00008800000a7ab9 */ /* 0x000fe20000000a00 */
[----:B------:R-:W-:Y:S01]  /*4adc0*/  ULDC UR14, c[0x0][0x228] ;  /* 0x00008a00000e7ab9 */ /* 0x000fe20000000800 */
[----:B------:R-:W-:Y:S01]  /*4add0*/  ULDC UR59, c[0x0][0x228] ;  /* 0x00008a00003b7ab9 */ /* 0x000fe20000000800 */
[----:B--2---:R-:W-:Y:S01]  /*4ade0*/  ISETP.GE.AND P0, PT, R6, UR4, PT ;  /* 0x0000000406007c0c */ /* 0x004fe2000bf06270 */
[----:B------:R-:W-:Y:S01]  /*4adf0*/  ULDC UR4, c[0x0][0x244] ;  /* 0x0000910000047ab9 */ /* 0x000fe20000000800 */
[----:B------:R-:W4:Y:S04]  /*4ae00*/  LDL.LU R6, [R1+0x890] ;  /* 0x0008900001067983 */ /* 0x000f280000300800 */
[----:B------:R-:W4:Y:S04]  /*4ae10*/  LDL.LU R7, [R1+0x898] ;  /* 0x0008980001077983 */ /* 0x000f280000300800 */
[----:B----4-:R1:W-:Y:S01]  /*4ae20*/  STSM.16.M88.4 [R0], R4 ;  /* 0x0000000400007844 */ /* 0x0103e20000000200 */
[----:B------:R-:W-:-:S03]  /*4ae30*/  NOP ;  /* 0x0000000000007918 */ /* 0x000fc60000000000 */
[----:B------:R-:W2:Y:S04]  /*4ae40*/  LDS.128 R132, [R0] ;  /* 0x0000000000847984 */ /* 0x000ea80000000c00 */
[----:B-1----:R-:W4:Y:S04]  /*4ae50*/  LDL.LU R4, [R1+0x690] ;  /* 0x0006900001047983 */ /* 0x002f280000300800 */
[----:B------:R-:W4:Y:S04]  /*4ae60*/  LDL.LU R5, [R1+0x698] ;  /* 0x0006980001057983 */ /* 0x000f280000300800 */
[----:B------:R-:W4:Y:S04]  /*4ae70*/  LDL.LU R6, [R1+0x5a0] ;  /* 0x0005a00001067983 */ /* 0x000f280000300800 */
[----:B------:R-:W4:Y:S01]  /*4ae80*/  LDL.LU R7, [R1+0x5a8] ;  /* 0x0005a80001077983 */ /* 0x000f220000300800 */
[----:B------:R-:W-:-:S03]  /*4ae90*/  NOP ;  /* 0x0000000000007918 */ /* 0x000fc60000000000 */
[----:B--2---:R-:W-:Y:S04]  /*4aea0*/  STL.64 [R1+0xc20], R132 ;  /* 0x000c208401007387 */ /* 0x004fe80000100a00 */
[----:B------:R-:W-:Y:S04]  /*4aeb0*/  STL.64 [R1+0xc28], R134 ;  /* 0x000c288601007387 */ /* 0x000fe80000100a00 */
        /* <DEDUP_REMOVED lines=22> */
[----:B------:R-:W2:Y:S01]  /*4b020*/  LDS.128 R132, [R0] ;  /* 0x0000000000847984 */ /* 0x000ea20000000c00 */
[----:B-1----:R-:W-:Y:S02]  /*4b030*/  IMAD.MOV.U32 R4, RZ, RZ, R244 ;  /* 0x000000ffff047224 */ /* 0x002fe400078e00f4 */
[----:B------:R-:W-:Y:S02]  /*4b040*/  IMAD.MOV.U32 R5, RZ, RZ, R246 ;  /* 0x000000ffff057224 */ /* 0x000fe400078e00f6 */
[----:B------:R-:W-:Y:S02]  /*4b050*/  IMAD.MOV.U32 R6, RZ, RZ, R76 ;  /* 0x000000ffff067224 */ /* 0x000fe400078e004c */
[----:B------:R-:W-:Y:S01]  /*4b060*/  IMAD.MOV.U32 R7, RZ, RZ, R78 ;  /* 0x000000ffff077224 */ /* 0x000fe200078e004e */
[----:B------:R-:W-:-:S04]  /*4b070*/  NOP ;  /* 0x0000000000007918 */ /* 0x000fc80000000000 */
[----:B------:R-:W-:Y:S01]  /*4b080*/  STSM.16.M88.4 [R0], R4 ;  /* 0x0000000400007844 */ /* 0x000fe20000000200 */
[----:B------:R-:W-:-:S03]  /*4b090*/  NOP ;  /* 0x0000000000007918 */ /* 0x000fc60000000000 */
[----:B------:R-:W1:Y:S04]  /*4b0a0*/  LDS.128 R4, [R0] ;  /* 0x0000000000047984 */ /* 0x000e680000000c00 */
[----:B--2---:R-:W-:Y:S04]  /*4b0b0*/  STL.64 [R1+0xb90], R132 ;  /* 0x000b908401007387 */ /* 0x004fe80000100a00 */
[----:B------:R2:W-:Y:S04]  /*4b0c0*/  STL.64 [R1+0xb98], R134 ;  /* 0x000b988601007387 */ /* 0x0005e80000100a00 */
[----:B--2---:R-:W2:Y:S04]  /*4b0d0*/  LDL.LU R134, [R1+0xc40] ;  /* 0x000c400001867983 */ /* 0x004ea80000300800 */
[----:B------:R-:W2:Y:S04]  /*4b0e0*/  LDL.LU R135, [R1+0xc48] ;  /* 0x000c480001877983 */ /* 0x000ea80000300800 */
[----:B-1----:R1:W-:Y:S04]  /*4b0f0*/  STL.64 [R1+0xb60], R4 ;  /* 0x000b600401007387 */ /* 0x0023e80000100a00 */
[----:B------:R4:W-:Y:S04]  /*4b100*/  STL.64 [R1+0xb68], R6 ;  /* 0x000b680601007387 */ /* 0x0009e80000100a00 */
[----:B-1----:R-:W3:Y:S04]  /*4b110*/  LDL.LU R4, [R1+0x3d0] ;  /* 0x0003d00001047983 */ /* 0x002ee80000300800 */
[----:B------:R-:W3:Y:S04]  /*4b120*/  LDL.LU R5, [R1+0x3d8] ;  /* 0x0003d80001057983 */ /* 0x000ee80000300800 */
[----:B----4-:R-:W3:Y:S04]  /*4b130*/  LDL.LU R6, [R1+0xcf0] ;  /* 0x000cf00001067983 */ /* 0x010ee80000300800 */
[----:B------:R-:W3:Y:S01]  /*4b140*/  LDL.LU R7, [R1+0xcf8] ;  /* 0x000cf80001077983 */ /* 0x000ee20000300800 */
[----:B------:R-:W-:Y:S01]  /*4b150*/  IMAD.MOV.U32 R132, RZ, RZ, R12 ;  /* 0x000000ffff847224 */ /* 0x000fe200078e000c */
[----:B------:R-:W-:Y:S01]  /*4b160*/  NOP ;  /* 0x0000000000007918 */ /* 0x000fe20000000000 */
[----:B------:R-:W-:-:S05]  /*4b170*/  IMAD.MOV.U32 R133, RZ, RZ, R14 ;  /* 0x000000ffff857224 */ /* 0x000fca00078e000e */
[----:B--2---:R-:W-:Y:S01]  /*4b180*/  STSM.16.M88.4 [R0], R132 ;  /* 0x0000008400007844 */ /* 0x004fe20000000200 */
[----:B------:R-:W-:-:S03]  /*4b190*/  NOP ;  /* 0x0000000000007918 */ /* 0x000fc60000000000 */
[----:B------:R-:W1:Y:S01]  /*4b1a0*/  LDS.128 R132, [R0] ;  /* 0x0000000000847984 */ /* 0x000e620000000c00 */
[----:B------:R-:W-:-:S03]  /*4b1b0*/  NOP ;  /* 0x0000000000007918 */ /* 0x000fc60000000000 */
[----:B---3--:R2:W-:Y:S04]  /*4b1c0*/  STSM.16.M88.4 [R0], R4 ;  /* 0x0000000400007844 */ /* 0x0085e80000000200 */
[----:B-1----:R-:W-:Y:S04]  /*4b1d0*/  STL.64 [R1+0xb30], R132 ;  /* 0x000b308401007387 */ /* 0x002fe80000100a00 */
[----:B------:R-:W-:Y:S01]  /*4b1e0*/  STL.64 [R1+0xb38], R134 ;  /* 0x000b388601007387 */ /* 0x000fe20000100a00 */
[----:B------:R-:W-:-:S03]  /*4b1f0*/  NOP ;  /* 0x0000000000007918 */ /* 0x000fc60000000000 */
[----:B--2---:R-:W2:Y:S04]  /*4b200*/  LDL.LU R4, [R1+0x780] ;  /* 0x0007800001047983 */ /* 0x004ea80000300800 */
[----:B------:R-:W2:Y:S04]  /*4b210*/  LDL.LU R5, [R1+0x788] ;  /* 0x0007880001057983 */ /* 0x000ea80000300800 */
[----:B------:R-:W2:Y:S04]  /*4b220*/  LDL.LU R6, [R1+0xba0] ;  /* 0x000ba00001067983 */ /* 0x000ea80000300800 */
[----:B------:R-:W2:Y:S04]  /*4b230*/  LDL.LU R7, [R1+0xba8] ;  /* 0x000ba80001077983 */ /* 0x000ea80000300800 */
[----:B------:R-:W1:Y:S01]  /*4b240*/  LDS.128 R132, [R0] ;  /* 0x0000000000847984 */ /* 0x000e620000000c00 */
[----:B------:R-:W-:-:S03]  /*4b250*/  NOP ;  /* 0x0000000000007918 */ /* 0x000fc60000000000 */
[----:B-1----:R-:W-:Y:S04]  /*4b260*/  STL.64 [R1+0xaa0], R132 ;  /* 0x000aa08401007387 */ /* 0x002fe80000100a00 */
[----:B------:R-:W-:Y:S04]  /*4b270*/  STL.64 [R1+0xaa8], R134 ;  /* 0x000aa88601007387 */ /* 0x000fe80000100a00 */
[----:B--2---:R1:W-:Y:S01]  /*4b280*/  STSM.16.M88.4 [R0], R4 ;  /* 0x0000000400007844 */ /* 0x0043e20000000200 */
[----:B------:R-:W-:-:S03]  /*4b290*/  NOP ;  /* 0x0000000000007918 */ /* 0x000fc60000000000 */
[----:B------:R-:W2:Y:S04]  /*4b2a0*/  LDS.128 R132, [R0] ;  /* 0x0000000000847984 */ /* 0x000ea80000000c00 */
[----:B-1----:R-:W3:Y:S04]  /*4b2b0*/  LDL.LU R4, [R1+0x9f4] ;  /* 0x0009f40001047983 */ /* 0x002ee80000300800 */
[----:B------:R-:W3:Y:S04]  /*4b2c0*/  LDL.LU R5, [R1+0x9fc] ;  /* 0x0009fc0001057983 */ /* 0x000ee80000300800 */
[----:B------:R-:W3:Y:S04]  /*4b2d0*/  LDL.LU R6, [R1+0x894] ;  /* 0x0008940001067983 */ /* 0x000ee80000300800 */
[----:B------:R-:W3:Y:S01]  /*4b2e0*/  LDL.LU R7, [R1+0x89c] ;  /* 0x00089c0001077983 */ /* 0x000ee20000300800 */
[----:B------:R-:W-:-:S03]  /*4b2f0*/  NOP ;  /* 0x0000000000007918 */ /* 0x000fc60000000000 */
[----:B--2---:R-:W-:Y:S04]  /*4b300*/  STL.64 [R1+0x9f0], R132 ;  /* 0x0009f08401007387 */ /* 0x004fe80000100a00 */
[----:B------:R-:W-:Y:S04]  /*4b310*/  STL.64 [R1+0x9f8], R134 ;  /* 0x0009f88601007387 */ /* 0x000fe80000100a00 */
[----:B---3--:R1:W-:Y:S01]  /*4b320*/  STSM.16.M88.4 [R0], R4 ;  /* 0x0000000400007844 */ /* 0x0083e20000000200 */
        /* <DEDUP_REMOVED lines=26> */
[----:B------:R-:W-:Y:S01]  /*4b4d0*/  NOP ;  /* 0x0000000000007918 */ /* 0x000fe20000000000 */
[----:B------:R-:W-:-:S02]  /*4b4e0*/  IMAD.MOV.U32 R12, RZ, RZ, R13 ;  /* 0x000000ffff0c7224 */ /* 0x000fc400078e000d */
[----:B------:R-:W-:Y:S01]  /*4b4f0*/  IMAD.MOV.U32 R13, RZ, RZ, R15 ;  /* 0x000000ffff0d7224 */ /* 0x000fe200078e000f */
[----:B--2---:R-:W-:Y:S04]  /*4b500*/  STL.64 [R1+0x5a0], R132 ;  /* 0x0005a08401007387 */ /* 0x004fe80000100a00 */
[----:B------:R-:W-:Y:S04]  /*4b510*/  STL.64 [R1+0x5a8], R134 ;  /* 0x0005a88601007387 */ /* 0x000fe80000100a00 */
[----:B---3--:R1:W-:Y:S02]  /*4b520*/  STSM.16.M88.4 [R0], R4 ;  /* 0x0000000400007844 */ /* 0x0083e40000000200 */
[----:B-1----:R-:W-:-:S02]  /*4b530*/  IMAD.MOV.U32 R6, RZ, RZ, R77 ;  /* 0x000000ffff067224 */ /* 0x002fc400078e004d */
[----:B------:R-:W-:Y:S01]  /*4b540*/  IMAD.MOV.U32 R7, RZ, RZ, R79 ;  /* 0x000000ffff077224 */ /* 0x000fe200078e004f */
[----:B------:R-:W-:Y:S01]  /*4b550*/  NOP ;  /* 0x0000000000007918 */ /* 0x000fe20000000000 */
[----:B------:R-:W1:Y:S01]  /*4b560*/  LDS.128 R76, [R0] ;  /* 0x00000000004c7984 */ /* 0x000e620000000c00 */
[----:B------:R-:W-:Y:S02]  /*4b570*/  IMAD.MOV.U32 R4, RZ, RZ, R245 ;  /* 0x000000ffff047224 */ /* 0x000fe400078e00f5 */
[----:B------:R-:W-:Y:S01]  /*4b580*/  IMAD.MOV.U32 R5, RZ, RZ, R247 ;  /* 0x000000ffff057224 */ /* 0x000fe200078e00f7 */
[----:B------:R-:W-:-:S04]  /*4b590*/  NOP ;  /* 0x0000000000007918 */ /* 0x000fc80000000000 */
[----:B------:R-:W-:Y:S01]  /*4b5a0*/  STSM.16.M88.4 [R0], R4 ;  /* 0x0000000400007844 */ /* 0x000fe20000000200 */
[----:B------:R-:W-:-:S03]  /*4b5b0*/  NOP ;  /* 0x0000000000007918 */ /* 0x000fc60000000000 */
[----:B------:R-:W2:Y:S04]  /*4b5c0*/  LDS.128 R4, [R0] ;  /* 0x0000000000047984 */ /* 0x000ea80000000c00 */
[----:B-1----:R-:W-:Y:S04]  /*4b5d0*/  STL.64 [R1+0x3e0], R76 ;  /* 0x0003e04c01007387 */ /* 0x002fe80000100a00 */
[----:B------:R-:W-:Y:S04]  /*4b5e0*/  STL.64 [R1+0x3e8], R78 ;  /* 0x0003e84e01007387 */ /* 0x000fe80000100a00 */
[----:B------:R-:W3:Y:S04]  /*4b5f0*/  LDL.LU R14, [R1+0xc44] ;  /* 0x000c4400010e7983 */ /* 0x000ee80000300800 */
[----:B------:R-:W3:Y:S01]  /*4b600*/  LDL.LU R15, [R1+0xc4c] ;  /* 0x000c4c00010f7983 */ /* 0x000ee20000300800 */
[----:B------:R-:W-:-:S03]  /*4b610*/  NOP ;  /* 0x0000000000007918 */ /* 0x000fc60000000000 */
[----:B--2---:R1:W-:Y:S04]  /*4b620*/  STL.64 [R1+0x3b0], R4 ;  /* 0x0003b00401007387 */ /* 0x0043e80000100a00 */
[----:B------:R2:W-:Y:S04]  /*4b630*/  STL.64 [R1+0x3b8], R6 ;  /* 0x0003b80601007387 */ /* 0x0005e80000100a00 */
[----:B-1----:R-:W4:Y:S04]  /*4b640*/  LDL.LU R4, [R1+0x3d4] ;  /* 0x0003d40001047983 */ /* 0x002f280000300800 */
[----:B------:R-:W4:Y:S04]  /*4b650*/  LDL.LU R5, [R1+0x3dc] ;  /* 0x0003dc0001057983 */ /* 0x000f280000300800 */
[----:B--2---:R-:W4:Y:S04]  /*4b660*/  LDL.LU R6, [R1+0xcf4] ;  /* 0x000cf40001067983 */ /* 0x004f280000300800 */
[----:B------:R-:W4:Y:S04]  /*4b670*/  LDL.LU R7, [R1+0xcfc] ;  /* 0x000cfc0001077983 */ /* 0x000f280000300800 */
[----:B---3--:R-:W-:Y:S01]  /*4b680*/  STSM.16.M88.4 [R0], R12 ;  /* 0x0000000c00007844 */ /* 0x008fe20000000200 */
[----:B------:R-:W-:-:S03]  /*4b690*/  NOP ;  /* 0x0000000000007918 */ /* 0x000fc60000000000 */
[----:B------:R-:W1:Y:S01]  /*4b6a0*/  LDS.128 R12, [R0] ;  /* 0x00000000000c7984 */ /* 0x000e620000000c00 */
[----:B------:R-:W-:-:S03]  /*4b6b0*/  NOP ;  /* 0x0000000000007918 */ /* 0x000fc60000000000 */
[----:B----4-:R2:W-:Y:S04]  /*4b6c0*/  STSM.16.M88.4 [R0], R4 ;  /* 0x0000000400007844 */ /* 0x0105e80000000200 */
        /* <DEDUP_REMOVED lines=68> */
[----:B-1----:R-:W4:Y:S04]  /*4bb10*/  LDL.LU R4, [R1+0x460] ;  /* 0x0004600001047983 */ /* 0x002f280000300800 */
[----:B------:R-:W4:Y:S04]  /*4bb20*/  LDL.LU R5, [R1+0x468] ;  /* 0x0004680001057983 */ /* 0x000f280000300800 */
[----:B---3--:R-:W4:Y:S04]  /*4bb30*/  LDL.LU R6, [R1+0xce0] ;  /* 0x000ce00001067983 */ /* 0x008f280000300800 */
[----:B------:R-:W4:Y:S01]  /*4bb40*/  LDL.LU R7, [R1+0xce8] ;  /* 0x000ce80001077983 */ /* 0x000f220000300800 */
[----:B------:R-:W-:Y:S01]  /*4bb50*/  IMAD.MOV.U32 R12, RZ, RZ, R8 ;  /* 0x000000ffff0c7224 */ /* 0x000fe200078e0008 */
[----:B------:R-:W-:Y:S01]  /*4bb60*/  NOP ;  /* 0x0000000000007918 */ /* 0x000fe20000000000 */
[----:B------:R-:W-:-:S05]  /*4bb70*/  IMAD.MOV.U32 R13, RZ, RZ, R10 ;  /* 0x000000ffff0d7224 */ /* 0x000fca00078e000a */
[----:B--2---:R-:W-:Y:S01]  /*4bb80*/  STSM.16.M88.4 [R0], R12 ;  /* 0x0000000c00007844 */ /* 0x004fe20000000200 */
        /* <DEDUP_REMOVED lines=54> */
[----:B------:R-:W-:Y:S01]  /*4bef0*/  STL.64 [R1+0x688], R14 ;  /* 0x0006880e01007387 */ /* 0x000fe20000100a00 */
[----:B------:R-:W-:Y:S02]  /*4bf00*/  IMAD.MOV.U32 R8, RZ, RZ, R9 ;  /* 0x000000ffff087224 */ /* 0x000fe400078e0009 */
[----:B------:R-:W-:Y:S01]  /*4bf10*/  IMAD.MOV.U32 R9, RZ, RZ, R11 ;  /* 0x000000ffff097224 */ /* 0x000fe200078e000b */
        /* <DEDUP_REMOVED lines=12> */
[----:B------:R-:W-:Y:S01]  /*4bfe0*/  STL.64 [R1+0x598], R14 ;  /* 0x0005980e01007387 */ /* 0x000fe20000100a00 */
[----:B------:R-:W-:-:S03]  /*4bff0*/  NOP ;  /* 0x0000000000007918 */ /* 0x000fc60000000000 */
[----:B------:R-:W2:Y:S04]  /*4c000*/  LDL.LU R10, [R1+0xc14] ;  /* 0x000c1400010a7983 */ /* 0x000ea80000300800 */
[----:B------:R-:W2:Y:S04]  /*4c010*/  LDL.LU R11, [R1+0xc1c] ;  /* 0x000c1c00010b7983 */ /* 0x000ea80000300800 */
[----:B-1----:R1:W-:Y:S04]  /*4c020*/  STL.64 [R1+0x3d0], R4 ;  /* 0x0003d00401007387 */ /* 0x0023e80000100a00 */
[----:B------:R3:W-:Y:S04]  /*4c030*/  STL.64 [R1+0x3d8], R6 ;  /* 0x0003d80601007387 */ /* 0x0007e80000100a00 */
[----:B-1----:R-:W4:Y:S04]  /*4c040*/  LDL.LU R4, [R1+0x464] ;  /* 0x0004640001047983 */ /* 0x002f280000300800 */
[----:B------:R-:W4:Y:S04]  /*4c050*/  LDL.LU R5, [R1+0x46c] ;  /* 0x00046c0001057983 */ /* 0x000f280000300800 */
[----:B---3--:R-:W4:Y:S04]  /*4c060*/  LDL.LU R6, [R1+0xce4] ;  /* 0x000ce40001067983 */ /* 0x008f280000300800 */
[----:B------:R-:W4:Y:S04]  /*4c070*/  LDL.LU R7, [R1+0xcec] ;  /* 0x000cec0001077983 */ /* 0x000f280000300800 */
        /* <DEDUP_REMOVED lines=56> */
[----:B---3--:R-:W-:Y:S01]  /*4c400*/  STSM.16.M88.4 [R0], R4 ;  /* 0x0000000400007844 */ /* 0x008fe20000000200 */
[----:B------:R-:W-:-:S03]  /*4c410*/  NOP ;  /* 0x0000000000007918 */ /* 0x000fc60000000000 */
[----:B------:R-:W1:Y:S04]  /*4c420*/  LDS.128 R4, [R0] ;  /* 0x0000000000047984 */ /* 0x000e680000000c00 */
[----:B-1----:R1:W-:Y:S04]  /*4c430*/  STL.64 [R1+0xe40], R4 ;  /* 0x000e400401007387 */ /* 0x0023e80000100a00 */
[----:B------:R2:W-:Y:S04]  /*4c440*/  STL.64 [R1+0xe48], R6 ;  /* 0x000e480601007387 */ /* 0x0005e80000100a00 */
[----:B-1----:R-:W3:Y:S04]  /*4c450*/  LDL.LU R4, [R1+0x160] ;  /* 0x0001600001047983 */ /* 0x002ee80000300800 */
[----:B------:R-:W3:Y:S04]  /*4c460*/  LDL.LU R5, [R1+0x168] ;  /* 0x0001680001057983 */ /* 0x000ee80000300800 */
[----:B--2---:R-:W3:Y:S04]  /*4c470*/  LDL.LU R6, [R1+0xbe0] ;  /* 0x000be00001067983 */ /* 0x004ee80000300800 */
[----:B------:R-:W3:Y:S01]  /*4c480*/  LDL.LU R7, [R1+0xbe8] ;  /* 0x000be80001077983 */ /* 0x000ee20000300800 */
[----:B------:R-:W-:Y:S01]  /*4c490*/  IMAD.MOV.U32 R8, RZ, RZ, R236 ;  /* 0x000000ffff087224 */ /* 0x000fe200078e00ec */
[----:B------:R-:W-:Y:S01]  /*4c4a0*/  NOP ;  /* 0x0000000000007918 */ /* 0x000fe20000000000 */
[----:B------:R-:W-:-:S02]  /*4c4b0*/  IMAD.MOV.U32 R9, RZ, RZ, R238 ;  /* 0x000000ffff097224 */ /* 0x000fc400078e00ee */
[----:B------:R-:W-:Y:S02]  /*4c4c0*/  IMAD.MOV.U32 R10, RZ, RZ, R68 ;  /* 0x000000ffff0a7224 */ /* 0x000fe400078e0044 */
[----:B------:R-:W-:-:S05]  /*4c4d0*/  IMAD.MOV.U32 R11, RZ, RZ, R70 ;  /* 0x000000ffff0b7224 */ /* 0x000fca00078e0046 */
[----:B------:R-:W-:Y:S01]  /*4c4e0*/  STSM.16.M88.4 [R0], R8 ;  /* 0x0000000800007844 */ /* 0x000fe20000000200 */
[----:B------:R-:W-:-:S03]  /*4c4f0*/  NOP ;  /* 0x0000000000007918 */ /* 0x000fc60000000000 */
[----:B------:R-:W1:Y:S01]  /*4c500*/  LDS.128 R8, [R0] ;  /* 0x0000000000087984 */ /* 0x000e620000000c00 */
[----:B------:R-:W-:-:S03]  /*4c510*/  NOP ;  /* 0x0000000000007918 */ /* 0x000fc60000000000 */
[----:B-1----:R-:W-:Y:S04]  /*4c520*/  STL.64 [R1+0xce0], R8 ;  /* 0x000ce00801007387 */ /* 0x002fe80000100a00 */
        /* <DEDUP_REMOVED lines=776> */
[----:B------:R-:W3:Y:S04]  /*4f5b0*/  LDL.LU R6, [R1] ;  /* 0x0000000001067983 */ /* 0x000ee80000300800 */
        /* <DEDUP_REMOVED lines=158> */
[----:B------:R-:W3:Y:S01]  /*4ffa0*/  LDL.LU R5, [R1+0xf8] ;  /* 0x0000f80001057983 */ /* 0x000ee20000300800 */
[----:B------:R-:W-:Y:S02]  /*4ffb0*/  IMAD.MOV.U32 R6, RZ, RZ, R248 ;  /* 0x000000ffff067224 */ /* 0x000fe400078e00f8 */
[----:B------:R-:W-:Y:S01]  /*4ffc0*/  IMAD.MOV.U32 R7, RZ, RZ, R250 ;  /* 0x000000ffff077224 */ /* 0x000fe200078e00fa */
[----:B------:R-:W-:Y:S01]  /*4ffd0*/  NOP ;  /* 0x0000000000007918 */ /* 0x000fe20000000000 */
        /* <DEDUP_REMOVED lines=415> */
[----:B------:R-:W-:Y:S01]  /*519d0*/  IMAD.MOV.U32 R11, RZ, RZ, R39 ;  /* 0x000000ffff0b7224 */ /* 0x000fe200078e0027 */
[----:B------:R-:W1:Y:S04]  /*519e0*/  LDC R37, c[0x0][0x244] ;  /* 0x00009100ff257b82 */ /* 0x000e680000000800 */
[----:B------:R-:W-:Y:S01]  /*519f0*/  STSM.16.M88.4 [R0], R8 ;  /* 0x0000000800007844 */ /* 0x000fe20000000200 */
[----:B------:R-:W-:-:S03]  /*51a00*/  NOP ;  /* 0x0000000000007918 */ /* 0x000fc60000000000 */
[----:B------:R-:W2:Y:S01]  /*51a10*/  LDS.128 R8, [R0] ;  /* 0x0000000000087984 */ /* 0x000ea20000000c00 */
[----:B------:R-:W-:-:S03]  /*51a20*/  NOP ;  /* 0x0000000000007918 */ /* 0x000fc60000000000 */
[----:B--2---:R-:W-:Y:S04]  /*51a30*/  STL.64 [R1+0x720], R8 ;  /* 0x0007200801007387 */ /* 0x004fe80000100a00 */
[----:B------:R-:W-:Y:S04]  /*51a40*/  STL.64 [R1+0x728], R10 ;  /* 0x0007280a01007387 */ /* 0x000fe80000100a00 */
[----:B---3--:R2:W-:Y:S01]  /*51a50*/  STSM.16.M88.4 [R0], R4 ;  /* 0x0000000400007844 */ /* 0x0085e20000000200 */
[----:B------:R-:W-:-:S03]  /*51a60*/  NOP ;  /* 0x0000000000007918 */ /* 0x000fc60000000000 */
[----:B------:R-:W3:Y:S04]  /*51a70*/  LDS.128 R8, [R0] ;  /* 0x0000000000087984 */ /* 0x000ee80000000c00 */
[----:B--2---:R-:W2:Y:S04]  /*51a80*/  LDL.LU R4, [R1+0x744] ;  /* 0x0007440001047983 */ /* 0x004ea80000300800 */
[----:B------:R-:W2:Y:S04]  /*51a90*/  LDL.LU R5, [R1+0x74c] ;  /* 0x00074c0001057983 */ /* 0x000ea80000300800 */
[----:B------:R-:W2:Y:S04]  /*51aa0*/  LDL.LU R6, [R1+0xbd4] ;  /* 0x000bd40001067983 */ /* 0x000ea80000300800 */
[----:B------:R-:W2:Y:S01]  /*51ab0*/  LDL.LU R7, [R1+0xbdc] ;  /* 0x000bdc0001077983 */ /* 0x000ea20000300800 */
[----:B------:R-:W-:-:S03]  /*51ac0*/  NOP ;  /* 0x0000000000007918 */ /* 0x000fc60000000000 */
[----:B---3--:R-:W-:Y:S04]  /*51ad0*/  STL.64 [R1+0x5f0], R8 ;  /* 0x0005f00801007387 */ /* 0x008fe80000100a00 */
[----:B------:R-:W-:Y:S04]  /*51ae0*/  STL.64 [R1+0x5f8], R10 ;  /* 0x0005f80a01007387 */ /* 0x000fe80000100a00 */
[----:B--2---:R2:W-:Y:S01]  /*51af0*/  STSM.16.M88.4 [R0], R4 ;  /* 0x0000000400007844 */ /* 0x0045e20000000200 */
        /* <DEDUP_REMOVED lines=43> */
[----:B------:R-:W2:Y:S01]  /*51db0*/  LDL.LU R5, [R1+0xc8] ;  /* 0x0000c80001057983 */ /* 0x000ea20000300800 */
[----:B------:R-:W-:Y:S02]  /*51dc0*/  IMAD.MOV.U32 R6, RZ, RZ, R212 ;  /* 0x000000ffff067224 */ /* 0x000fe400078e00d4 */
[----:B------:R-:W-:Y:S01]  /*51dd0*/  IMAD.MOV.U32 R7, RZ, RZ, R214 ;  /* 0x000000ffff077224 */ /* 0x000fe200078e00d6 */
[----:B------:R-:W-:Y:S01]  /*51de0*/  NOP ;  /* 0x0000000000007918 */ /* 0x000fe20000000000 */
[----:B---3--:R-:W-:Y:S04]  /*51df0*/  STL.64 [R1+0x1110], R8 ;  /* 0x0011100801007387 */ /* 0x008fe80000100a00 */
[----:B------:R-:W-:Y:S04]  /*51e00*/  STL.64 [R1+0x1118], R10 ;  /* 0x0011180a01007387 */ /* 0x000fe80000100a00 */
[----:B--2---:R-:W-:Y:S01]  /*51e10*/  STSM.16.M88.4 [R0], R4 ;  /* 0x0000000400007844 */ /* 0x004fe20000000200 */
[----:B------:R-:W-:-:S03]  /*51e20*/  NOP ;  /* 0x0000000000007918 */ /* 0x000fc60000000000 */
[----:B------:R-:W2:Y:S04]  /*51e30*/  LDS.128 R4, [R0] ;  /* 0x0000000000047984 */ /* 0x000ea80000000c00 */
[----:B--2---:R2:W-:Y:S04]  /*51e40*/  STL.64 [R1+0x1100], R4 ;  /* 0x0011000401007387 */ /* 0x0045e80000100a00 */
[----:B------:R3:W-:Y:S04]  /*51e50*/  STL.64 [R1+0x1108], R6 ;  /* 0x0011080601007387 */ /* 0x0007e80000100a00 */
[----:B--2---:R-:W2:Y:S04]  /*51e60*/  LDL.LU R4, [R1+0x2f0] ;  /* 0x0002f00001047983 */ /* 0x004ea80000300800 */
[----:B------:R-:W2:Y:S04]  /*51e70*/  LDL.LU R5, [R1+0x2f8] ;  /* 0x0002f80001057983 */ /* 0x000ea80000300800 */
[----:B---3--:R-:W2:Y:S04]  /*51e80*/  LDL.LU R6, [R1+0xe00] ;  /* 0x000e000001067983 */ /* 0x008ea80000300800 */
[----:B------:R-:W2:Y:S01]  /*51e90*/  LDL.LU R7, [R1+0xe08] ;  /* 0x000e080001077983 */ /* 0x000ea20000300800 */
[----:B------:R-:W-:Y:S01]  /*51ea0*/  IMAD.MOV.U32 R8, RZ, RZ, R96 ;  /* 0x000000ffff087224 */ /* 0x000fe200078e0060 */
[----:B------:R-:W-:Y:S01]  /*51eb0*/  NOP ;  /* 0x0000000000007918 */ /* 0x000fe20000000000 */
[----:B------:R-:W-:-:S02]  /*51ec0*/  IMAD.MOV.U32 R9, RZ, RZ, R98 ;  /* 0x000000ffff097224 */ /* 0x000fc400078e0062 */
[----:B------:R-:W-:Y:S02]  /*51ed0*/  IMAD.MOV.U32 R10, RZ, RZ, R32 ;  /* 0x000000ffff0a7224 */ /* 0x000fe400078e0020 */
[----:B------:R-:W-:-:S05]  /*51ee0*/  IMAD.MOV.U32 R11, RZ, RZ, R34 ;  /* 0x000000ffff0b7224 */ /* 0x000fca00078e0022 */
[----:B------:R-:W-:Y:S01]  /*51ef0*/  STSM.16.M88.4 [R0], R8 ;  /* 0x0000000800007844 */ /* 0x000fe20000000200 */
[----:B------:R-:W-:-:S03]  /*51f00*/  NOP ;  /* 0x0000000000007918 */ /* 0x000fc60000000000 */
[----:B------:R-:W3:Y:S01]  /*51f10*/  LDS.128 R8, [R0] ;  /* 0x0000000000087984 */ /* 0x000ee20000000c00 */
        /* <DEDUP_REMOVED lines=21> */
[----:B------:R-:W4:Y:S04]  /*52070*/  LDL R194, [R1+0x13b4] ;  /* 0x0013b40001c27983 */ /* 0x000f280000100800 */
[----:B---3--:R3:W-:Y:S04]  /*52080*/  STL.64 [R1+0xd60], R8 ;  /* 0x000d600801007387 */ /* 0x0087e80000100a00 */
[----:B------:R1:W-:Y:S01]  /*52090*/  STL.64 [R1+0xd68], R10 ;  /* 0x000d680a01007387 */ /* 0x0003e20000100a00 */
[----:B---3--:R-:W3:Y:S08]  /*520a0*/  LDC R9, c[0x0][0x244] ;  /* 0x00009100ff097b82 */ /* 0x008ef00000000800 */
[----:B-1----:R-:W1:Y:S08]  /*520b0*/  LDC R10, c[0x0][0x244] ;  /* 0x00009100ff0a7b82 */ /* 0x002e700000000800 */
[----:B------:R-:W3:Y:S01]  /*520c0*/  LDC R11, c[0x0][0x244] ;  /* 0x00009100ff0b7b82 */ /* 0x000ee20000000800 */
[----:B--2---:R2:W-:Y:S01]  /*520d0*/  STSM.16.M88.4 [R0], R4 ;  /* 0x0000000400007844 */ /* 0x0045e20000000200 */
[----:B------:R-:W-:-:S03]  /*520e0*/  NOP ;  /* 0x0000000000007918 */ /* 0x000fc60000000000 */
[----:B------:R-:W1:Y:S04]  /*520f0*/  LDS.128 R12, [R0] ;  /* 0x00000000000c7984 */ /* 0x000e680000000c00 */
[----:B--2---:R-:W2:Y:S04]  /*52100*/  LDL.LU R4, [R1+0x8e4] ;  /* 0x0008e40001047983 */ /* 0x004ea80000300800 */
[----:B------:R-:W2:Y:S04]  /*52110*/  LDL.LU R5, [R1+0x8ec] ;  /* 0x0008ec0001057983 */ /* 0x000ea80000300800 */
[----:B------:R-:W2:Y:S04]  /*52120*/  LDL.LU R6, [R1+0x7c4] ;  /* 0x0007c40001067983 */ /* 0x000ea80000300800 */
[----:B------:R-:W2:Y:S01]  /*52130*/  LDL.LU R7, [R1+0x7cc] ;  /* 0x0007cc0001077983 */ /* 0x000ea20000300800 */
[----:B------:R-:W-:-:S03]  /*52140*/  NOP ;  /* 0x0000000000007918 */ /* 0x000fc60000000000 */
[----:B-1----:R1:W-:Y:S04]  /*52150*/  STL.64 [R1+0xbd0], R12 ;  /* 0x000bd00c01007387 */ /* 0x0023e80000100a00 */
[----:B------:R-:W-:Y:S01]  /*52160*/  STL.64 [R1+0xbd8], R14 ;  /* 0x000bd80e01007387 */ /* 0x000fe20000100a00 */
[----:B----4-:R-:W-:Y:S01]  /*52170*/  IMAD R3, R194, UR4, RZ ;  /* 0x00000004c2037c24 */ /* 0x010fe2000f8e02ff */
[----:B------:R-:W-:Y:S02]  /*52180*/  ULDC.64 UR4, c[0x0][0x220] ;  /* 0x0000880000047ab9 */ /* 0x000fe40000000a00 */
[----:B--2---:R2:W-:Y:S01]  /*52190*/  STSM.16.M88.4 [R0], R4 ;  /* 0x0000000400007844 */ /* 0x0045e20000000200 */
[----:B------:R-:W-:-:S03]  /*521a0*/  NOP ;  /* 0x0000000000007918 */ /* 0x000fc60000000000 */
[----:B------:R-:W4:Y:S01]  /*521b0*/  LDS.128 R56, [R0] ;  /* 0x0000000000387984 */ /* 0x000f220000000c00 */
[----:B------:R-:W-:Y:S01]  /*521c0*/  IMAD.U32 R190, RZ, RZ, UR6 ;  /* 0x00000006ffbe7e24 */ /* 0x000fe2000f8e00ff */
[----:B------:R-:W-:Y:S01]  /*521d0*/  ULDC.64 UR6, c[0x0][0x220] ;  /* 0x0000880000067ab9 */ /* 0x000fe20000000a00 */
[----:B-1----:R-:W1:Y:S01]  /*521e0*/  LDC R13, c[0x0][0x244] ;  /* 0x00009100ff0d7b82 */ /* 0x002e620000000800 */
[----:B--2---:R-:W2:Y:S01]  /*521f0*/  LDL.LU R4, [R1+0x5e4] ;  /* 0x0005e40001047983 */ /* 0x004ea20000300800 */
[----:B------:R-:W-:-:S06]  /*52200*/  LOP3.LUT R32, R32, 0xfffdffff, RZ, 0xc0, !PT ;  /* 0xfffdffff20207812 */ /* 0x000fcc00078ec0ff */
[----:B------:R-:W1:Y:S01]  /*52210*/  LDC R15, c[0x0][0x244] ;  /* 0x00009100ff0f7b82 */ /* 0x000e620000000800 */
[----:B------:R-:W2:Y:S04]  /*52220*/  LDL.LU R5, [R1+0x5ec] ;  /* 0x0005ec0001057983 */ /* 0x000ea80000300800 */
[----:B------:R-:W2:Y:S04]  /*52230*/  LDL.LU R6, [R1+0x4f4] ;  /* 0x0004f40001067983 */ /* 0x000ea80000300800 */
[----:B------:R-:W2:Y:S01]  /*52240*/  LDL.LU R7, [R1+0x4fc] ;  /* 0x0004fc0001077983 */ /* 0x000ea20000300800 */
[----:B------:R-:W-:Y:S01]  /*52250*/  IMAD R12, R2, 0x20, R3 ;  /* 0x00000020020c7824 */ /* 0x000fe200078e0203 */
[----:B------:R-:W-:-:S02]  /*52260*/  NOP ;  /* 0x0000000000007918 */ /* 0x000fc40000000000 */
[----:B------:R-:W2:Y:S01]  /*52270*/  LDL R193, [R1+0x13b0] ;  /* 0x0013b00001c17983 */ /* 0x000ea20000100800 */
[----:B------:R-:W-:Y:S01]  /*52280*/  LEA R2, P1, R3, UR4, 0x2 ;  /* 0x0000000403027c11 */ /* 0x000fe2000f8210ff */
[----:B------:R-:W-:-:S03]  /*52290*/  IMAD R10, R10, 0x20, R12 ;  /* 0x000000200a0a7824 */ /* 0x000fc600078e020c */
[----:B------:R-:W-:Y:S01]  /*522a0*/  LEA.HI.X.SX32 R3, R3, UR5, 0x2, P1 ;  /* 0x0000000503037c11 */ /* 0x000fe200088f16ff */
[----:B------:R-:W-:Y:S01]  /*522b0*/  ULDC.64 UR4, c[0x0][0x220] ;  /* 0x0000880000047ab9 */ /* 0x000fe20000000a00 */
[----:B---3--:R-:W-:-:S04]  /*522c0*/  IMAD R9, R9, 0x20, R10 ;  /* 0x0000002009097824 */ /* 0x008fc800078e020a */
[----:B------:R-:W-:Y:S01]  /*522d0*/  IMAD R11, R11, 0x20, R9 ;  /* 0x000000200b0b7824 */ /* 0x000fe200078e0209 */
[----:B----4-:R-:W-:Y:S04]  /*522e0*/  STL.64 [R1+0xab0], R56 ;  /* 0x000ab03801007387 */ /* 0x010fe80000100a00 */
[----:B------:R-:W-:Y:S04]  /*522f0*/  STL.64 [R1+0xab8], R58 ;  /* 0x000ab83a01007387 */ /* 0x000fe80000100a00 */
[----:B--2---:R2:W-:Y:S02]  /*52300*/  STSM.16.M88.4 [R0], R4 ;  /* 0x0000000400007844 */ /* 0x0045e40000000200 */
[----:B--2---:R-:W-:-:S02]  /*52310*/  LEA R4, P1, R12, UR4, 0x2 ;  /* 0x000000040c047c11 */ /* 0x004fc4000f8210ff */
[----:B------:R-:W-:Y:S02]  /*52320*/  LEA R6, P2, R10, UR6, 0x2 ;  /* 0x000000060a067c11 */ /* 0x000fe4000f8410ff */
[----:B------:R-:W-:Y:S01]  /*52330*/  LEA.HI.X.SX32 R5, R12, UR5, 0x2, P1 ;  /* 0x000000050c057c11 */ /* 0x000fe200088f16ff */
[----:B------:R-:W-:Y:S01]  /*52340*/  ULDC.64 UR4, c[0x0][0x220] ;  /* 0x0000880000047ab9 */ /* 0x000fe20000000a00 */
[----:B------:R-:W-:Y:S01]  /*52350*/  LEA.HI.X.SX32 R7, R10, UR7, 0x2, P2 ;  /* 0x000000070a077c11 */ /* 0x000fe200090f16ff */
[----:B-1----:R-:W-:Y:S01]  /*52360*/  IMAD R13, R13, 0x20, R11 ;  /* 0x000000200d0d7824 */ /* 0x002fe200078e020b */
[----:B------:R-:W-:Y:S01]  /*52370*/  LEA R10, P1, R11, UR4, 0x2 ;  /* 0x000000040b0a7c11 */ /* 0x000fe2000f8210ff */
[----:B------:R-:W-:Y:S01]  /*52380*/  ULDC UR4, c[0x0][0x248] ;  /* 0x0000920000047ab9 */ /* 0x000fe20000000800 */
[----:B------:R-:W-:Y:S01]  /*52390*/  ULDC.64 UR6, c[0x0][0x220] ;  /* 0x0000880000067ab9 */ /* 0x000fe20000000a00 */
[----:B------:R-:W-:Y:S01]  /*523a0*/  IMAD R55, R193, UR4, RZ ;  /* 0x00000004c1377c24 */ /* 0x000fe2000f8e02ff */
[----:B------:R-:W-:-:S04]  /*523b0*/  ULDC UR4, c[0x0][0x248] ;  /* 0x0000920000047ab9 */ /* 0x000fc80000000800 */
[----:B------:R1:W-:Y:S02]  /*523c0*/  STL [R1+0x11f4], R55 ;  /* 0x0011f43701007387 */ /* 0x0003e40000100800 */
[----:B-1----:R-:W-:Y:S01]  /*523d0*/  VIADD R55, R55, UR4 ;  /* 0x0000000437377c36 */ /* 0x002fe20008000000 */
        /* <DEDUP_REMOVED lines=9> */
[----:B------:R-:W-:-:S03]  /*52470*/  ULDC UR4, c[0x0][0x248] ;  /* 0x0000920000047ab9 */ /* 0x000fc60000000800 */
[----:B------:R-:W-:Y:S01]  /*52480*/  VIADD R242, R55, UR4 ;  /* 0x0000000437f27c36 */ /* 0x000fe20008000000 */
[----:B------:R-:W-:Y:S01]  /*52490*/  ULDC UR4, c[0x0][0x248] ;  /* 0x0000920000047ab9 */ /* 0x000fe20000000800 */
[----:B------:R1:W-:Y:S02]  /*524a0*/  STL [R1+0xc], R55 ;  /* 0x00000c3701007387 */ /* 0x0003e40000100800 */
[----:B-1----:R-:W-:Y:S01]  /*524b0*/  VIADD R55, R242, UR4 ;  /* 0x00000004f2377c36 */ /* 0x002fe20008000000 */
[----:B------:R-:W-:-:S03]  /*524c0*/  ULDC UR4, c[0x0][0x248] ;  /* 0x0000920000047ab9 */ /* 0x000fc60000000800 */
[----:B------:R-:W-:Y:S01]  /*524d0*/  VIADD R236, R55, UR4 ;  /* 0x0000000437ec7c36 */ /* 0x000fe20008000000 */
        /* <DEDUP_REMOVED lines=24> */
[----:B------:R-:W-:-:S04]  /*52660*/  ULDC UR4, c[0x0][0x248] ;  /* 0x0000920000047ab9 */ /* 0x000fc80000000800 */
[----:B------:R1:W-:Y:S02]  /*52670*/  STL [R1], R56 ;  /* 0x0000003801007387 */ /* 0x0003e40000100800 */
        /* <DEDUP_REMOVED lines=26> */
[----:B------:R-:W-:Y:S01]  /*52820*/  VIADD R139, R57, UR4 ;  /* 0x00000004398b7c36 */ /* 0x000fe20008000000 */
[----:B------:R-:W-:Y:S01]  /*52830*/  ULDC UR4, c[0x0][0x248] ;  /* 0x0000920000047ab9 */ /* 0x000fe20000000800 */
[----:B-1----:R-:W2:Y:S04]  /*52840*/  LDL.LU R56, [R1+0x4a4] ;  /* 0x0004a40001387983 */ /* 0x002ea80000300800 */
[----:B------:R1:W-:Y:S04]  /*52850*/  STL [R1+0x38], R57 ;  /* 0x0000383901007387 */ /* 0x0003e80000100800 */
[----:B-1----:R-:W2:Y:S04]  /*52860*/  LDL.LU R57, [R1+0x4ac] ;  /* 0x0004ac0001397983 */ /* 0x002ea80000300800 */
        /* <DEDUP_REMOVED lines=66> */
[----:B------:R1:W-:Y:S04]  /*52c90*/  STL [R1+0x100], R139 ;  /* 0x0001008b01007387 */ /* 0x0003e80000100800 */
[----:B------:R-:W3:Y:S01]  /*52ca0*/  LDL R216, [R1+0x18bc] ;  /* 0x0018bc0001d87983 */ /* 0x000ee20000100800 */
[----:B-1----:R-:W-:Y:S01]  /*52cb0*/  VIADD R139, R139, UR4 ;  /* 0x000000048b8b7c36 */ /* 0x002fe20008000000 */
[----:B------:R-:W-:-:S04]  /*52cc0*/  ULDC UR4, c[0x0][0x248] ;  /* 0x0000920000047ab9 */ /* 0x000fc80000000800 */
[----:B------:R1:W-:Y:S02]  /*52cd0*/  STL [R1+0x104], R139 ;  /* 0x0001048b01007387 */ /* 0x0003e40000100800 */
[----:B-1----:R-:W-:Y:S01]  /*52ce0*/  VIADD R139, R139, UR4 ;  /* 0x000000048b8b7c36 */ /* 0x002fe20008000000 */
[----:B------:R-:W-:-:S04]  /*52cf0*/  ULDC UR4, c[0x0][0x248] ;  /* 0x0000920000047ab9 */ /* 0x000fc80000000800 */
[----:B------:R1:W-:Y:S04]  /*52d00*/  STL [R1+0x108], R139 ;  /* 0x0001088b01007387 */ /* 0x0003e80000100800 */
[----:B------:R-:W4:Y:S01]  /*52d10*/  LDL R219, [R1+0x18c8] ;  /* 0x0018c80001db7983 */ /* 0x000f220000100800 */
[----:B-1----:R-:W-:Y:S01]  /*52d20*/  VIADD R139, R139, UR4 ;  /* 0x000000048b8b7c36 */ /* 0x002fe20008000000 */
[----:B------:R-:W-:-:S04]  /*52d30*/  ULDC UR4, c[0x0][0x248] ;  /* 0x0000920000047ab9 */ /* 0x000fc80000000800 */
[----:B------:R1:W-:Y:S02]  /*52d40*/  STL [R1+0x10c], R139 ;  /* 0x00010c8b01007387 */ /* 0x0003e40000100800 */
[----:B-1----:R-:W-:-:S05]  /*52d50*/  VIADD R139, R139, UR4 ;  /* 0x000000048b8b7c36 */ /* 0x002fca0008000000 */
[----:B------:R1:W-:Y:S04]  /*52d60*/  STL [R1+0x120], R139 ;  /* 0x0001208b01007387 */ /* 0x0003e80000100800 */
[----:B------:R-:W2:Y:S01]  /*52d70*/  LDL R218, [R1+0x18c4] ;  /* 0x0018c40001da7983 */ /* 0x000ea20000100800 */
[----:B-1----:R-:W-:Y:S01]  /*52d80*/  VIADD R139, R139, UR15 ;  /* 0x0000000f8b8b7c36 */ /* 0x002fe20008000000 */
[----:B------:R-:W-:Y:S01]  /*52d90*/  LEA.HI.X.SX32 R11, R11, UR5, 0x2, P1 ;  /* 0x000000050b0b7c11 */ /* 0x000fe200088f16ff */
[----:B------:R-:W-:Y:S01]  /*52da0*/  ULDC.64 UR4, c[0x0][0x228] ;  /* 0x00008a0000047ab9 */ /* 0x000fe20000000a00 */
[----:B------:R-:W-:Y:S01]  /*52db0*/  LEA R12, P2, R13, UR6, 0x2 ;  /* 0x000000060d0c7c11 */ /* 0x000fe2000f8410ff */
[----:B------:R-:W-:Y:S01]  /*52dc0*/  IMAD R15, R15, 0x20, R13 ;  /* 0x000000200f0f7824 */ /* 0x000fe200078e020d */
[----:B------:R1:W-:Y:S01]  /*52dd0*/  STL [R1+0x124], R139 ;  /* 0x0001248b01007387 */ /* 0x0003e20000100800 */
[----:B------:R-:W-:Y:S01]  /*52de0*/  ULDC UR6, c[0x0][0x228] ;  /* 0x00008a0000067ab9 */ /* 0x000fe20000000800 */
[----:B------:R-:W-:Y:S01]  /*52df0*/  VIADD R58, R193, 0x3f ;  /* 0x0000003fc13a7836 */ /* 0x000fe20000000000 */
[----:B------:R-:W-:Y:S01]  /*52e00*/  LEA R8, P3, R9, UR8, 0x2 ;  /* 0x0000000809087c11 */ /* 0x000fe2000f8610ff */
[----:B------:R-:W2:Y:S01]  /*52e10*/  LDL R217, [R1+0x18c0] ;  /* 0x0018c00001d97983 */ /* 0x000ea20000100800 */
[C---:B------:R-:W-:Y:S01]  /*52e20*/  VIADD R59, R193.reuse, 0x3e ;  /* 0x0000003ec13b7836 */ /* 0x040fe20000000000 */
[----:B------:R-:W-:Y:S01]  /*52e30*/  LOP3.LUT R54, R54, 0x7fffffff, RZ, 0xc0, !PT ;  /* 0x7fffffff36367812 */ /* 0x000fe200078ec0ff */
[C---:B------:R-:W-:Y:S01]  /*52e40*/  VIADD R60, R193.reuse, 0x3d ;  /* 0x0000003dc13c7836 */ /* 0x040fe20000000000 */
[----:B------:R-:W2:Y:S01]  /*52e50*/  LDL R214, [R1+0x18b8] ;  /* 0x0018b80001d67983 */ /* 0x000ea20000100800 */
[----:B------:R-:W-:Y:S01]  /*52e60*/  VIADD R61, R193, 0x3c ;  /* 0x0000003cc13d7836 */ /* 0x000fe20000000000 */
[----:B------:R-:W-:Y:S01]  /*52e70*/  LOP3.LUT R53, R53, 0x7fffffff, RZ, 0xc0, !PT ;  /* 0x7fffffff35357812 */ /* 0x000fe200078ec0ff */
[C---:B------:R-:W-:Y:S01]  /*52e80*/  VIADD R62, R193.reuse, 0x3b ;  /* 0x0000003bc13e7836 */ /* 0x040fe20000000000 */
[----:B------:R-:W-:Y:S01]  /*52e90*/  ULDC UR15, c[0x0][0x228] ;  /* 0x00008a00000f7ab9 */ /* 0x000fe20000000800 */
[----:B------:R-:W-:-:S02]  /*52ea0*/  VIADD R63, R193, 0x3a ;  /* 0x0000003ac13f7836 */ /* 0x000fc40000000000 */
[C---:B------:R-:W-:Y:S02]  /*52eb0*/  VIADD R64, R193.reuse, 0x39 ;  /* 0x00000039c1407836 */ /* 0x040fe40000000000 */
[C---:B------:R-:W-:Y:S02]  /*52ec0*/  VIADD R65, R193.reuse, 0x38 ;  /* 0x00000038c1417836 */ /* 0x040fe40000000000 */
[C---:B------:R-:W-:Y:S02]  /*52ed0*/  VIADD R66, R193.reuse, 0x37 ;  /* 0x00000037c1427836 */ /* 0x040fe40000000000 */
[C---:B------:R-:W-:Y:S01]  /*52ee0*/  VIADD R67, R193.reuse, 0x36 ;  /* 0x00000036c1437836 */ /* 0x040fe20000000000 */
[----:B------:R-:W-:Y:S01]  /*52ef0*/  LOP3.LUT R52, R52, 0x7fffffff, RZ, 0xc0, !PT ;  /* 0x7fffffff34347812 */ /* 0x000fe200078ec0ff */
[C---:B------:R-:W-:Y:S02]  /*52f00*/  VIADD R68, R193.reuse, 0x35 ;  /* 0x00000035c1447836 */ /* 0x040fe40000000000 */
[C---:B------:R-:W-:Y:S01]  /*52f10*/  VIADD R69, R193.reuse, 0x34 ;  /* 0x00000034c1457836 */ /* 0x040fe20000000000 */
[----:B------:R-:W-:Y:S01]  /*52f20*/  MOV R192, UR61 ;  /* 0x0000003d00c07c02 */ /* 0x000fe20008000f00 */
[----:B------:R-:W-:-:S02]  /*52f30*/  VIADD R70, R193, 0x33 ;  /* 0x00000033c1467836 */ /* 0x000fc40000000000 */
[----:B------:R-:W-:Y:S01]  /*52f40*/  VIADD R71, R193, 0x32 ;  /* 0x00000032c1477836 */ /* 0x000fe20000000000 */
[----:B---3--:R-:W-:Y:S01]  /*52f50*/  ISETP.LT.AND P1, PT, R216, UR4, !P0 ;  /* 0x00000004d8007c0c */ /* 0x008fe2000c721270 */
[----:B------:R-:W-:Y:S01]  /*52f60*/  ULDC UR4, c[0x0][0x248] ;  /* 0x0000920000047ab9 */ /* 0x000fe20000000800 */
[----:B------:R-:W-:Y:S01]  /*52f70*/  LEA.HI.X.SX32 R13, R13, UR7, 0x2, P2 ;  /* 0x000000070d0d7c11 */ /* 0x000fe200090f16ff */
[----:B-1----:R-:W-:Y:S01]  /*52f80*/  VIADD R139, R139, UR4 ;  /* 0x000000048b8b7c36 */ /* 0x002fe20008000000 */
[----:B------:R-:W-:Y:S01]  /*52f90*/  ULDC UR4, c[0x0][0x248] ;  /* 0x0000920000047ab9 */ /* 0x000fe20000000800 */
[----:B------:R-:W-:Y:S01]  /*52fa0*/  ULDC UR7, c[0x0][0x228] ;  /* 0x00008a0000077ab9 */ /* 0x000fe20000000800 */
[----:B------:R-:W-:Y:S01]  /*52fb0*/  LEA.HI.X.SX32 R9, R9, UR9, 0x2, P3 ;  /* 0x0000000909097c11 */ /* 0x000fe200098f16ff */
[----:B------:R-:W-:Y:S01]  /*52fc0*/  ULDC.64 UR8, c[0x0][0x220] ;  /* 0x0000880000087ab9 */ /* 0x000fe20000000a00 */
[----:B------:R1:W-:Y:S01]  /*52fd0*/  STL [R1+0x128], R139 ;  /* 0x0001288b01007387 */ /* 0x0003e20000100800 */
[----:B------:R-:W-:Y:S01]  /*52fe0*/  IMAD R37, R37, 0x20, R15 ;  /* 0x0000002025257824 */ /* 0x000fe200078e020f */
[----:B------:R-:W-:-:S02]  /*52ff0*/  ULDC UR61, c[0x0][0x228] ;  /* 0x00008a00003d7ab9 */ /* 0x000fc40000000800 */
[----:B------:R-:W3:Y:S01]  /*53000*/  LDL R212, [R1+0x18b4] ;  /* 0x0018b40001d47983 */ /* 0x000ee20000100800 */
[----:B-1----:R-:W-:Y:S01]  /*53010*/  VIADD R139, R139, UR4 ;  /* 0x000000048b8b7c36 */ /* 0x002fe20008000000 */
[----:B------:R-:W-:Y:S01]  /*53020*/  @P1 LOP3.LUT R32, R32, 0x20000, RZ, 0xfc, !PT ;  /* 0x0002000020201812 */ /* 0x000fe200078efcff */
[----:B------:R-:W-:-:S03]  /*53030*/  ULDC UR4, c[0x0][0x248] ;  /* 0x0000920000047ab9 */ /* 0x000fc60000000800 */
[----:B------:R1:W-:Y:S04]  /*53040*/  STL [R1+0x12c], R139 ;  /* 0x00012c8b01007387 */ /* 0x0003e80000100800 */
[----:B------:R-:W3:Y:S01]  /*53050*/  LDL R195, [R1+0x18b0] ;  /* 0x0018b00001c37983 */ /* 0x000ee20000100800 */
[----:B----4-:R-:W-:Y:S01]  /*53060*/  ISETP.LT.AND P1, PT, R219, UR16, !P0 ;  /* 0x00000010db007c0c */ /* 0x010fe2000c721270 */
[----:B------:R-:W-:Y:S01]  /*53070*/  ULDC UR16, c[0x0][0x228] ;  /* 0x00008a0000107ab9 */ /* 0x000fe20000000800 */
[----:B------:R-:W-:-:S11]  /*53080*/  LOP3.LUT R32, R32, 0xffefffff, RZ, 0xc0, !PT ;  /* 0xffefffff20207812 */ /* 0x000fd600078ec0ff */
[----:B------:R-:W-:-:S04]  /*53090*/  @P1 LOP3.LUT R32, R32, 0x100000, RZ, 0xfc, !PT ;  /* 0x0010000020201812 */ /* 0x000fc800078efcff */
[----:B------:R-:W-:Y:S02]  /*530a0*/  LOP3.LUT R32, R32, 0xfff7ffff, RZ, 0xc0, !PT ;  /* 0xfff7ffff20207812 */ /* 0x000fe400078ec0ff */
[----:B--2---:R-:W-:Y:S01]  /*530b0*/  ISETP.LT.AND P1, PT, R218, UR17, !P0 ;  /* 0x00000011da007c0c */ /* 0x004fe2000c721270 */
[----:B-1----:R-:W-:Y:S01]  /*530c0*/  VIADD R139, R139, UR4 ;  /* 0x000000048b8b7c36 */ /* 0x002fe20008000000 */
[----:B------:R-:W-:Y:S01]  /*530d0*/  ULDC UR4, c[0x0][0x248] ;  /* 0x0000920000047ab9 */ /* 0x000fe20000000800 */
[----:B------:R-:W-:Y:S01]  /*530e0*/  LEA R14, P3, R15, UR8, 0x2 ;  /* 0x000000080f0e7c11 */ /* 0x000fe2000f8610ff */
[----:B------:R-:W-:Y:S01]  /*530f0*/  ULDC UR8, c[0x0][0x228] ;  /* 0x00008a0000087ab9 */ /* 0x000fe20000000800 */
[----:B------:R-:W-:Y:S01]  /*53100*/  LEA R36, P4, R37, UR10, 0x2 ;  /* 0x0000000a25247c11 */ /* 0x000fe2000f8810ff */
[----:B------:R-:W-:-:S07]  /*53110*/  ULDC UR17, c[0x0][0x228] ;  /* 0x00008a0000117ab9 */ /* 0x000fce0000000800 */
[----:B------:R-:W-:Y:S01]  /*53120*/  @P1 LOP3.LUT R32, R32, 0x80000, RZ, 0xfc, !PT ;  /* 0x0008000020201812 */ /* 0x000fe200078efcff */
[----:B------:R1:W-:Y:S01]  /*53130*/  STL [R1+0x160], R139 ;  /* 0x0001608b01007387 */ /* 0x0003e20000100800 */
[----:B------:R-:W-:Y:S01]  /*53140*/  ISETP.LT.AND P1, PT, R217, UR28, !P0 ;  /* 0x0000001cd9007c0c */ /* 0x000fe2000c721270 */
[----:B------:R-:W-:Y:S01]  /*53150*/  ULDC UR10, c[0x0][0x228] ;  /* 0x00008a00000a7ab9 */ /* 0x000fe20000000800 */
[----:B------:R-:W-:Y:S01]  /*53160*/  LOP3.LUT R32, R32, 0xfffbffff, RZ, 0xc0, !PT ;  /* 0xfffbffff20207812 */ /* 0x000fe200078ec0ff */
[----:B------:R-:W-:-:S10]  /*53170*/  ULDC UR28, c[0x0][0x228] ;  /* 0x00008a00001c7ab9 */ /* 0x000fd40000000800 */
[----:B------:R-:W-:Y:S02]  /*53180*/  @P1 LOP3.LUT R32, R32, 0x40000, RZ, 0xfc, !PT ;  /* 0x0004000020201812 */ /* 0x000fe400078efcff */
[----:B------:R-:W-:Y:S01]  /*53190*/  ISETP.LT.AND P1, PT, R214, UR58, !P0 ;  /* 0x0000003ad6007c0c */ /* 0x000fe2000c721270 */
[----:B-1----:R-:W-:Y:S01]  /*531a0*/  VIADD R139, R139, UR4 ;  /* 0x000000048b8b7c36 */ /* 0x002fe20008000000 */
[----:B------:R-:W-:Y:S01]  /*531b0*/  LOP3.LUT R32, R32, 0xfffeffff, RZ, 0xc0, !PT ;  /* 0xfffeffff20207812 */ /* 0x000fe200078ec0ff */
[----:B------:R-:W-:Y:S01]  /*531c0*/  ULDC UR4, c[0x0][0x248] ;  /* 0x0000920000047ab9 */ /* 0x000fe20000000800 */
[----:B------:R-:W-:Y:S01]  /*531d0*/  LEA.HI.X.SX32 R15, R15, UR9, 0x2, P3 ;  /* 0x000000090f0f7c11 */ /* 0x000fe200098f16ff */
[----:B------:R-:W-:Y:S01]  /*531e0*/  ULDC UR9, c[0x0][0x228] ;  /* 0x00008a0000097ab9 */ /* 0x000fe20000000800 */
[----:B------:R-:W-:Y:S01]  /*531f0*/  LEA.HI.X.SX32 R37, R37, UR11, 0x2, P4 ;  /* 0x0000000b25257c11 */ /* 0x000fe2000a0f16ff */
[----:B------:R1:W-:Y:S01]  /*53200*/  STL [R1+0x164], R139 ;  /* 0x0001648b01007387 */ /* 0x0003e20000100800 */
[----:B------:R-:W-:Y:S01]  /*53210*/  ULDC UR11, c[0x0][0x228] ;  /* 0x00008a00000b7ab9 */ /* 0x000fe20000000800 */
[----:B------:R-:W-:-:S04]  /*53220*/  ULDC UR58, c[0x0][0x228] ;  /* 0x00008a00003a7ab9 */ /* 0x000fc80000000800 */
[----:B------:R-:W-:-:S04]  /*53230*/  @P1 LOP3.LUT R32, R32, 0x10000, RZ, 0xfc, !PT ;  /* 0x0001000020201812 */ /* 0x000fc800078efcff */
[----:B------:R-:W-:Y:S01]  /*53240*/  LOP3.LUT R32, R32, 0xffff7fff, RZ, 0xc0, !PT ;  /* 0xffff7fff20207812 */ /* 0x000fe200078ec0ff */
[----:B-1----:R-:W-:Y:S01]  /*53250*/  VIADD R139, R139, UR4 ;  /* 0x000000048b8b7c36 */ /* 0x002fe20008000000 */
[----:B------:R-:W-:-:S04]  /*53260*/  ULDC UR4, c[0x0][0x248] ;  /* 0x0000920000047ab9 */ /* 0x000fc80000000800 */
[----:B------:R1:W-:Y:S02]  /*53270*/  STL [R1+0x168], R139 ;  /* 0x0001688b01007387 */ /* 0x0003e40000100800 */
[----:B-1----:R-:W-:Y:S01]  /*53280*/  VIADD R139, R139, UR4 ;  /* 0x000000048b8b7c36 */ /* 0x002fe20008000000 */
[----:B------:R-:W-:-:S03]  /*53290*/  ULDC UR4, c[0x0][0x248] ;  /* 0x0000920000047ab9 */ /* 0x000fc60000000800 */
[----:B------:R-:W-:Y:S01]  /*532a0*/  VIADD R220, R139, UR4 ;  /* 0x000000048bdc7c36 */ /* 0x000fe20008000000 */
[----:B------:R-:W-:Y:S04]  /*532b0*/  STL [R1+0x16c], R139 ;  /* 0x00016c8b01007387 */ /* 0x000fe80000100800 */
[----:B------:R1:W-:Y:S01]  /*532c0*/  STL [R1+0x170], R220 ;  /* 0x000170dc01007387 */ /* 0x0003e20000100800 */
[----:B---3--:R-:W-:Y:S01]  /*532d0*/  ISETP.LT.AND P1, PT, R212, UR57, !P0 ;  /* 0x00000039d4007c0c */ /* 0x008fe2000c721270 */
[----:B------:R-:W-:-:S12]  /*532e0*/  ULDC UR57, c[0x0][0x228] ;  /* 0x00008a0000397ab9 */ /* 0x000fd80000000800 */
[----:B------:R-:W-:Y:S02]  /*532f0*/  @P1 LOP3.LUT R32, R32, 0x8000, RZ, 0xfc, !PT ;  /* 0x0000800020201812 */ /* 0x000fe400078efcff */
[----:B------:R-:W-:Y:S02]  /*53300*/  ISETP.LT.AND P1, PT, R195, UR7, !P0 ;  /* 0x00000007c3007c0c */ /* 0x000fe4000c721270 */
[----:B------:R-:W-:Y:S01]  /*53310*/  ISETP.LT.AND P0, PT, R194, UR6, !P0 ;  /* 0x00000006c2007c0c */ /* 0x000fe2000c701270 */
[----:B------:R-:W-:Y:S01]  /*53320*/  ULDC.64 UR6, c[0x0][0x228] ;  /* 0x00008a0000067ab9 */ /* 0x000fe20000000a00 */
[----:B------:R-:W-:Y:S01]  /*53330*/  LOP3.LUT R32, R32, 0xffffbfff, RZ, 0xc0, !PT ;  /* 0xffffbfff20207812 */ /* 0x000fe200078ec0ff */
[----:B------:R-:W-:-:S08]  /*53340*/  UMOV UR4, UR7 ;  /* 0x0000000700047c82 */ /* 0x000fd00008000000 */
[----:B------:R-:W-:-:S04]  /*53350*/  @P1 LOP3.LUT R32, R32, 0x4000, RZ, 0xfc, !PT ;  /* 0x0000400020201812 */ /* 0x000fc800078efcff */
[----:B------:R-:W-:Y:S01]  /*53360*/  LOP3.LUT R32, R32, 0xffffdfff, RZ, 0xc0, !PT ;  /* 0xffffdfff20207812 */ /* 0x000fe200078ec0ff */
[----:B------:R-:W-:Y:S01]  /*53370*/  UMOV UR60, UR6 ;  /* 0x00000006003c7c82 */ /* 0x000fe20008000000 */
[----:B------:R-:W-:Y:S02]  /*53380*/  ULDC.64 UR6, c[0x0][0x228] ;  /* 0x00008a0000067ab9 */ /* 0x000fe40000000a00 */
[----:B------:R-:W-:Y:S02]  /*53390*/  @P0 LOP3.LUT R32, R32, 0x2000, RZ, 0xfc, !PT ;  /* 0x0000200020200812 */ /* 0x000fe400078efcff */
[----:B------:R-:W-:Y:S01]  /*533a0*/  ISETP.GE.AND P0, PT, R58, UR4, PT ;  /* 0x000000043a007c0c */ /* 0x000fe2000bf06270 */
[----:B------:R-:W-:-:S03]  /*533b0*/  ULDC UR4, c[0x0][0x248] ;  /* 0x0000920000047ab9 */ /* 0x000fc60000000800 */
[----:B------:R-:W-:Y:S02]  /*533c0*/  ISETP.LT.AND P1, PT, R216, UR6, !P0 ;  /* 0x00000006d8007c0c */ /* 0x000fe4000c721270 */
[----:B------:R-:W-:Y:S02]  /*533d0*/  ISETP.LT.AND P3, PT, R219, UR8, !P0 ;  /* 0x00000008db007c0c */ /* 0x000fe4000c761270 */
[----:B------:R-:W-:Y:S02]  /*533e0*/  LOP3.LUT R32, R32, 0xfffffdff, RZ, 0xc0, !PT ;  /* 0xfffffdff20207812 */ /* 0x000fe400078ec0ff */
[----:B------:R-:W-:Y:S01]  /*533f0*/  ISETP.LT.AND P2, PT, R218, UR47, !P0 ;  /* 0x0000002fda007c0c */ /* 0x000fe2000c741270 */
[----:B-1----:R-:W-:Y:S01]  /*53400*/  VIADD R220, R220, UR4 ;  /* 0x00000004dcdc7c36 */ /* 0x002fe20008000000 */
[----:B------:R-:W-:Y:S01]  /*53410*/  ULDC UR4, c[0x0][0x248] ;  /* 0x0000920000047ab9 */ /* 0x000fe20000000800 */
[----:B------:R-:W-:-:S04]  /*53420*/  ULDC UR47, c[0x0][0x228] ;  /* 0x00008a00002f7ab9 */ /* 0x000fc80000000800 */
[----:B------:R-:W-:-:S04]  /*53430*/  @P1 LOP3.LUT R32, R32, 0x200, RZ, 0xfc, !PT ;  /* 0x0000020020201812 */ /* 0x000fc800078efcff */
[----:B------:R-:W-:-:S04]  /*53440*/  LOP3.LUT R32, R32, 0xffffefff, RZ, 0xc0, !PT ;  /* 0xffffefff20207812 */ /* 0x000fc800078ec0ff */
[----:B------:R-:W-:Y:S02]  /*53450*/  @P3 LOP3.LUT R32, R32, 0x1000, RZ, 0xfc, !PT ;  /* 0x0000100020203812 */ /* 0x000fe400078efcff */
[----:B------:R-:W-:Y:S01]  /*53460*/  ISETP.LT.AND P1, PT, R217, UR9, !P0 ;  /* 0x00000009d9007c0c */ /* 0x000fe2000c721270 */
[----:B------:R-:W-:Y:S01]  /*53470*/  ULDC.64 UR8, c[0x0][0x228] ;  /* 0x00008a0000087ab9 */ /* 0x000fe20000000a00 */
[----:B------:R-:W-:-:S04]  /*53480*/  LOP3.LUT R32, R32, 0xfffff7ff, RZ, 0xc0, !PT ;  /* 0xfffff7ff20207812 */ /* 0x000fc800078ec0ff */
[----:B------:R-:W-:Y:S02]  /*53490*/  @P2 LOP3.LUT R32, R32, 0x800, RZ, 0xfc, !PT ;  /* 0x0000080020202812 */ /* 0x000fe400078efcff */
[----:B------:R-:W-:Y:S01]  /*534a0*/  ISETP.LT.AND P3, PT, R214, UR51, !P0 ;  /* 0x00000033d6007c0c */ /* 0x000fe2000c761270 */
[----:B------:R-:W-:Y:S01]  /*534b0*/  VIADD R58, R220, UR4 ;  /* 0x00000004dc3a7c36 */ /* 0x000fe20008000000 */
[----:B------:R-:W-:Y:S01]  /*534c0*/  LOP3.LUT R32, R32, 0xfffffbff, RZ, 0xc0, !PT ;  /* 0xfffffbff20207812 */ /* 0x000fe200078ec0ff */
[----:B------:R-:W-:Y:S01]  /*534d0*/  STL [R1+0x178], R220 ;  /* 0x000178dc01007387 */ /* 0x000fe20000100800 */
[----:B------:R-:W-:Y:S01]  /*534e0*/  ISETP.LT.AND P2, PT, R212, UR50, !P0 ;  /* 0x00000032d4007c0c */ /* 0x000fe2000c741270 */
[----:B------:R-:W-:Y:S01]  /*534f0*/  ULDC UR51, c[0x0][0x228] ;  /* 0x00008a0000337ab9 */ /* 0x000fe20000000800 */
[----:B------:R-:W-:Y:S01]  /*53500*/  @P1 LOP3.LUT R32, R32, 0x400, RZ, 0xfc, !PT ;  /* 0x0000040020201812 */ /* 0x000fe200078efcff */
[----:B------:R1:W-:Y:S01]  /*53510*/  STL [R1+0x17c], R58 ;  /* 0x00017c3a01007387 */ /* 0x0003e20000100800 */
[----:B------:R-:W-:-:S02]  /*53520*/  ULDC UR50, c[0x0][0x228] ;  /* 0x00008a0000327ab9 */ /* 0x000fc40000000800 */
[----:B------:R-:W-:-:S04]  /*53530*/  LOP3.LUT R32, R32, 0xfffffeff, RZ, 0xc0, !PT ;  /* 0xfffffeff20207812 */ /* 0x000fc800078ec0ff */
[----:B------:R-:W-:Y:S02]  /*53540*/  @P3 LOP3.LUT R32, R32, 0x100, RZ, 0xfc, !PT ;  /* 0x0000010020203812 */ /* 0x000fe400078efcff */
[----:B------:R-:W-:Y:S01]  /*53550*/  ISETP.LT.AND P1, PT, R195, UR49, !P0 ;  /* 0x00000031c3007c0c */ /* 0x000fe2000c721270 */
[----:B------:R-:W-:Y:S01]  /*53560*/  ULDC UR49, c[0x0][0x228] ;  /* 0x00008a0000317ab9 */ /* 0x000fe20000000800 */
[----:B------:R-:W-:-:S04]  /*53570*/  LOP3.LUT R32, R32, 0xffffff7f, RZ, 0xc0, !PT ;  /* 0xffffff7f20207812 */ /* 0x000fc800078ec0ff */
[----:B------:R-:W-:Y:S02]  /*53580*/  @P2 LOP3.LUT R32, R32, 0x80, RZ, 0xfc, !PT ;  /* 0x0000008020202812 */ /* 0x000fe400078efcff */
[----:B------:R-:W-:Y:S01]  /*53590*/  ISETP.LT.AND P0, PT, R194, UR48, !P0 ;  /* 0x00000030c2007c0c */ /* 0x000fe2000c701270 */
[----:B------:R-:W-:Y:S01]  /*535a0*/  ULDC UR48, c[0x0][0x228] ;  /* 0x00008a0000307ab9 */ /* 0x000fe20000000800 */
[----:B------:R-:W-:-:S04]  /*535b0*/  LOP3.LUT R32, R32, 0xffffffbf, RZ, 0xc0, !PT ;  /* 0xffffffbf20207812 */ /* 0x000fc800078ec0ff */
[----:B------:R-:W-:-:S04]  /*535c0*/  @P1 LOP3.LUT R32, R32, 0x40, RZ, 0xfc, !PT ;  /* 0x0000004020201812 */ /* 0x000fc800078efcff */
[----:B------:R-:W-:-:S04]  /*535d0*/  LOP3.LUT R32, R32, 0xffffffdf, RZ, 0xc0, !PT ;  /* 0xffffffdf20207812 */ /* 0x000fc800078ec0ff */
[----:B------:R-:W-:Y:S02]  /*535e0*/  @P0 LOP3.LUT R32, R32, 0x20, RZ, 0xfc, !PT ;  /* 0x0000002020200812 */ /* 0x000fe400078efcff */
[----:B------:R-:W-:Y:S01]  /*535f0*/  ISETP.GE.AND P0, PT, R59, UR5, PT ;  /* 0x000000053b007c0c */ /* 0x000fe2000bf06270 */
[----:B------:R-:W-:-:S03]  /*53600*/  ULDC.64 UR4, c[0x0][0x228] ;  /* 0x00008a0000047ab9 */ /* 0x000fc60000000a00 */
[----:B------:R-:W-:Y:S02]  /*53610*/  ISETP.LT.AND P1, PT, R216, UR8, !P0 ;  /* 0x00000008d8007c0c */ /* 0x000fe4000c721270 */
[----:B------:R-:W-:Y:S01]  /*53620*/  ISETP.LT.AND P3, PT, R219, UR42, !P0 ;  /* 0x0000002adb007c0c */ /* 0x000fe2000c761270 */
[----:B------:R-:W-:Y:S01]  /*53630*/  ULDC UR42, c[0x0][0x228] ;  /* 0x00008a00002a7ab9 */ /* 0x000fe20000000800 */
[----:B------:R-:W-:Y:S02]  /*53640*/  LOP3.LUT R32, R32, 0xfffffffd, RZ, 0xc0, !PT ;  /* 0xfffffffd20207812 */ /* 0x000fe400078ec0ff */
[----:B------:R-:W-:Y:S01]  /*53650*/  ISETP.LT.AND P2, PT, R218, UR45, !P0 ;  /* 0x0000002dda007c0c */ /* 0x000fe2000c741270 */
[----:B------:R-:W-:-:S06]  /*53660*/  ULDC UR45, c[0x0][0x228] ;  /* 0x00008a00002d7ab9 */ /* 0x000fcc0000000800 */
[----:B------:R-:W-:-:S04]  /*53670*/  @P1 LOP3.LUT R32, R32, 0x2, RZ, 0xfc, !PT ;  /* 0x0000000220201812 */ /* 0x000fc800078efcff */
        /* <DEDUP_REMOVED lines=12> */
[----:B------:R-:W-:Y:S01]  /*53740*/  ISETP.LT.AND P3, PT, R214, UR44, !P0 ;  /* 0x0000002cd6007c0c */ /* 0x000fe2000c761270 */
[----:B------:R-:W-:Y:S02]  /*53750*/  ULDC UR44, c[0x0][0x228] ;  /* 0x00008a00002c7ab9 */ /* 0x000fe40000000800 */
        /* <DEDUP_REMOVED lines=9> */
[----:B------:R-:W-:Y:S01]  /*537f0*/  ISETP.LT.AND P1, PT, R216, UR4, !P0 ;  /* 0x00000004d8007c0c */ /* 0x000fe2000c721270 */
[----:B------:R-:W-:Y:S01]  /*53800*/  ULDC UR4, c[0x0][0x248] ;  /* 0x0000920000047ab9 */ /* 0x000fe20000000800 */
[----:B------:R-:W-:Y:S02]  /*53810*/  LOP3.LUT R32, R32, 0xfffffffe, RZ, 0xc0, !PT ;  /* 0xfffffffe20207812 */ /* 0x000fe400078ec0ff */
[----:B------:R-:W-:Y:S02]  /*53820*/  LOP3.LUT R54, R54, 0xfdffffff, RZ, 0xc0, !PT ;  /* 0xfdffffff36367812 */ /* 0x000fe400078ec0ff */
[----:B------:R-:W-:Y:S02]  /*53830*/  @P3 LOP3.LUT R32, R32, 0x1, RZ, 0xfc, !PT ;  /* 0x0000000120203812 */ /* 0x000fe400078efcff */
[----:B------:R-:W-:Y:S02]  /*53840*/  ISETP.LT.AND P3, PT, R219, UR53, !P0 ;  /* 0x00000035db007c0c */ /* 0x000fe4000c761270 */
[----:B------:R-:W-:Y:S01]  /*53850*/  ISETP.LT.AND P2, PT, R218, UR37, !P0 ;  /* 0x00000025da007c0c */ /* 0x000fe2000c741270 */
[----:B-1----:R-:W-:Y:S01]  /*53860*/  VIADD R58, R58, UR4 ;  /* 0x000000043a3a7c36 */ /* 0x002fe20008000000 */
[----:B------:R-:W-:Y:S01]  /*53870*/  ULDC UR4, c[0x0][0x248] ;  /* 0x0000920000047ab9 */ /* 0x000fe20000000800 */
[----:B------:R-:W-:Y:S01]  /*53880*/  @P1 LOP3.LUT R54, R54, 0x2000000, RZ, 0xfc, !PT ;  /* 0x0200000036361812 */ /* 0x000fe200078efcff */
[----:B------:R-:W-:Y:S01]  /*53890*/  ULDC UR53, c[0x0][0x228] ;  /* 0x00008a0000357ab9 */ /* 0x000fe20000000800 */
[----:B------:R-:W-:-:S02]  /*538a0*/  ULDC UR37, c[0x0][0x228] ;  /* 0x00008a0000257ab9 */ /* 0x000fc40000000800 */
[----:B------:R-:W-:-:S04]  /*538b0*/  LOP3.LUT R54, R54, 0xefffffff, RZ, 0xc0, !PT ;  /* 0xefffffff36367812 */ /* 0x000fc800078ec0ff */
[----:B------:R-:W-:Y:S02]  /*538c0*/  @P3 LOP3.LUT R54, R54, 0x10000000, RZ, 0xfc, !PT ;  /* 0x1000000036363812 */ /* 0x000fe400078efcff */
[----:B------:R-:W-:Y:S01]  /*538d0*/  ISETP.LT.AND P1, PT, R217, UR39, !P0 ;  /* 0x00000027d9007c0c */ /* 0x000fe2000c721270 */
[----:B------:R1:W-:Y:S01]  /*538e0*/  STL [R1+0x180], R58 ;  /* 0x0001803a01007387 */ /* 0x0003e20000100800 */
[----:B------:R-:W-:Y:S01]  /*538f0*/  LOP3.LUT R54, R54, 0xf7ffffff, RZ, 0xc0, !PT ;  /* 0xf7ffffff36367812 */ /* 0x000fe200078ec0ff */
[----:B------:R-:W-:-:S03]  /*53900*/  ULDC UR39, c[0x0][0x228] ;  /* 0x00008a0000277ab9 */ /* 0x000fc60000000800 */
[----:B------:R-:W-:Y:S02]  /*53910*/  @P2 LOP3.LUT R54, R54, 0x8000000, RZ, 0xfc, !PT ;  /* 0x0800000036362812 */ /* 0x000fe400078efcff */
[----:B------:R-:W-:Y:S01]  /*53920*/  ISETP.LT.AND P3, PT, R214, UR38, !P0 ;  /* 0x00000026d6007c0c */ /* 0x000fe2000c761270 */
[----:B------:R-:W-:Y:S01]  /*53930*/  ULDC UR38, c[0x0][0x228] ;  /* 0x00008a0000267ab9 */ /* 0x000fe20000000800 */
[----:B------:R-:W-:-:S04]  /*53940*/  LOP3.LUT R54, R54, 0xfbffffff, RZ, 0xc0, !PT ;  /* 0xfbffffff36367812 */ /* 0x000fc800078ec0ff */
[----:B------:R-:W-:Y:S02]  /*53950*/  @P1 LOP3.LUT R54, R54, 0x4000000, RZ, 0xfc, !PT ;  /* 0x0400000036361812 */ /* 0x000fe400078efcff */
[----:B------:R-:W-:Y:S01]  /*53960*/  ISETP.LT.AND P2, PT, R212, UR41, !P0 ;  /* 0x00000029d4007c0c */ /* 0x000fe2000c741270 */
[----:B-1----:R-:W-:Y:S01]  /*53970*/  VIADD R58, R58, UR4 ;  /* 0x000000043a3a7c36 */ /* 0x002fe20008000000 */
[----:B------:R-:W-:Y:S01]  /*53980*/  LOP3.LUT R54, R54, 0xfeffffff, RZ, 0xc0, !PT ;  /* 0xfeffffff36367812 */ /* 0x000fe200078ec0ff */
[----:B------:R-:W-:Y:S01]  /*53990*/  ULDC UR4, c[0x0][0x248] ;  /* 0x0000920000047ab9 */ /* 0x000fe20000000800 */
        /* <DEDUP_REMOVED lines=8> */
[----:B-1----:R-:W-:Y:S01]  /*53a20*/  VIADD R58, R58, UR4 ;  /* 0x000000043a3a7c36 */ /* 0x002fe20008000000 */
[----:B------:R-:W-:Y:S01]  /*53a30*/  LOP3.LUT R54, R54, 0xffbfffff, RZ, 0xc0, !PT ;  /* 0xffbfffff36367812 */ /* 0x000fe200078ec0ff */
[----:B------:R-:W-:-:S03]  /*53a40*/  ULDC UR54, c[0x0][0x228] ;  /* 0x00008a0000367ab9 */ /* 0x000fc60000000800 */
[----:B------:R-:W-:-:S04]  /*53a50*/  @P1 LOP3.LUT R54, R54, 0x400000, RZ, 0xfc, !PT ;  /* 0x0040000036361812 */ /* 0x000fc800078efcff */
[----:B------:R-:W-:-:S04]  /*53a60*/  LOP3.LUT R54, R54, 0xffdfffff, RZ, 0xc0, !PT ;  /* 0xffdfffff36367812 */ /* 0x000fc800078ec0ff */
[----:B------:R-:W-:Y:S02]  /*53a70*/  @P0 LOP3.LUT R54, R54, 0x200000, RZ, 0xfc, !PT ;  /* 0x0020000036360812 */ /* 0x000fe400078efcff */
[----:B------:R-:W-:Y:S01]  /*53a80*/  ISETP.GE.AND P0, PT, R61, UR9, PT ;  /* 0x000000093d007c0c */ /* 0x000fe2000bf06270 */
[----:B------:R-:W-:-:S03]  /*53a90*/  ULDC.64 UR8, c[0x0][0x228] ;  /* 0x00008a0000087ab9 */ /* 0x000fc60000000a00 */
[----:B------:R-:W-:Y:S01]  /*53aa0*/  ISETP.LT.AND P1, PT, R216, UR6, !P0 ;  /* 0x00000006d8007c0c */ /* 0x000fe2000c721270 */
[----:B------:R1:W-:Y:S01]  /*53ab0*/  STL [R1+0x188], R58 ;  /* 0x0001883a01007387 */ /* 0x0003e20000100800 */
        /* <DEDUP_REMOVED lines=33> */
[----:B------:R-:W-:Y:S01]  /*53cd0*/  LOP3.LUT R51, R51, 0x7fffffff, RZ, 0xc0, !PT ;  /* 0x7fffffff33337812 */ /* 0x000fe200078ec0ff */
[----:B------:R-:W-:Y:S01]  /*53ce0*/  VIADD R72, R193, 0x31 ;  /* 0x00000031c1487836 */ /* 0x000fe20000000000 */
[----:B------:R-:W-:Y:S01]  /*53cf0*/  ISETP.LT.AND P3, PT, R219, UR24, !P0 ;  /* 0x00000018db007c0c */ /* 0x000fe2000c761270 */
[----:B------:R-:W-:Y:S01]  /*53d00*/  ULDC UR24, c[0x0][0x228] ;  /* 0x00008a0000187ab9 */ /* 0x000fe20000000800 */
[----:B------:R-:W-:Y:S01]  /*53d10*/  LOP3.LUT R54, R54, 0xfffffdff, RZ, 0xc0, !PT ;  /* 0xfffffdff36367812 */ /* 0x000fe200078ec0ff */
[----:B------:R-:W-:Y:S01]  /*53d20*/  ULDC UR8, c[0x0][0x228] ;  /* 0x00008a0000087ab9 */ /* 0x000fe20000000800 */
[----:B------:R-:W-:Y:S01]  /*53d30*/  ISETP.LT.AND P2, PT, R218, UR13, !P0 ;  /* 0x0000000dda007c0c */ /* 0x000fe2000c741270 */
[----:B------:R-:W-:-:S04]  /*53d40*/  ULDC UR13, c[0x0][0x228] ;  /* 0x00008a00000d7ab9 */ /* 0x000fc80000000800 */
        /* <DEDUP_REMOVED lines=20> */
[----:B------:R-:W-:Y:S01]  /*53e90*/  ULDC.64 UR32, c[0x0][0x228] ;  /* 0x00008a0000207ab9 */ /* 0x000fe20000000a00 */
[----:B------:R-:W-:-:S04]  /*53ea0*/  LOP3.LUT R54, R54, 0xffffffbf, RZ, 0xc0, !PT ;  /* 0xffffffbf36367812 */ /* 0x000fc800078ec0ff */
[----:B------:R-:W-:-:S04]  /*53eb0*/  @P1 LOP3.LUT R54, R54, 0x40, RZ, 0xfc, !PT ;  /* 0x0000004036361812 */ /* 0x000fc800078efcff */
[----:B------:R-:W-:-:S04]  /*53ec0*/  LOP3.LUT R54, R54, 0xffffffdf, RZ, 0xc0, !PT ;  /* 0xffffffdf36367812 */ /* 0x000fc800078ec0ff */
[----:B------:R-:W-:Y:S02]  /*53ed0*/  @P0 LOP3.LUT R54, R54, 0x20, RZ, 0xfc, !PT ;  /* 0x0000002036360812 */ /* 0x000fe400078efcff */
[----:B------:R-:W-:Y:S01]  /*53ee0*/  ISETP.GE.AND P0, PT, R63, UR7, PT ;  /* 0x000000073f007c0c */ /* 0x000fe2000bf06270 */
[----:B------:R-:W-:-:S03]  /*53ef0*/  ULDC UR7, c[0x0][0x228] ;  /* 0x00008a0000077ab9 */ /* 0x000fc60000000800 */
[----:B------:R-:W-:Y:S01]  /*53f00*/  ISETP.LT.AND P1, PT, R216, UR4, !P0 ;  /* 0x00000004d8007c0c */ /* 0x000fe2000c721270 */
[----:B------:R-:W-:Y:S01]  /*53f10*/  ULDC UR4, c[0x0][0x248] ;  /* 0x0000920000047ab9 */ /* 0x000fe20000000800 */
[----:B------:R-:W-:Y:S02]  /*53f20*/  ISETP.LT.AND P3, PT, R219, UR20, !P0 ;  /* 0x00000014db007c0c */ /* 0x000fe4000c761270 */
[----:B------:R-:W-:Y:S02]  /*53f30*/  LOP3.LUT R54, R54, 0xfffffffd, RZ, 0xc0, !PT ;  /* 0xfffffffd36367812 */ /* 0x000fe400078ec0ff */
[----:B------:R-:W-:Y:S01]  /*53f40*/  ISETP.LT.AND P2, PT, R218, UR21, !P0 ;  /* 0x00000015da007c0c */ /* 0x000fe2000c741270 */
[----:B-1----:R-:W-:Y:S01]  /*53f50*/  VIADD R58, R58, UR4 ;  /* 0x000000043a3a7c36 */ /* 0x002fe20008000000 */
[----:B------:R-:W-:Y:S01]  /*53f60*/  ULDC UR4, c[0x0][0x248] ;  /* 0x0000920000047ab9 */ /* 0x000fe20000000800 */
[----:B------:R-:W-:Y:S01]  /*53f70*/  MOV R139, UR60 ;  /* 0x0000003c008b7c02 */ /* 0x000fe20008000f00 */
[----:B------:R-:W-:Y:S01]  /*53f80*/  ULDC UR60, c[0x0][0x228] ;  /* 0x00008a00003c7ab9 */ /* 0x000fe20000000800 */
[----:B------:R-:W-:Y:S01]  /*53f90*/  ULDC UR21, c[0x0][0x228] ;  /* 0x00008a0000157ab9 */ /* 0x000fe20000000800 */
[----:B------:R-:W-:Y:S01]  /*53fa0*/  ULDC UR20, c[0x0][0x228] ;  /* 0x00008a0000147ab9 */ /* 0x000fe20000000800 */
[----:B------:R-:W-:-:S04]  /*53fb0*/  @P1 LOP3.LUT R54, R54, 0x2, RZ, 0xfc, !PT ;  /* 0x0000000236361812 */ /* 0x000fc800078efcff */
[----:B------:R-:W-:-:S04]  /*53fc0*/  LOP3.LUT R54, R54, 0xffffffef, RZ, 0xc0, !PT ;  /* 0xffffffef36367812 */ /* 0x000fc800078ec0ff */
[----:B------:R-:W-:Y:S02]  /*53fd0*/  @P3 LOP3.LUT R54, R54, 0x10, RZ, 0xfc, !PT ;  /* 0x0000001036363812 */ /* 0x000fe400078efcff */
[----:B------:R-:W-:Y:S01]  /*53fe0*/  ISETP.LT.AND P1, PT, R217, UR22, !P0 ;  /* 0x00000016d9007c0c */ /* 0x000fe2000c721270 */
[----:B------:R1:W-:Y:S01]  /*53ff0*/  STL [R1+0x18c], R58 ;  /* 0x00018c3a01007387 */ /* 0x0003e20000100800 */
[----:B------:R-:W-:Y:S01]  /*54000*/  LOP3.LUT R54, R54, 0xfffffff7, RZ, 0xc0, !PT ;  /* 0xfffffff736367812 */ /* 0x000fe200078ec0ff */
[----:B------:R-:W-:-:S03]  /*54010*/  ULDC UR22, c[0x0][0x228] ;  /* 0x00008a0000167ab9 */ /* 0x000fc60000000800 */
[----:B------:R-:W-:Y:S02]  /*54020*/  @P2 LOP3.LUT R54, R54, 0x8, RZ, 0xfc, !PT ;  /* 0x0000000836362812 */ /* 0x000fe400078efcff */
[----:B------:R-:W-:Y:S02]  /*54030*/  ISETP.LT.AND P2, PT, R212, UR29, !P0 ;  /* 0x0000001dd4007c0c */ /* 0x000fe4000c741270 */
[----:B------:R-:W-:-:S04]  /*54040*/  LOP3.LUT R54, R54, 0xfffffffb, RZ, 0xc0, !PT ;  /* 0xfffffffb36367812 */ /* 0x000fc800078ec0ff */
[----:B------:R-:W-:Y:S02]  /*54050*/  @P1 LOP3.LUT R54, R54, 0x4, RZ, 0xfc, !PT ;  /* 0x0000000436361812 */ /* 0x000fe400078efcff */
[----:B------:R-:W-:Y:S02]  /*54060*/  ISETP.LT.AND P1, PT, R195, UR30, !P0 ;  /* 0x0000001ec3007c0c */ /* 0x000fe4000c721270 */
[----:B------:R-:W-:Y:S01]  /*54070*/  ISETP.LT.AND P3, PT, R214, UR23, !P0 ;  /* 0x00000017d6007c0c */ /* 0x000fe2000c761270 */
[----:B-1----:R-:W-:Y:S02]  /*54080*/  VIADD R58, R58, UR4 ;  /* 0x000000043a3a7c36 */ /* 0x002fe40008000000 */
[----:B------:R-:W-:Y:S01]  /*54090*/  @P2 LOP3.LUT R53, R53, 0x80000000, RZ, 0xfc, !PT ;  /* 0x8000000035352812 */ /* 0x000fe200078efcff */
[----:B------:R-:W-:Y:S01]  /*540a0*/  ULDC UR4, c[0x0][0x248] ;  /* 0x0000920000047ab9 */ /* 0x000fe20000000800 */
[----:B------:R-:W-:Y:S01]  /*540b0*/  ISETP.LT.AND P0, PT, R194, UR31, !P0 ;  /* 0x0000001fc2007c0c */ /* 0x000fe2000c701270 */
[----:B------:R-:W-:Y:S01]  /*540c0*/  ULDC.64 UR30, c[0x0][0x228] ;  /* 0x00008a00001e7ab9 */ /* 0x000fe20000000a00 */
[----:B------:R-:W-:Y:S01]  /*540d0*/  LOP3.LUT R53, R53, 0xbfffffff, RZ, 0xc0, !PT ;  /* 0xbfffffff35357812 */ /* 0x000fe200078ec0ff */
[----:B------:R-:W-:-:S03]  /*540e0*/  ULDC UR23, c[0x0][0x228] ;  /* 0x00008a0000177ab9 */ /* 0x000fc60000000800 */
[----:B------:R-:W-:-:S04]  /*540f0*/  @P1 LOP3.LUT R53, R53, 0x40000000, RZ, 0xfc, !PT ;  /* 0x4000000035351812 */ /* 0x000fc800078efcff */
[----:B------:R-:W-:-:S04]  /*54100*/  LOP3.LUT R53, R53, 0xdfffffff, RZ, 0xc0, !PT ;  /* 0xdfffffff35357812 */ /* 0x000fc800078ec0ff */
[----:B------:R-:W-:Y:S02]  /*54110*/  @P0 LOP3.LUT R53, R53, 0x20000000, RZ, 0xfc, !PT ;  /* 0x2000000035350812 */ /* 0x000fe400078efcff */
[----:B------:R-:W-:Y:S02]  /*54120*/  ISETP.GE.AND P0, PT, R64, UR9, PT ;  /* 0x0000000940007c0c */ /* 0x000fe4000bf06270 */
[----:B------:R-:W-:Y:S01]  /*54130*/  LOP3.LUT R54, R54, 0xfffffffe, RZ, 0xc0, !PT ;  /* 0xfffffffe36367812 */ /* 0x000fe200078ec0ff */
[----:B------:R1:W-:Y:S01]  /*54140*/  STL [R1+0x220], R58 ;  /* 0x0002203a01007387 */ /* 0x0003e20000100800 */
[----:B------:R-:W-:Y:S01]  /*54150*/  ISETP.LT.AND P1, PT, R216, UR32, !P0 ;  /* 0x00000020d8007c0c */ /* 0x000fe2000c721270 */
[----:B------:R-:W-:Y:S01]  /*54160*/  ULDC UR9, c[0x0][0x228] ;  /* 0x00008a0000097ab9 */ /* 0x000fe20000000800 */
[----:B------:R-:W-:Y:S02]  /*54170*/  @P3 LOP3.LUT R54, R54, 0x1, RZ, 0xfc, !PT ;  /* 0x0000000136363812 */ /* 0x000fe400078efcff */
[----:B------:R-:W-:Y:S01]  /*54180*/  ISETP.LT.AND P3, PT, R219, UR10, !P0 ;  /* 0x0000000adb007c0c */ /* 0x000fe2000c761270 */
[----:B------:R-:W-:Y:S01]  /*54190*/  VIADD R73, R193, 0x30 ;  /* 0x00000030c1497836 */ /* 0x000fe20000000000 */
[----:B------:R-:W-:Y:S01]  /*541a0*/  LOP3.LUT R53, R53, 0xfdffffff, RZ, 0xc0, !PT ;  /* 0xfdffffff35357812 */ /* 0x000fe200078ec0ff */
[----:B------:R-:W-:Y:S01]  /*541b0*/  ULDC UR10, c[0x0][0x228] ;  /* 0x00008a00000a7ab9 */ /* 0x000fe20000000800 */
[----:B------:R-:W-:Y:S01]  /*541c0*/  ISETP.LT.AND P2, PT, R218, UR11, !P0 ;  /* 0x0000000bda007c0c */ /* 0x000fe2000c741270 */
[----:B-1----:R-:W-:Y:S01]  /*541d0*/  VIADD R58, R58, UR4 ;  /* 0x000000043a3a7c36 */ /* 0x002fe20008000000 */
[----:B------:R-:W-:Y:S01]  /*541e0*/  ULDC UR4, c[0x0][0x228] ;  /* 0x00008a0000047ab9 */ /* 0x000fe20000000800 */
[----:B------:R-:W-:-:S02]  /*541f0*/  ULDC UR11, c[0x0][0x228] ;  /* 0x00008a00000b7ab9 */ /* 0x000fc40000000800 */
        /* <DEDUP_REMOVED lines=28> */
[----:B------:R-:W-:Y:S02]  /*543c0*/  ISETP.LT.AND P2, PT, R216, UR30, !P0 ;  /* 0x0000001ed8007c0c */ /* 0x000fe4000c741270 */
[----:B------:R-:W-:Y:S01]  /*543d0*/  ISETP.LT.AND P1, PT, R219, UR56, !P0 ;  /* 0x00000038db007c0c */ /* 0x000fe2000c721270 */
[----:B------:R-:W-:Y:S01]  /*543e0*/  ULDC UR56, c[0x0][0x228] ;  /* 0x00008a0000387ab9 */ /* 0x000fe20000000800 */
[----:B------:R-:W-:-:S09]  /*543f0*/  LOP3.LUT R53, R53, 0xfffdffff, RZ, 0xc0, !PT ;  /* 0xfffdffff35357812 */ /* 0x000fd200078ec0ff */
[----:B------:R-:W-:Y:S02]  /*54400*/  @P2 LOP3.LUT R53, R53, 0x20000, RZ, 0xfc, !PT ;  /* 0x0002000035352812 */ /* 0x000fe400078efcff */
[----:B------:R-:W-:Y:S01]  /*54410*/  ISETP.LT.AND P2, PT, R218, UR52, !P0 ;  /* 0x00000034da007c0c */ /* 0x000fe2000c741270 */
[----:B------:R-:W-:Y:S01]  /*54420*/  ULDC UR52, c[0x0][0x228] ;  /* 0x00008a0000347ab9 */ /* 0x000fe20000000800 */
[----:B------:R-:W-:-:S04]  /*54430*/  LOP3.LUT R53, R53, 0xffefffff, RZ, 0xc0, !PT ;  /* 0xffefffff35357812 */ /* 0x000fc800078ec0ff */
[----:B------:R-:W-:Y:S02]  /*54440*/  @P1 LOP3.LUT R53, R53, 0x100000, RZ, 0xfc, !PT ;  /* 0x0010000035351812 */ /* 0x000fe400078efcff */
[----:B------:R-:W-:Y:S01]  /*54450*/  ISETP.LT.AND P1, PT, R217, UR54, !P0 ;  /* 0x00000036d9007c0c */ /* 0x000fe2000c721270 */
[----:B------:R-:W-:Y:S01]  /*54460*/  VIADD R74, R193, 0x2f ;  /* 0x0000002fc14a7836 */ /* 0x000fe20000000000 */
        /* <DEDUP_REMOVED lines=26> */
[----:B------:R-:W-:Y:S01]  /*54610*/  ISETP.LT.AND P3, PT, R219, UR56, !P0 ;  /* 0x00000038db007c0c */ /* 0x000fe2000c761270 */
[----:B------:R-:W-:Y:S01]  /*54620*/  ULDC UR56, c[0x0][0x228] ;  /* 0x00008a0000387ab9 */ /* 0x000fe20000000800 */
        /* <DEDUP_REMOVED lines=24> */
[----:B------:R-:W-:-:S03]  /*547b0*/  ULDC UR48, c[0x0][0x228] ;  /* 0x00008a0000307ab9 */ /* 0x000fc60000000800 */
[----:B------:R-:W-:-:S04]  /*547c0*/  LOP3.LUT R53, R53, 0xffffff7f, RZ, 0xc0, !PT ;  /* 0xffffff7f35357812 */ /* 0x000fc800078ec0ff */
[----:B------:R-:W-:Y:S02]  /*547d0*/  @P2 LOP3.LUT R53, R53, 0x80, RZ, 0xfc, !PT ;  /* 0x0000008035352812 */ /* 0x000fe400078efcff */
[----:B------:R-:W-:Y:S01]  /*547e0*/  ISETP.LT.AND P0, PT, R194, UR50, !P0 ;  /* 0x00000032c2007c0c */ /* 0x000fe2000c701270 */
[----:B------:R1:W-:Y:S01]  /*547f0*/  STL [R1+0x22c], R58 ;  /* 0x00022c3a01007387 */ /* 0x0003e20000100800 */
        /* <DEDUP_REMOVED lines=10> */
[----:B-1----:R-:W-:Y:S01]  /*548a0*/  VIADD R58, R58, UR28 ;  /* 0x0000001c3a3a7c36 */ /* 0x002fe20008000000 */
[----:B------:R-:W-:Y:S01]  /*548b0*/  LOP3.LUT R53, R53, 0xfffffffd, RZ, 0xc0, !PT ;  /* 0xfffffffd35357812 */ /* 0x000fe200078ec0ff */
[----:B------:R-:W-:Y:S01]  /*548c0*/  ULDC UR56, c[0x0][0x228] ;  /* 0x00008a0000387ab9 */ /* 0x000fe20000000800 */
        /* <DEDUP_REMOVED lines=10> */
[----:B------:R1:W-:Y:S01]  /*54970*/  STL [R1+0x230], R58 ;  /* 0x0002303a01007387 */ /* 0x0003e20000100800 */
[----:B------:R-:W-:Y:S02]  /*54980*/  LOP3.LUT R53, R53, 0xfffffffb, RZ, 0xc0, !PT ;  /* 0xfffffffb35357812 */ /* 0x000fe400078ec0ff */
[----:B------:R-:W-:Y:S01]  /*54990*/  LOP3.LUT R50, R50, 0x7fffffff, RZ, 0xc0, !PT ;  /* 0x7fffffff32327812 */ /* 0x000fe200078ec0ff */
[----:B------:R-:W-:Y:S01]  /*549a0*/  VIADD R76, R193, 0x2d ;  /* 0x0000002dc14c7836 */ /* 0x000fe20000000000 */
[----:B------:R-:W-:Y:S01]  /*549b0*/  @P1 LOP3.LUT R53, R53, 0x4, RZ, 0xfc, !PT ;  /* 0x0000000435351812 */ /* 0x000fe200078efcff */
[----:B------:R-:W-:Y:S01]  /*549c0*/  VIADD R77, R193, 0x2c ;  /* 0x0000002cc14d7836 */ /* 0x000fe20000000000 */
[----:B------:R-:W-:Y:S01]  /*549d0*/  ISETP.LT.AND P1, PT, R195, UR45, !P0 ;  /* 0x0000002dc3007c0c */ /* 0x000fe2000c721270 */
[C---:B------:R-:W-:Y:S01]  /*549e0*/  VIADD R78, R193.reuse, 0x2b ;  /* 0x0000002bc14e7836 */ /* 0x040fe20000000000 */
[----:B------:R-:W-:Y:S01]  /*549f0*/  ISETP.LT.AND P3, PT, R214, UR43, !P0 ;  /* 0x0000002bd6007c0c */ /* 0x000fe2000c761270 */
[----:B------:R-:W-:Y:S01]  /*54a00*/  VIADD R79, R193, 0x2a ;  /* 0x0000002ac14f7836 */ /* 0x000fe20000000000 */
[----:B------:R-:W-:Y:S01]  /*54a10*/  ULDC UR44, c[0x0][0x228] ;  /* 0x00008a00002c7ab9 */ /* 0x000fe20000000800 */
[----:B------:R-:W-:Y:S01]  /*54a20*/  @P2 LOP3.LUT R52, R52, 0x80000000, RZ, 0xfc, !PT ;  /* 0x8000000034342812 */ /* 0x000fe200078efcff */
[----:B------:R-:W-:Y:S01]  /*54a30*/  ULDC UR45, c[0x0][0x228] ;  /* 0x00008a00002d7ab9 */ /* 0x000fe20000000800 */
[----:B------:R-:W-:Y:S01]  /*54a40*/  ISETP.LT.AND P0, PT, R194, UR46, !P0 ;  /* 0x0000002ec2007c0c */ /* 0x000fe2000c701270 */
[----:B------:R-:W-:Y:S01]  /*54a50*/  ULDC UR43, c[0x0][0x228] ;  /* 0x00008a00002b7ab9 */ /* 0x000fe20000000800 */
        /* <DEDUP_REMOVED lines=12> */
[----:B------:R-:W-:Y:S01]  /*54b20*/  ISETP.LT.AND P3, PT, R219, UR42, !P0 ;  /* 0x0000002adb007c0c */ /* 0x000fe2000c761270 */
[----:B------:R-:W-:Y:S01]  /*54b30*/  ULDC UR42, c[0x0][0x228] ;  /* 0x00008a00002a7ab9 */ /* 0x000fe20000000800 */
[----:B------:R-:W-:Y:S01]  /*54b40*/  ISETP.LT.AND P2, PT, R218, UR32, !P0 ;  /* 0x00000020da007c0c */ /* 0x000fe2000c741270 */
[----:B------:R-:W-:-:S02]  /*54b50*/  ULDC UR32, c[0x0][0x228] ;  /* 0x00008a0000207ab9 */ /* 0x000fc40000000800 */
[----:B------:R-:W-:-:S04]  /*54b60*/  @P1 LOP3.LUT R52, R52, 0x2000000, RZ, 0xfc, !PT ;  /* 0x0200000034341812 */ /* 0x000fc800078efcff */
[----:B------:R-:W-:-:S04]  /*54b70*/  LOP3.LUT R52, R52, 0xefffffff, RZ, 0xc0, !PT ;  /* 0xefffffff34347812 */ /* 0x000fc800078ec0ff */
[----:B------:R-:W-:Y:S02]  /*54b80*/  @P3 LOP3.LUT R52, R52, 0x10000000, RZ, 0xfc, !PT ;  /* 0x1000000034343812 */ /* 0x000fe400078efcff */
[----:B------:R-:W-:Y:S02]  /*54b90*/  ISETP.LT.AND P1, PT, R217, UR39, !P0 ;  /* 0x00000027d9007c0c */ /* 0x000fe4000c721270 */
[----:B------:R-:W-:Y:S01]  /*54ba0*/  LOP3.LUT R49, R49, 0x7fffffff, RZ, 0xc0, !PT ;  /* 0x7fffffff31317812 */ /* 0x000fe200078ec0ff */
        /* <DEDUP_REMOVED lines=23> */
[----:B------:R-:W-:Y:S01]  /*54d20*/  VIADD R98, R193, 0x28 ;  /* 0x00000028c1627836 */ /* 0x000fe20000000000 */
[----:B------:R-:W-:Y:S01]  /*54d30*/  LOP3.LUT R52, R52, 0xfffdffff, RZ, 0xc0, !PT ;  /* 0xfffdffff34347812 */ /* 0x000fe200078ec0ff */
[----:B------:R-:W-:Y:S01]  /*54d40*/  ULDC UR33, c[0x0][0x228] ;  /* 0x00008a0000217ab9 */ /* 0x000fe20000000800 */
[----:B------:R-:W-:Y:S01]  /*54d50*/  ISETP.LT.AND P1, PT, R216, UR28, !P0 ;  /* 0x0000001cd8007c0c */ /* 0x000fe2000c721270 */
[----:B------:R-:W-:Y:S01]  /*54d60*/  ULDC UR28, c[0x0][0x228] ;  /* 0x00008a00001c7ab9 */ /* 0x000fe20000000800 */
[----:B------:R-:W-:Y:S01]  /*54d70*/  ISETP.LT.AND P3, PT, R219, UR32, !P0 ;  /* 0x00000020db007c0c */ /* 0x000fe2000c761270 */
[----:B------:R-:W-:Y:S01]  /*54d80*/  ULDC UR32, c[0x0][0x228] ;  /* 0x00008a0000207ab9 */ /* 0x000fe20000000800 */
[----:B------:R-:W-:Y:S01]  /*54d90*/  ISETP.LT.AND P2, PT, R218, UR61, !P0 ;  /* 0x0000003dda007c0c */ /* 0x000fe2000c741270 */
[----:B------:R-:W-:-:S08]  /*54da0*/  ULDC UR61, c[0x0][0x228] ;  /* 0x00008a00003d7ab9 */ /* 0x000fd00000000800 */
[----:B------:R-:W-:-:S04]  /*54db0*/  @P1 LOP3.LUT R52, R52, 0x20000, RZ, 0xfc, !PT ;  /* 0x0002000034341812 */ /* 0x000fc800078efcff */
[----:B------:R-:W-:-:S04]  /*54dc0*/  LOP3.LUT R52, R52, 0xffefffff, RZ, 0xc0, !PT ;  /* 0xffefffff34347812 */ /* 0x000fc800078ec0ff */
[----:B------:R-:W-:Y:S02]  /*54dd0*/  @P3 LOP3.LUT R52, R52, 0x100000, RZ, 0xfc, !PT ;  /* 0x0010000034343812 */ /* 0x000fe400078efcff */
[----:B------:R-:W-:Y:S01]  /*54de0*/  ISETP.LT.AND P1, PT, R217, UR18, !P0 ;  /* 0x00000012d9007c0c */ /* 0x000fe2000c721270 */
[----:B------:R-:W-:Y:S01]  /*54df0*/  ULDC UR18, c[0x0][0x248] ;  /* 0x0000920000127ab9 */ /* 0x000fe20000000800 */
[----:B------:R-:W-:-:S04]  /*54e00*/  LOP3.LUT R52, R52, 0xfff7ffff, RZ, 0xc0, !PT ;  /* 0xfff7ffff34347812 */ /* 0x000fc800078ec0ff */
[----:B------:R-:W-:Y:S02]  /*54e10*/  @P2 LOP3.LUT R52, R52, 0x80000, RZ, 0xfc, !PT ;  /* 0x0008000034342812 */ /* 0x000fe400078efcff */
[----:B------:R-:W-:Y:S02]  /*54e20*/  ISETP.LT.AND P3, PT, R214, UR19, !P0 ;  /* 0x00000013d6007c0c */ /* 0x000fe4000c761270 */
[----:B------:R-:W-:-:S04]  /*54e30*/  LOP3.LUT R52, R52, 0xfffbffff, RZ, 0xc0, !PT ;  /* 0xfffbffff34347812 */ /* 0x000fc800078ec0ff */
[----:B------:R-:W-:Y:S02]  /*54e40*/  @P1 LOP3.LUT R52, R52, 0x40000, RZ, 0xfc, !PT ;  /* 0x0004000034341812 */ /* 0x000fe400078efcff */
[----:B------:R-:W-:Y:S01]  /*54e50*/  ISETP.LT.AND P2, PT, R212, UR34, !P0 ;  /* 0x00000022d4007c0c */ /* 0x000fe2000c741270 */
[----:B-1----:R-:W-:Y:S01]  /*54e60*/  VIADD R58, R58, UR18 ;  /* 0x000000123a3a7c36 */ /* 0x002fe20008000000 */
[----:B------:R-:W-:Y:S01]  /*54e70*/  LOP3.LUT R52, R52, 0xfffeffff, RZ, 0xc0, !PT ;  /* 0xfffeffff34347812 */ /* 0x000fe200078ec0ff */
[----:B------:R-:W-:Y:S01]  /*54e80*/  ULDC.64 UR18, c[0x0][0x228] ;  /* 0x00008a0000127ab9 */ /* 0x000fe20000000a00 */
        /* <DEDUP_REMOVED lines=13> */
[----:B------:R-:W-:-:S04]  /*54f60*/  ISETP.GE.AND P0, PT, R70, UR31, PT ;  /* 0x0000001f46007c0c */ /* 0x000fc8000bf06270 */
[----:B------:R-:W-:Y:S01]  /*54f70*/  ISETP.LT.AND P1, PT, R216, UR18, !P0 ;  /* 0x00000012d8007c0c */ /* 0x000fe2000c721270 */
[----:B------:R-:W-:Y:S01]  /*54f80*/  VIADD R100, R193, 0x27 ;  /* 0x00000027c1647836 */ /* 0x000fe20000000000 */
[----:B------:R-:W-:Y:S01]  /*54f90*/  ISETP.LT.AND P3, PT, R219, UR60, !P0 ;  /* 0x0000003cdb007c0c */ /* 0x000fe2000c761270 */
[----:B------:R-:W-:Y:S01]  /*54fa0*/  ULDC UR60, c[0x0][0x228] ;  /* 0x00008a00003c7ab9 */ /* 0x000fe20000000800 */
[----:B------:R-:W-:Y:S01]  /*54fb0*/  LOP3.LUT R52, R52, 0xfffffdff, RZ, 0xc0, !PT ;  /* 0xfffffdff34347812 */ /* 0x000fe200078ec0ff */
[----:B------:R-:W-:Y:S01]  /*54fc0*/  VIADD R101, R193, 0x26 ;  /* 0x00000026c1657836 */ /* 0x000fe20000000000 */
[----:B------:R-:W-:Y:S01]  /*54fd0*/  ISETP.LT.AND P2, PT, R218, UR12, !P0 ;  /* 0x0000000cda007c0c */ /* 0x000fe2000c741270 */
[----:B------:R-:W-:Y:S01]  /*54fe0*/  ULDC UR12, c[0x0][0x248] ;  /* 0x00009200000c7ab9 */ /* 0x000fe20000000800 */
[----:B------:R-:W-:-:S05]  /*54ff0*/  ULDC UR18, c[0x0][0x228] ;  /* 0x00008a0000127ab9 */ /* 0x000fca0000000800 */
[----:B------:R-:W-:-:S04]  /*55000*/  @P1 LOP3.LUT R52, R52, 0x200, RZ, 0xfc, !PT ;  /* 0x0000020034341812 */ /* 0x000fc800078efcff */
[----:B------:R-:W-:-:S04]  /*55010*/  LOP3.LUT R52, R52, 0xffffefff, RZ, 0xc0, !PT ;  /* 0xffffefff34347812 */ /* 0x000fc800078ec0ff */
[----:B------:R-:W-:Y:S02]  /*55020*/  @P3 LOP3.LUT R52, R52, 0x1000, RZ, 0xfc, !PT ;  /* 0x0000100034343812 */ /* 0x000fe400078efcff */
[----:B------:R-:W-:Y:S02]  /*55030*/  ISETP.LT.AND P1, PT, R217, UR13, !P0 ;  /* 0x0000000dd9007c0c */ /* 0x000fe4000c721270 */
        /* <DEDUP_REMOVED lines=10> */
[----:B------:R-:W-:Y:S01]  /*550e0*/  ULDC.64 UR24, c[0x0][0x228] ;  /* 0x00008a0000187ab9 */ /* 0x000fe20000000a00 */
        /* <DEDUP_REMOVED lines=32> */
[----:B------:R-:W-:Y:S01]  /*552f0*/  ULDC UR21, c[0x0][0x228] ;  /* 0x00008a0000157ab9 */ /* 0x000fe20000000800 */
[----:B------:R-:W-:-:S05]  /*55300*/  ISETP.LT.AND P1, PT, R195, UR22, !P0 ;  /* 0x00000016c3007c0c */ /* 0x000fca000c721270 */
[----:B------:R-:W-:Y:S01]  /*55310*/  @P2 LOP3.LUT R51, R51, 0x80000000, RZ, 0xfc, !PT ;  /* 0x8000000033332812 */ /* 0x000fe200078efcff */
[----:B------:R1:W-:Y:S01]  /*55320*/  STL [R1+0x250], R58 ;  /* 0x0002503a01007387 */ /* 0x0003e20000100800 */
        /* <DEDUP_REMOVED lines=8> */
[----:B------:R-:W-:-:S03]  /*553b0*/  ULDC UR19, c[0x0][0x228] ;  /* 0x00008a0000137ab9 */ /* 0x000fc60000000800 */
[----:B------:R-:W-:Y:S01]  /*553c0*/  ISETP.LT.AND P1, PT, R216, UR6, !P0 ;  /* 0x00000006d8007c0c */ /* 0x000fe2000c721270 */
[----:B------:R-:W-:Y:S01]  /*553d0*/  ULDC UR6, c[0x0][0x248] ;  /* 0x0000920000067ab9 */ /* 0x000fe20000000800 */
[----:B------:R-:W-:Y:S02]  /*553e0*/  LOP3.LUT R52, R52, 0xfffffffe, RZ, 0xc0, !PT ;  /* 0xfffffffe34347812 */ /* 0x000fe400078ec0ff */
[----:B------:R-:W-:Y:S02]  /*553f0*/  LOP3.LUT R51, R51, 0xfdffffff, RZ, 0xc0, !PT ;  /* 0xfdffffff33337812 */ /* 0x000fe400078ec0ff */
[----:B------:R-:W-:Y:S02]  /*55400*/  @P3 LOP3.LUT R52, R52, 0x1, RZ, 0xfc, !PT ;  /* 0x0000000134343812 */ /* 0x000fe400078efcff */
[----:B------:R-:W-:Y:S01]  /*55410*/  ISETP.LT.AND P3, PT, R219, UR32, !P0 ;  /* 0x00000020db007c0c */ /* 0x000fe2000c761270 */
[----:B------:R-:W-:Y:S01]  /*55420*/  ULDC UR32, c[0x0][0x228] ;  /* 0x00008a0000207ab9 */ /* 0x000fe20000000800 */
[----:B------:R-:W-:-:S03]  /*55430*/  ISETP.LT.AND P2, PT, R218, UR8, !P0 ;  /* 0x00000008da007c0c */ /* 0x000fc6000c741270 */
        /* <DEDUP_REMOVED lines=56> */
[----:B------:R-:W-:Y:S01]  /*557c0*/  LOP3.LUT R48, R48, 0x7fffffff, RZ, 0xc0, !PT ;  /* 0x7fffffff30307812 */ /* 0x000fe200078ec0ff */
[----:B------:R-:W-:Y:S01]  /*557d0*/  VIADD R102, R193, 0x25 ;  /* 0x00000025c1667836 */ /* 0x000fe20000000000 */
[----:B------:R-:W-:Y:S01]  /*557e0*/  LOP3.LUT R51, R51, 0xffff7fff, RZ, 0xc0, !PT ;  /* 0xffff7fff33337812 */ /* 0x000fe200078ec0ff */
[----:B------:R-:W-:-:S03]  /*557f0*/  ULDC UR10, c[0x0][0x228] ;  /* 0x00008a00000a7ab9 */ /* 0x000fc60000000800 */
[----:B------:R-:W-:Y:S02]  /*55800*/  @P2 LOP3.LUT R51, R51, 0x8000, RZ, 0xfc, !PT ;  /* 0x0000800033332812 */ /* 0x000fe400078efcff */
[----:B------:R-:W-:Y:S01]  /*55810*/  ISETP.LT.AND P0, PT, R194, UR11, !P0 ;  /* 0x0000000bc2007c0c */ /* 0x000fe2000c701270 */
[----:B-1----:R-:W-:Y:S01]  /*55820*/  VIADD R58, R58, UR6 ;  /* 0x000000063a3a7c36 */ /* 0x002fe20008000000 */
[----:B------:R-:W-:Y:S01]  /*55830*/  LOP3.LUT R51, R51, 0xffffbfff, RZ, 0xc0, !PT ;  /* 0xffffbfff33337812 */ /* 0x000fe200078ec0ff */
[----:B------:R-:W-:Y:S01]  /*55840*/  ULDC UR6, c[0x0][0x228] ;  /* 0x00008a0000067ab9 */ /* 0x000fe20000000800 */
[----:B------:R-:W-:Y:S02]  /*55850*/  ULDC UR11, c[0x0][0x228] ;  /* 0x00008a00000b7ab9 */ /* 0x000fe40000000800 */
[----:B------:R-:W-:-:S04]  /*55860*/  @P1 LOP3.LUT R51, R51, 0x4000, RZ, 0xfc, !PT ;  /* 0x0000400033331812 */ /* 0x000fc800078efcff */
[----:B------:R-:W-:-:S04]  /*55870*/  LOP3.LUT R51, R51, 0xffffdfff, RZ, 0xc0, !PT ;  /* 0xffffdfff33337812 */ /* 0x000fc800078ec0ff */
[----:B------:R-:W-:Y:S02]  /*55880*/  @P0 LOP3.LUT R51, R51, 0x2000, RZ, 0xfc, !PT ;  /* 0x0000200033330812 */ /* 0x000fe400078efcff */
[----:B------:R-:W-:Y:S01]  /*55890*/  ISETP.GE.AND P0, PT, R74, UR7, PT ;  /* 0x000000074a007c0c */ /* 0x000fe2000bf06270 */
[----:B------:R1:W-:Y:S01]  /*558a0*/  STL [R1+0x25c], R58 ;  /* 0x00025c3a01007387 */ /* 0x0003e20000100800 */
        /* <DEDUP_REMOVED lines=12> */
[----:B-1----:R-:W-:Y:S01]  /*55970*/  VIADD R58, R58, UR8 ;  /* 0x000000083a3a7c36 */ /* 0x002fe20008000000 */
[----:B------:R-:W-:Y:S01]  /*55980*/  LOP3.LUT R51, R51, 0xfffff7ff, RZ, 0xc0, !PT ;  /* 0xfffff7ff33337812 */ /* 0x000fe200078ec0ff */
[----:B------:R-:W-:Y:S01]  /*55990*/  ULDC UR8, c[0x0][0x228] ;  /* 0x00008a0000087ab9 */ /* 0x000fe20000000800 */
[----:B------:R-:W-:Y:S01]  /*559a0*/  ISETP.LT.AND P3, PT, R214, UR50, !P0 ;  /* 0x00000032d6007c0c */ /* 0x000fe2000c761270 */
[----:B------:R-:W-:Y:S01]  /*559b0*/  VIADD R103, R193, 0x24 ;  /* 0x00000024c1677836 */ /* 0x000fe20000000000 */
[----:B------:R-:W-:Y:S01]  /*559c0*/  @P2 LOP3.LUT R51, R51, 0x800, RZ, 0xfc, !PT ;  /* 0x0000080033332812 */ /* 0x000fe200078efcff */
[----:B------:R1:W-:Y:S01]  /*559d0*/  STL [R1+0x270], R58 ;  /* 0x0002703a01007387 */ /* 0x0003e20000100800 */
[----:B------:R-:W-:Y:S01]  /*559e0*/  ULDC UR51, c[0x0][0x228] ;  /* 0x00008a0000337ab9 */ /* 0x000fe20000000800 */
        /* <DEDUP_REMOVED lines=21> */
[----:B------:R-:W-:Y:S01]  /*55b40*/  ISETP.LT.AND P3, PT, R219, UR28, !P0 ;  /* 0x0000001cdb007c0c */ /* 0x000fe2000c761270 */
[----:B------:R-:W-:Y:S01]  /*55b50*/  ULDC UR28, c[0x0][0x228] ;  /* 0x00008a00001c7ab9 */ /* 0x000fe20000000800 */
[----:B------:R-:W-:Y:S02]  /*55b60*/  LOP3.LUT R51, R51, 0xfffffffd, RZ, 0xc0, !PT ;  /* 0xfffffffd33337812 */ /* 0x000fe400078ec0ff */
[----:B------:R-:W-:Y:S01]  /*55b70*/  ISETP.LT.AND P2, PT, R218, UR30, !P0 ;  /* 0x0000001eda007c0c */ /* 0x000fe2000c741270 */
[----:B------:R-:W-:-:S06]  /*55b80*/  ULDC.64 UR30, c[0x0][0x228] ;  /* 0x00008a00001e7ab9 */ /* 0x000fcc0000000a00 */
[----:B------:R-:W-:-:S04]  /*55b90*/  @P1 LOP3.LUT R51, R51, 0x2, RZ, 0xfc, !PT ;  /* 0x0000000233331812 */ /* 0x000fc800078efcff */
        /* <DEDUP_REMOVED lines=12> */
[----:B------:R-:W-:Y:S01]  /*55c60*/  VIADD R105, R193, 0x22 ;  /* 0x00000022c1697836 */ /* 0x000fe20000000000 */
[----:B------:R-:W-:Y:S01]  /*55c70*/  ISETP.LT.AND P3, PT, R214, UR58, !P0 ;  /* 0x0000003ad6007c0c */ /* 0x000fe2000c761270 */
[----:B------:R-:W-:Y:S02]  /*55c80*/  ULDC UR58, c[0x0][0x228] ;  /* 0x00008a00003a7ab9 */ /* 0x000fe40000000800 */
[----:B------:R-:W-:Y:S02]  /*55c90*/  @P2 LOP3.LUT R50, R50, 0x80000000, RZ, 0xfc, !PT ;  /* 0x8000000032322812 */ /* 0x000fe400078efcff */
[----:B------:R-:W-:Y:S01]  /*55ca0*/  LOP3.LUT R47, R47, 0x7fffffff, RZ, 0xc0, !PT ;  /* 0x7fffffff2f2f7812 */ /* 0x000fe200078ec0ff */
[C---:B------:R-:W-:Y:S01]  /*55cb0*/  VIADD R106, R193.reuse, 0x21 ;  /* 0x00000021c16a7836 */ /* 0x040fe20000000000 */
[----:B------:R-:W-:Y:S01]  /*55cc0*/  ISETP.LT.AND P0, PT, R194, UR55, !P0 ;  /* 0x00000037c2007c0c */ /* 0x000fe2000c701270 */
[C---:B------:R-:W-:Y:S01]  /*55cd0*/  VIADD R107, R193.reuse, 0x20 ;  /* 0x00000020c16b7836 */ /* 0x040fe20000000000 */
[----:B------:R-:W-:Y:S01]  /*55ce0*/  LOP3.LUT R50, R50, 0xbfffffff, RZ, 0xc0, !PT ;  /* 0xbfffffff32327812 */ /* 0x000fe200078ec0ff */
[----:B------:R-:W-:Y:S01]  /*55cf0*/  VIADD R108, R193, 0x1f ;  /* 0x0000001fc16c7836 */ /* 0x000fe20000000000 */
[----:B------:R-:W-:Y:S01]  /*55d00*/  LOP3.LUT R51, R51, 0xfffffffe, RZ, 0xc0, !PT ;  /* 0xfffffffe33337812 */ /* 0x000fe200078ec0ff */
[----:B------:R-:W-:Y:S01]  /*55d10*/  VIADD R109, R193, 0x1e ;  /* 0x0000001ec16d7836 */ /* 0x000fe20000000000 */
[----:B------:R-:W-:Y:S01]  /*55d20*/  @P1 LOP3.LUT R50, R50, 0x40000000, RZ, 0xfc, !PT ;  /* 0x4000000032321812 */ /* 0x000fe200078efcff */
[----:B------:R-:W-:-:S03]  /*55d30*/  ULDC UR56, c[0x0][0x228] ;  /* 0x00008a0000387ab9 */ /* 0x000fc60000000800 */
[----:B------:R-:W-:-:S04]  /*55d40*/  LOP3.LUT R50, R50, 0xdfffffff, RZ, 0xc0, !PT ;  /* 0xdfffffff32327812 */ /* 0x000fc800078ec0ff */
[----:B------:R-:W-:Y:S02]  /*55d50*/  @P0 LOP3.LUT R50, R50, 0x20000000, RZ, 0xfc, !PT ;  /* 0x2000000032320812 */ /* 0x000fe400078efcff */
[----:B------:R-:W-:Y:S01]  /*55d60*/  ISETP.GE.AND P0, PT, R76, UR13, PT ;  /* 0x0000000d4c007c0c */ /* 0x000fe2000bf06270 */
[----:B------:R-:W-:-:S03]  /*55d70*/  ULDC UR13, c[0x0][0x248] ;  /* 0x00009200000d7ab9 */ /* 0x000fc60000000800 */
[----:B------:R-:W-:Y:S02]  /*55d80*/  ISETP.LT.AND P1, PT, R216, UR30, !P0 ;  /* 0x0000001ed8007c0c */ /* 0x000fe4000c721270 */
[----:B------:R-:W-:Y:S02]  /*55d90*/  @P3 LOP3.LUT R51, R51, 0x1, RZ, 0xfc, !PT ;  /* 0x0000000133333812 */ /* 0x000fe400078efcff */
[----:B------:R-:W-:Y:S01]  /*55da0*/  ISETP.LT.AND P3, PT, R219, UR53, !P0 ;  /* 0x00000035db007c0c */ /* 0x000fe2000c761270 */
[----:B------:R-:W-:Y:S01]  /*55db0*/  ULDC UR53, c[0x0][0x228] ;  /* 0x00008a0000357ab9 */ /* 0x000fe20000000800 */
[----:B------:R-:W-:Y:S02]  /*55dc0*/  LOP3.LUT R50, R50, 0xfdffffff, RZ, 0xc0, !PT ;  /* 0xfdffffff32327812 */ /* 0x000fe400078ec0ff */
        /* <DEDUP_REMOVED lines=19> */
[----:B------:R-:W-:Y:S02]  /*55f00*/  ISETP.LT.AND P1, PT, R195, UR29, !P0 ;  /* 0x0000001dc3007c0c */ /* 0x000fe4000c721270 */
        /* <DEDUP_REMOVED lines=8> */
[----:B------:R-:W-:-:S04]  /*55f90*/  ISETP.GE.AND P0, PT, R77, UR25, PT ;  /* 0x000000194d007c0c */ /* 0x000fc8000bf06270 */
        /* <DEDUP_REMOVED lines=29> */
[----:B------:R-:W-:Y:S01]  /*56170*/  ULDC.64 UR24, c[0x0][0x228] ;  /* 0x00008a0000187ab9 */ /* 0x000fe20000000a00 */
[----:B------:R-:W-:Y:S02]  /*56180*/  ULDC UR53, c[0x0][0x228] ;  /* 0x00008a0000357ab9 */ /* 0x000fe40000000800 */
        /* <DEDUP_REMOVED lines=14> */
[----:B------:R-:W-:-:S04]  /*56270*/  @P2 LOP3.LUT R50, R50, 0x1000, RZ, 0xfc, !PT ;  /* 0x0000100032322812 */ /* 0x000fc800078efcff */
[----:B------:R-:W-:-:S04]  /*56280*/  LOP3.LUT R50, R50, 0xfffff7ff, RZ, 0xc0, !PT ;  /* 0xfffff7ff32327812 */ /* 0x000fc800078ec0ff */
[----:B------:R-:W-:Y:S02]  /*56290*/  @P1 LOP3.LUT R50, R50, 0x800, RZ, 0xfc, !PT ;  /* 0x0000080032321812 */ /* 0x000fe400078efcff */
[----:B------:R-:W-:Y:S01]  /*562a0*/  ISETP.LT.AND P1, PT, R217, UR57, !P0 ;  /* 0x00000039d9007c0c */ /* 0x000fe2000c721270 */
[----:B------:R1:W-:Y:S01]  /*562b0*/  STL [R1+0x27c], R58 ;  /* 0x00027c3a01007387 */ /* 0x0003e20000100800 */
[----:B------:R-:W-:Y:S01]  /*562c0*/  ISETP.LT.AND P3, PT, R214, UR58, !P0 ;  /* 0x0000003ad6007c0c */ /* 0x000fe2000c761270 */
[----:B------:R-:W-:Y:S01]  /*562d0*/  ULDC UR58, c[0x0][0x228] ;  /* 0x00008a00003a7ab9 */ /* 0x000fe20000000800 */
[----:B------:R-:W-:Y:S01]  /*562e0*/  LOP3.LUT R50, R50, 0xfffffbff, RZ, 0xc0, !PT ;  /* 0xfffffbff32327812 */ /* 0x000fe200078ec0ff */
[----:B------:R-:W-:Y:S01]  /*562f0*/  ULDC UR57, c[0x0][0x228] ;  /* 0x00008a0000397ab9 */ /* 0x000fe20000000800 */
[----:B------:R-:W-:Y:S01]  /*56300*/  ISETP.LT.AND P2, PT, R212, UR54, !P0 ;  /* 0x00000036d4007c0c */ /* 0x000fe2000c741270 */
[----:B------:R-:W-:-:S06]  /*56310*/  ULDC.64 UR54, c[0x0][0x228] ;  /* 0x00008a0000367ab9 */ /* 0x000fcc0000000a00 */
[----:B------:R-:W-:-:S04]  /*56320*/  @P1 LOP3.LUT R50, R50, 0x400, RZ, 0xfc, !PT ;  /* 0x0000040032321812 */ /* 0x000fc800078efcff */
[----:B------:R-:W-:-:S04]  /*56330*/  LOP3.LUT R50, R50, 0xfffffeff, RZ, 0xc0, !PT ;  /* 0xfffffeff32327812 */ /* 0x000fc800078ec0ff */
[----:B------:R-:W-:Y:S02]  /*56340*/  @P3 LOP3.LUT R50, R50, 0x100, RZ, 0xfc, !PT ;  /* 0x0000010032323812 */ /* 0x000fe400078efcff */
[----:B------:R-:W-:Y:S01]  /*56350*/  ISETP.LT.AND P1, PT, R195, UR53, !P0 ;  /* 0x00000035c3007c0c */ /* 0x000fe2000c721270 */
[----:B-1----:R-:W-:Y:S01]  /*56360*/  VIADD R58, R58, UR24 ;  /* 0x000000183a3a7c36 */ /* 0x002fe20008000000 */
[----:B------:R-:W-:Y:S01]  /*56370*/  LOP3.LUT R50, R50, 0xffffff7f, RZ, 0xc0, !PT ;  /* 0xffffff7f32327812 */ /* 0x000fe200078ec0ff */
[----:B------:R-:W-:Y:S01]  /*56380*/  ULDC UR24, c[0x0][0x248] ;  /* 0x0000920000187ab9 */ /* 0x000fe20000000800 */
[----:B------:R-:W-:Y:S01]  /*56390*/  LOP3.LUT R46, R46, 0x7fffffff, RZ, 0xc0, !PT ;  /* 0x7fffffff2e2e7812 */ /* 0x000fe200078ec0ff */
[----:B------:R-:W-:Y:S01]  /*563a0*/  ULDC UR53, c[0x0][0x228] ;  /* 0x00008a0000357ab9 */ /* 0x000fe20000000800 */
        /* <DEDUP_REMOVED lines=11> */
[----:B-1----:R-:W-:Y:S01]  /*56460*/  VIADD R58, R58, UR24 ;  /* 0x000000183a3a7c36 */ /* 0x002fe20008000000 */
[----:B------:R-:W-:Y:S01]  /*56470*/  ISETP.LT.AND P3, PT, R219, UR60, !P0 ;  /* 0x0000003cdb007c0c */ /* 0x000fe2000c761270 */
[----:B------:R-:W-:Y:S01]  /*56480*/  ULDC UR24, c[0x0][0x248] ;  /* 0x0000920000187ab9 */ /* 0x000fe20000000800 */
[----:B------:R-:W-:Y:S01]  /*56490*/  LOP3.LUT R50, R50, 0xfffffffd, RZ, 0xc0, !PT ;  /* 0xfffffffd32327812 */ /* 0x000fe200078ec0ff */
[----:B------:R-:W-:Y:S01]  /*564a0*/  ULDC UR60, c[0x0][0x228] ;  /* 0x00008a00003c7ab9 */ /* 0x000fe20000000800 */
[----:B------:R-:W-:Y:S01]  /*564b0*/  ISETP.LT.AND P2, PT, R218, UR41, !P0 ;  /* 0x00000029da007c0c */ /* 0x000fe2000c741270 */
[----:B------:R1:W-:Y:S01]  /*564c0*/  STL [R1+0x284], R58 ;  /* 0x0002843a01007387 */ /* 0x0003e20000100800 */
[----:B------:R-:W-:Y:S01]  /*564d0*/  VIADD R110, R193, 0x1d ;  /* 0x0000001dc16e7836 */ /* 0x000fe20000000000 */
[----:B------:R-:W-:Y:S01]  /*564e0*/  ULDC UR30, c[0x0][0x228] ;  /* 0x00008a00001e7ab9 */ /* 0x000fe20000000800 */
[----:B------:R-:W-:-:S03]  /*564f0*/  ULDC UR41, c[0x0][0x228] ;  /* 0x00008a0000297ab9 */ /* 0x000fc60000000800 */
[----:B------:R-:W-:-:S04]  /*56500*/  @P1 LOP3.LUT R50, R50, 0x2, RZ, 0xfc, !PT ;  /* 0x0000000232321812 */ /* 0x000fc800078efcff */
[----:B------:R-:W-:-:S04]  /*56510*/  LOP3.LUT R50, R50, 0xffffffef, RZ, 0xc0, !PT ;  /* 0xffffffef32327812 */ /* 0x000fc800078ec0ff */
[----:B------:R-:W-:Y:S02]  /*56520*/  @P3 LOP3.LUT R50, R50, 0x10, RZ, 0xfc, !PT ;  /* 0x0000001032323812 */ /* 0x000fe400078efcff */
[----:B------:R-:W-:Y:S01]  /*56530*/  ISETP.LT.AND P1, PT, R217, UR42, !P0 ;  /* 0x0000002ad9007c0c */ /* 0x000fe2000c721270 */
[----:B-1----:R-:W-:Y:S01]  /*56540*/  VIADD R58, R58, UR24 ;  /* 0x000000183a3a7c36 */ /* 0x002fe20008000000 */
        /* <DEDUP_REMOVED lines=8> */
[----:B------:R1:W-:Y:S02]  /*565d0*/  STL [R1+0x288], R58 ;  /* 0x0002883a01007387 */ /* 0x0003e40000100800 */
[----:B------:R-:W-:Y:S01]  /*565e0*/  @P2 LOP3.LUT R49, R49, 0x80000000, RZ, 0xfc, !PT ;  /* 0x8000000031312812 */ /* 0x000fe200078efcff */
[----:B------:R-:W-:Y:S01]  /*565f0*/  ULDC.64 UR44, c[0x0][0x228] ;  /* 0x00008a00002c7ab9 */ /* 0x000fe20000000a00 */
        /* <DEDUP_REMOVED lines=9> */
[----:B------:R-:W-:Y:S02]  /*56690*/  ISETP.LT.AND P1, PT, R216, UR28, !P0 ;  /* 0x0000001cd8007c0c */ /* 0x000fe4000c721270 */
[----:B------:R-:W-:Y:S02]  /*566a0*/  LOP3.LUT R50, R50, 0xfffffffe, RZ, 0xc0, !PT ;  /* 0xfffffffe32327812 */ /* 0x000fe400078ec0ff */
[----:B------:R-:W-:Y:S02]  /*566b0*/  LOP3.LUT R49, R49, 0xfdffffff, RZ, 0xc0, !PT ;  /* 0xfdffffff31317812 */ /* 0x000fe400078ec0ff */
[----:B------:R-:W-:Y:S02]  /*566c0*/  @P3 LOP3.LUT R50, R50, 0x1, RZ, 0xfc, !PT ;  /* 0x0000000132323812 */ /* 0x000fe400078efcff */
[----:B------:R-:W-:Y:S02]  /*566d0*/  ISETP.LT.AND P3, PT, R219, UR34, !P0 ;  /* 0x00000022db007c0c */ /* 0x000fe4000c761270 */
[----:B------:R-:W-:Y:S01]  /*566e0*/  ISETP.LT.AND P2, PT, R218, UR35, !P0 ;  /* 0x00000023da007c0c */ /* 0x000fe2000c741270 */
[----:B------:R-:W-:-:S02]  /*566f0*/  ULDC.64 UR34, c[0x0][0x228] ;  /* 0x00008a0000227ab9 */ /* 0x000fc40000000a00 */
[----:B------:R-:W-:-:S04]  /*56700*/  @P1 LOP3.LUT R49, R49, 0x2000000, RZ, 0xfc, !PT ;  /* 0x0200000031311812 */ /* 0x000fc800078efcff */
[----:B------:R-:W-:-:S04]  /*56710*/  LOP3.LUT R49, R49, 0xefffffff, RZ, 0xc0, !PT ;  /* 0xefffffff31317812 */ /* 0x000fc800078ec0ff */
[----:B------:R-:W-:Y:S02]  /*56720*/  @P3 LOP3.LUT R49, R49, 0x10000000, RZ, 0xfc, !PT ;  /* 0x1000000031313812 */ /* 0x000fe400078efcff */
[----:B------:R-:W-:Y:S01]  /*56730*/  ISETP.LT.AND P1, PT, R217, UR36, !P0 ;  /* 0x00000024d9007c0c */ /* 0x000fe2000c721270 */
[----:B------:R-:W-:Y:S01]  /*56740*/  UMOV UR28, UR34 ;  /* 0x00000022001c7c82 */ /* 0x000fe20008000000 */
[----:B------:R-:W-:Y:S01]  /*56750*/  LOP3.LUT R49, R49, 0xf7ffffff, RZ, 0xc0, !PT ;  /* 0xf7ffffff31317812 */ /* 0x000fe200078ec0ff */
[----:B------:R-:W-:Y:S01]  /*56760*/  IMAD.U32 R78, RZ, RZ, UR35 ;  /* 0x00000023ff4e7e24 */ /* 0x000fe2000f8e00ff */
[----:B------:R-:W-:Y:S01]  /*56770*/  ISETP.LT.AND P3, PT, R214, UR37, !P0 ;  /* 0x00000025d6007c0c */ /* 0x000fe2000c761270 */
[----:B------:R-:W-:Y:S01]  /*56780*/  ULDC.64 UR34, c[0x0][0x228] ;  /* 0x00008a0000227ab9 */ /* 0x000fe20000000a00 */
[----:B------:R-:W-:Y:S01]  /*56790*/  @P2 LOP3.LUT R49, R49, 0x8000000, RZ, 0xfc, !PT ;  /* 0x0800000031312812 */ /* 0x000fe200078efcff */
[----:B------:R-:W-:Y:S01]  /*567a0*/  ULDC UR37, c[0x0][0x228] ;  /* 0x00008a0000257ab9 */ /* 0x000fe20000000800 */
[----:B------:R-:W-:-:S02]  /*567b0*/  ULDC UR36, c[0x0][0x228] ;  /* 0x00008a0000247ab9 */ /* 0x000fc40000000800 */
        /* <DEDUP_REMOVED lines=23> */
[----:B------:R-:W-:-:S07]  /*56930*/  ISETP.LT.AND P2, PT, R218, UR15, !P0 ;  /* 0x0000000fda007c0c */ /* 0x000fce000c741270 */
        /* <DEDUP_REMOVED lines=18> */
[----:B------:R-:W-:Y:S01]  /*56a60*/  UMOV UR24, UR26 ;  /* 0x0000001a00187c82 */ /* 0x000fe20008000000 */
[----:B------:R-:W-:Y:S01]  /*56a70*/  LOP3.LUT R49, R49, 0xffff7fff, RZ, 0xc0, !PT ;  /* 0xffff7fff31317812 */ /* 0x000fe200078ec0ff */
[----:B------:R-:W-:Y:S01]  /*56a80*/  ULDC UR26, c[0x0][0x228] ;  /* 0x00008a00001a7ab9 */ /* 0x000fe20000000800 */
[----:B------:R-:W-:Y:S02]  /*56a90*/  ULDC UR33, c[0x0][0x228] ;  /* 0x00008a0000217ab9 */ /* 0x000fe40000000800 */
[----:B------:R-:W-:Y:S02]  /*56aa0*/  @P2 LOP3.LUT R49, R49, 0x8000, RZ, 0xfc, !PT ;  /* 0x0000800031312812 */ /* 0x000fe400078efcff */
[----:B------:R-:W-:-:S02]  /*56ab0*/  ISETP.LT.AND P0, PT, R194, UR28, !P0 ;  /* 0x0000001cc2007c0c */ /* 0x000fc4000c701270 */
[----:B------:R-:W-:-:S04]  /*56ac0*/  LOP3.LUT R49, R49, 0xffffbfff, RZ, 0xc0, !PT ;  /* 0xffffbfff31317812 */ /* 0x000fc800078ec0ff */
[----:B------:R-:W-:-:S04]  /*56ad0*/  @P1 LOP3.LUT R49, R49, 0x4000, RZ, 0xfc, !PT ;  /* 0x0000400031311812 */ /* 0x000fc800078efcff */
[----:B------:R-:W-:-:S04]  /*56ae0*/  LOP3.LUT R49, R49, 0xffffdfff, RZ, 0xc0, !PT ;  /* 0xffffdfff31317812 */ /* 0x000fc800078ec0ff */
[----:B------:R-:W-:Y:S02]  /*56af0*/  @P0 LOP3.LUT R49, R49, 0x2000, RZ, 0xfc, !PT ;  /* 0x0000200031310812 */ /* 0x000fe400078efcff */
[----:B------:R-:W-:Y:S01]  /*56b00*/  ISETP.GE.AND P0, PT, R100, UR29, PT ;  /* 0x0000001d64007c0c */ /* 0x000fe2000bf06270 */
[----:B------:R-:W-:-:S03]  /*56b10*/  ULDC.64 UR28, c[0x0][0x228] ;  /* 0x00008a00001c7ab9 */ /* 0x000fc60000000a00 */
[----:B------:R-:W-:Y:S01]  /*56b20*/  ISETP.LT.AND P1, PT, R216, UR14, !P0 ;  /* 0x0000000ed8007c0c */ /* 0x000fe2000c721270 */
[----:B------:R-:W-:Y:S01]  /*56b30*/  VIADD R112, R193, 0x1b ;  /* 0x0000001bc1707836 */ /* 0x000fe20000000000 */
[----:B------:R-:W-:Y:S01]  /*56b40*/  ISETP.LT.AND P3, PT, R219, UR4, !P0 ;  /* 0x00000004db007c0c */ /* 0x000fe2000c761270 */
[----:B------:R-:W-:Y:S01]  /*56b50*/  ULDC UR4, c[0x0][0x248] ;  /* 0x0000920000047ab9 */ /* 0x000fe20000000800 */
[----:B------:R-:W-:Y:S01]  /*56b60*/  LOP3.LUT R49, R49, 0xfffffdff, RZ, 0xc0, !PT ;  /* 0xfffffdff31317812 */ /* 0x000fe200078ec0ff */
[----:B------:R-:W-:Y:S01]  /*56b70*/  ULDC UR14, c[0x0][0x228] ;  /* 0x00008a00000e7ab9 */ /* 0x000fe20000000800 */
[----:B------:R-:W-:-:S07]  /*56b80*/  ISETP.LT.AND P2, PT, R218, UR5, !P0 ;  /* 0x00000005da007c0c */ /* 0x000fce000c741270 */
[----:B------:R-:W-:-:S04]  /*56b90*/  @P1 LOP3.LUT R49, R49, 0x200, RZ, 0xfc, !PT ;  /* 0x0000020031311812 */ /* 0x000fc800078efcff */
        /* <DEDUP_REMOVED lines=29> */
[----:B------:R-:W-:Y:S01]  /*56d70*/  ULDC UR4, c[0x0][0x248] ;  /* 0x0000920000047ab9 */ /* 0x000fe20000000800 */
[----:B------:R-:W-:Y:S02]  /*56d80*/  ISETP.LT.AND P3, PT, R219, UR6, !P0 ;  /* 0x00000006db007c0c */ /* 0x000fe4000c761270 */
[----:B------:R-:W-:Y:S02]  /*56d90*/  LOP3.LUT R49, R49, 0xfffffffd, RZ, 0xc0, !PT ;  /* 0xfffffffd31317812 */ /* 0x000fe400078ec0ff */
        /* <DEDUP_REMOVED lines=12> */
[----:B------:R-:W-:Y:S01]  /*56e60*/  ULDC UR16, c[0x0][0x228] ;  /* 0x00008a0000107ab9 */ /* 0x000fe20000000800 */
[----:B------:R-:W-:Y:S01]  /*56e70*/  ISETP.LT.AND P2, PT, R212, UR18, !P0 ;  /* 0x00000012d4007c0c */ /* 0x000fe2000c741270 */
[----:B------:R1:W-:Y:S01]  /*56e80*/  STL [R1+0x2a4], R58 ;  /* 0x0002a43a01007387 */ /* 0x0003e20000100800 */
[----:B------:R-:W-:Y:S01]  /*56e90*/  LOP3.LUT R49, R49, 0xfffffffb, RZ, 0xc0, !PT ;  /* 0xfffffffb31317812 */ /* 0x000fe200078ec0ff */
[----:B------:R-:W-:-:S03]  /*56ea0*/  ULDC UR18, c[0x0][0x228] ;  /* 0x00008a0000127ab9 */ /* 0x000fc60000000800 */
[----:B------:R-:W-:Y:S02]  /*56eb0*/  @P1 LOP3.LUT R49, R49, 0x4, RZ, 0xfc, !PT ;  /* 0x0000000431311812 */ /* 0x000fe400078efcff */
[----:B------:R-:W-:Y:S01]  /*56ec0*/  ISETP.LT.AND P1, PT, R195, UR19, !P0 ;  /* 0x00000013c3007c0c */ /* 0x000fe2000c721270 */
[----:B------:R-:W-:Y:S01]  /*56ed0*/  ULDC UR19, c[0x0][0x228] ;  /* 0x00008a0000137ab9 */ /* 0x000fe20000000800 */
[----:B------:R-:W-:-:S03]  /*56ee0*/  ISETP.LT.AND P0, PT, R194, UR54, !P0 ;  /* 0x00000036c2007c0c */ /* 0x000fc6000c701270 */
[----:B------:R-:W-:Y:S01]  /*56ef0*/  @P2 LOP3.LUT R48, R48, 0x80000000, RZ, 0xfc, !PT ;  /* 0x8000000030302812 */ /* 0x000fe200078efcff */
[----:B-1----:R-:W-:Y:S01]  /*56f00*/  VIADD R58, R58, UR4 ;  /* 0x000000043a3a7c36 */ /* 0x002fe20008000000 */
[----:B------:R-:W-:Y:S01]  /*56f10*/  LOP3.LUT R49, R49, 0xfffffffe, RZ, 0xc0, !PT ;  /* 0xfffffffe31317812 */ /* 0x000fe200078ec0ff */
[----:B------:R-:W-:Y:S01]  /*56f20*/  ULDC UR4, c[0x0][0x248] ;  /* 0x0000920000047ab9 */ /* 0x000fe20000000800 */
[----:B------:R-:W-:Y:S01]  /*56f30*/  LOP3.LUT R48, R48, 0xbfffffff, RZ, 0xc0, !PT ;  /* 0xbfffffff30307812 */ /* 0x000fe200078ec0ff */
[----:B------:R-:W-:-:S03]  /*56f40*/  ULDC UR54, c[0x0][0x228] ;  /* 0x00008a0000367ab9 */ /* 0x000fc60000000800 */
[----:B------:R-:W-:-:S04]  /*56f50*/  @P1 LOP3.LUT R48, R48, 0x40000000, RZ, 0xfc, !PT ;  /* 0x4000000030301812 */ /* 0x000fc800078efcff */
[----:B------:R-:W-:-:S04]  /*56f60*/  LOP3.LUT R48, R48, 0xdfffffff, RZ, 0xc0, !PT ;  /* 0xdfffffff30307812 */ /* 0x000fc800078ec0ff */
[----:B------:R-:W-:Y:S02]  /*56f70*/  @P0 LOP3.LUT R48, R48, 0x20000000, RZ, 0xfc, !PT ;  /* 0x2000000030300812 */ /* 0x000fe400078efcff */
[----:B------:R-:W-:Y:S01]  /*56f80*/  ISETP.GE.AND P0, PT, R102, UR15, PT ;  /* 0x0000000f66007c0c */ /* 0x000fe2000bf06270 */
[----:B------:R1:W-:Y:S01]  /*56f90*/  STL [R1+0x278], R58 ;  /* 0x0002783a01007387 */ /* 0x0003e20000100800 */
[----:B------:R-:W-:Y:S01]  /*56fa0*/  @P3 LOP3.LUT R49, R49, 0x1, RZ, 0xfc, !PT ;  /* 0x0000000131313812 */ /* 0x000fe200078efcff */
[----:B------:R-:W-:Y:S01]  /*56fb0*/  ULDC UR15, c[0x0][0x228] ;  /* 0x00008a00000f7ab9 */ /* 0x000fe20000000800 */
[----:B------:R-:W-:Y:S02]  /*56fc0*/  ISETP.LT.AND P1, PT, R216, UR6, !P0 ;  /* 0x00000006d8007c0c */ /* 0x000fe4000c721270 */
[----:B------:R-:W-:Y:S02]  /*56fd0*/  ISETP.LT.AND P3, PT, R219, UR8, !P0 ;  /* 0x00000008db007c0c */ /* 0x000fe4000c761270 */
[----:B------:R-:W-:-:S02]  /*56fe0*/  LOP3.LUT R48, R48, 0xfdffffff, RZ, 0xc0, !PT ;  /* 0xfdffffff30307812 */ /* 0x000fc400078ec0ff */
        /* <DEDUP_REMOVED lines=24> */
[----:B------:R-:W-:Y:S01]  /*57170*/  IMAD.U32 R77, RZ, RZ, UR27 ;  /* 0x0000001bff4d7e24 */ /* 0x000fe2000f8e00ff */
[----:B------:R-:W-:Y:S01]  /*57180*/  LOP3.LUT R48, R48, 0xffbfffff, RZ, 0xc0, !PT ;  /* 0xffbfffff30307812 */ /* 0x000fe200078ec0ff */
[----:B------:R-:W-:Y:S01]  /*57190*/  ULDC UR27, c[0x0][0x228] ;  /* 0x00008a00001b7ab9 */ /* 0x000fe20000000800 */
[----:B------:R-:W-:Y:S01]  /*571a0*/  VIADD R113, R193, 0x1a ;  /* 0x0000001ac1717836 */ /* 0x000fe20000000000 */
[----:B------:R-:W-:Y:S01]  /*571b0*/  ULDC UR44, c[0x0][0x228] ;  /* 0x00008a00002c7ab9 */ /* 0x000fe20000000800 */
        /* <DEDUP_REMOVED lines=9> */
[----:B------:R-:W-:Y:S02]  /*57250*/  ISETP.LT.AND P2, PT, R218, UR51, !P0 ;  /* 0x00000033da007c0c */ /* 0x000fe4000c741270 */
[----:B------:R-:W-:Y:S01]  /*57260*/  LOP3.LUT R45, R45, 0x7fffffff, RZ, 0xc0, !PT ;  /* 0x7fffffff2d2d7812 */ /* 0x000fe200078ec0ff */
[C---:B------:R-:W-:Y:S01]  /*57270*/  VIADD R114, R193.reuse, 0x19 ;  /* 0x00000019c1727836 */ /* 0x040fe20000000000 */
[----:B------:R-:W-:Y:S01]  /*57280*/  LOP3.LUT R44, R44, 0x7fffffff, RZ, 0xc0, !PT ;  /* 0x7fffffff2c2c7812 */ /* 0x000fe200078ec0ff */
[----:B------:R-:W-:Y:S01]  /*57290*/  VIADD R115, R193, 0x18 ;  /* 0x00000018c1737836 */ /* 0x000fe20000000000 */
[----:B------:R-:W-:Y:S01]  /*572a0*/  ULDC UR51, c[0x0][0x228] ;  /* 0x00008a0000337ab9 */ /* 0x000fe20000000800 */
        /* <DEDUP_REMOVED lines=31> */
[----:B------:R-:W-:-:S09]  /*574a0*/  LOP3.LUT R48, R48, 0xfffffdff, RZ, 0xc0, !PT ;  /* 0xfffffdff30307812 */ /* 0x000fd200078ec0ff */
[----:B------:R-:W-:Y:S02]  /*574b0*/  @P2 LOP3.LUT R48, R48, 0x200, RZ, 0xfc, !PT ;  /* 0x0000020030302812 */ /* 0x000fe400078efcff */
[----:B------:R-:W-:Y:S02]  /*574c0*/  ISETP.LT.AND P2, PT, R218, UR26, !P0 ;  /* 0x0000001ada007c0c */ /* 0x000fe4000c741270 */
[----:B------:R-:W-:Y:S01]  /*574d0*/  ISETP.LT.AND P3, PT, R214, UR46, !P0 ;  /* 0x0000002ed6007c0c */ /* 0x000fe2000c761270 */
[----:B------:R-:W-:Y:S01]  /*574e0*/  ULDC UR46, c[0x0][0x228] ;  /* 0x00008a00002e7ab9 */ /* 0x000fe20000000800 */
[----:B------:R-:W-:Y:S01]  /*574f0*/  LOP3.LUT R48, R48, 0xffffefff, RZ, 0xc0, !PT ;  /* 0xffffefff30307812 */ /* 0x000fe200078ec0ff */
[----:B-1----:R-:W-:Y:S01]  /*57500*/  VIADD R58, R58, UR4 ;  /* 0x000000043a3a7c36 */ /* 0x002fe20008000000 */
[----:B------:R-:W-:Y:S01]  /*57510*/  ULDC UR4, c[0x0][0x248] ;  /* 0x0000920000047ab9 */ /* 0x000fe20000000800 */
[----:B------:R-:W-:Y:S01]  /*57520*/  ULDC UR26, c[0x0][0x228] ;  /* 0x00008a00001a7ab9 */ /* 0x000fe20000000800 */
[----:B------:R-:W-:-:S02]  /*57530*/  @P1 LOP3.LUT R48, R48, 0x1000, RZ, 0xfc, !PT ;  /* 0x0000100030301812 */ /* 0x000fc400078efcff */
[----:B------:R-:W-:Y:S01]  /*57540*/  ISETP.LT.AND P1, PT, R217, UR24, !P0 ;  /* 0x00000018d9007c0c */ /* 0x000fe2000c721270 */
[----:B------:R-:W-:Y:S01]  /*57550*/  ULDC.64 UR24, c[0x0][0x228] ;  /* 0x00008a0000187ab9 */ /* 0x000fe20000000a00 */
[----:B------:R-:W-:-:S04]  /*57560*/  LOP3.LUT R48, R48, 0xfffff7ff, RZ, 0xc0, !PT ;  /* 0xfffff7ff30307812 */ /* 0x000fc800078ec0ff */
        /* <DEDUP_REMOVED lines=10> */
[C---:B------:R-:W-:Y:S01]  /*57610*/  VIADD R116, R193.reuse, 0x17 ;  /* 0x00000017c1747836 */ /* 0x040fe20000000000 */
[----:B------:R-:W-:Y:S02]  /*57620*/  ULDC UR59, c[0x0][0x228] ;  /* 0x00008a00003b7ab9 */ /* 0x000fe40000000800 */
[----:B------:R-:W-:Y:S02]  /*57630*/  @P2 LOP3.LUT R48, R48, 0x80, RZ, 0xfc, !PT ;  /* 0x0000008030302812 */ /* 0x000fe400078efcff */
[----:B------:R-:W-:Y:S01]  /*57640*/  ISETP.LT.AND P0, PT, R194, UR28, !P0 ;  /* 0x0000001cc2007c0c */ /* 0x000fe2000c701270 */
[C---:B------:R-:W-:Y:S01]  /*57650*/  VIADD R117, R193.reuse, 0x16 ;  /* 0x00000016c1757836 */ /* 0x040fe20000000000 */
[----:B------:R-:W-:Y:S01]  /*57660*/  LOP3.LUT R48, R48, 0xffffffbf, RZ, 0xc0, !PT ;  /* 0xffffffbf30307812 */ /* 0x000fe200078ec0ff */
[----:B-1----:R-:W-:Y:S01]  /*57670*/  VIADD R58, R58, UR4 ;  /* 0x000000043a3a7c36 */ /* 0x002fe20008000000 */
[----:B------:R-:W-:Y:S01]  /*57680*/  ULDC UR4, c[0x0][0x248] ;  /* 0x0000920000047ab9 */ /* 0x000fe20000000800 */
[C---:B------:R-:W-:Y:S01]  /*57690*/  VIADD R118, R193.reuse, 0x15 ;  /* 0x00000015c1767836 */ /* 0x040fe20000000000 */
[----:B------:R-:W-:Y:S01]  /*576a0*/  @P1 LOP3.LUT R48, R48, 0x40, RZ, 0xfc, !PT ;  /* 0x0000004030301812 */ /* 0x000fe200078efcff */
[----:B------:R-:W-:Y:S01]  /*576b0*/  VIADD R119, R193, 0x14 ;  /* 0x00000014c1777836 */ /* 0x000fe20000000000 */
[----:B------:R-:W-:Y:S01]  /*576c0*/  MOV R59, UR45 ;  /* 0x0000002d003b7c02 */ /* 0x000fe20008000f00 */
[----:B------:R-:W-:Y:S01]  /*576d0*/  ULDC UR28, c[0x0][0x228] ;  /* 0x00008a00001c7ab9 */ /* 0x000fe20000000800 */
        /* <DEDUP_REMOVED lines=15> */
[----:B------:R-:W-:Y:S02]  /*577d0*/  ISETP.LT.AND P1, PT, R217, UR21, !P0 ;  /* 0x00000015d9007c0c */ /* 0x000fe4000c721270 */
[----:B------:R-:W-:Y:S01]  /*577e0*/  ISETP.LT.AND P2, PT, R212, UR46, !P0 ;  /* 0x0000002ed4007c0c */ /* 0x000fe2000c741270 */
[----:B------:R1:W-:Y:S01]  /*577f0*/  STL [R1+0x2f0], R58 ;  /* 0x0002f03a01007387 */ /* 0x0003e20000100800 */
[----:B------:R-:W-:Y:S01]  /*57800*/  LOP3.LUT R48, R48, 0xfffffffb, RZ, 0xc0, !PT ;  /* 0xfffffffb30307812 */ /* 0x000fe200078ec0ff */
[----:B------:R-:W-:-:S08]  /*57810*/  ULDC UR46, c[0x0][0x228] ;  /* 0x00008a00002e7ab9 */ /* 0x000fd00000000800 */
[----:B------:R-:W-:Y:S02]  /*57820*/  @P1 LOP3.LUT R48, R48, 0x4, RZ, 0xfc, !PT ;  /* 0x0000000430301812 */ /* 0x000fe400078efcff */
[----:B------:R-:W-:Y:S02]  /*57830*/  ISETP.LT.AND P1, PT, R195, UR43, !P0 ;  /* 0x0000002bc3007c0c */ /* 0x000fe4000c721270 */
[----:B------:R-:W-:Y:S02]  /*57840*/  @P2 LOP3.LUT R47, R47, 0x80000000, RZ, 0xfc, !PT ;  /* 0x800000002f2f2812 */ /* 0x000fe400078efcff */
[----:B------:R-:W-:Y:S01]  /*57850*/  ISETP.LT.AND P3, PT, R214, UR20, !P0 ;  /* 0x00000014d6007c0c */ /* 0x000fe2000c761270 */
[----:B------:R-:W-:Y:S01]  /*57860*/  ULDC.64 UR20, c[0x0][0x228] ;  /* 0x00008a0000147ab9 */ /* 0x000fe20000000a00 */
[----:B------:R-:W-:Y:S01]  /*57870*/  ISETP.LT.AND P0, PT, R194, UR24, !P0 ;  /* 0x00000018c2007c0c */ /* 0x000fe2000c701270 */
[----:B-1----:R-:W-:Y:S01]  /*57880*/  VIADD R58, R58, UR4 ;  /* 0x000000043a3a7c36 */ /* 0x002fe20008000000 */
[----:B------:R-:W-:Y:S01]  /*57890*/  LOP3.LUT R47, R47, 0xbfffffff, RZ, 0xc0, !PT ;  /* 0xbfffffff2f2f7812 */ /* 0x000fe200078ec0ff */
[----:B------:R-:W-:Y:S01]  /*578a0*/  ULDC UR43, c[0x0][0x228] ;  /* 0x00008a00002b7ab9 */ /* 0x000fe20000000800 */
[----:B------:R-:W-:Y:S01]  /*578b0*/  LOP3.LUT R48, R48, 0xfffffffe, RZ, 0xc0, !PT ;  /* 0xfffffffe30307812 */ /* 0x000fe200078ec0ff */
[----:B------:R-:W-:-:S02]  /*578c0*/  ULDC UR24, c[0x0][0x228] ;  /* 0x00008a0000187ab9 */ /* 0x000fc40000000800 */
[----:B------:R-:W-:-:S04]  /*578d0*/  @P1 LOP3.LUT R47, R47, 0x40000000, RZ, 0xfc, !PT ;  /* 0x400000002f2f1812 */ /* 0x000fc800078efcff */
[----:B------:R-:W-:-:S04]  /*578e0*/  LOP3.LUT R47, R47, 0xdfffffff, RZ, 0xc0, !PT ;  /* 0xdfffffff2f2f7812 */ /* 0x000fc800078ec0ff */
[----:B------:R-:W-:Y:S02]  /*578f0*/  @P0 LOP3.LUT R47, R47, 0x20000000, RZ, 0xfc, !PT ;  /* 0x200000002f2f0812 */ /* 0x000fe400078efcff */
[----:B------:R-:W-:Y:S01]  /*57900*/  ISETP.GE.AND P0, PT, R106, UR5, PT ;  /* 0x000000056a007c0c */ /* 0x000fe2000bf06270 */
[----:B------:R-:W-:Y:S01]  /*57910*/  ULDC.64 UR4, c[0x0][0x228] ;  /* 0x00008a0000047ab9 */ /* 0x000fe20000000a00 */
[----:B------:R-:W-:Y:S02]  /*57920*/  @P3 LOP3.LUT R48, R48, 0x1, RZ, 0xfc, !PT ;  /* 0x0000000130303812 */ /* 0x000fe400078efcff */
[----:B------:R-:W-:Y:S02]  /*57930*/  ISETP.LT.AND P3, PT, R216, UR8, !P0 ;  /* 0x00000008d8007c0c */ /* 0x000fe4000c761270 */
[----:B------:R-:W-:Y:S01]  /*57940*/  ISETP.LT.AND P2, PT, R219, UR17, !P0 ;  /* 0x00000011db007c0c */ /* 0x000fe2000c741270 */
[----:B------:R-:W-:Y:S01]  /*57950*/  ULDC UR17, c[0x0][0x228] ;  /* 0x00008a0000117ab9 */ /* 0x000fe20000000800 */
[----:B------:R-:W-:-:S02]  /*57960*/  LOP3.LUT R47, R47, 0xfdffffff, RZ, 0xc0, !PT ;  /* 0xfdffffff2f2f7812 */ /* 0x000fc400078ec0ff */
        /* <DEDUP_REMOVED lines=8> */
[----:B------:R-:W-:Y:S01]  /*579f0*/  ULDC UR12, c[0x0][0x228] ;  /* 0x00008a00000c7ab9 */ /* 0x000fe20000000800 */
[----:B------:R-:W-:Y:S01]  /*57a00*/  ISETP.LT.AND P3, PT, R214, UR54, !P0 ;  /* 0x00000036d6007c0c */ /* 0x000fe2000c761270 */
[----:B------:R-:W-:Y:S01]  /*57a10*/  ULDC UR54, c[0x0][0x228] ;  /* 0x00008a0000367ab9 */ /* 0x000fe20000000800 */
[----:B------:R-:W-:Y:S02]  /*57a20*/  LOP3.LUT R47, R47, 0xfbffffff, RZ, 0xc0, !PT ;  /* 0xfbffffff2f2f7812 */ /* 0x000fe400078ec0ff */
[----:B------:R-:W-:-:S07]  /*57a30*/  ISETP.LT.AND P2, PT, R212, UR17, !P0 ;  /* 0x00000011d4007c0c */ /* 0x000fce000c741270 */
        /* <DEDUP_REMOVED lines=50> */
[----:B------:R-:W-:-:S03]  /*57d60*/  ULDC.64 UR8, c[0x0][0x228] ;  /* 0x00008a0000087ab9 */ /* 0x000fc60000000a00 */
[----:B------:R-:W-:Y:S02]  /*57d70*/  ISETP.LT.AND P1, PT, R216, UR6, !P0 ;  /* 0x00000006d8007c0c */ /* 0x000fe4000c721270 */
[----:B------:R-:W-:Y:S01]  /*57d80*/  ISETP.LT.AND P3, PT, R219, UR52, !P0 ;  /* 0x00000034db007c0c */ /* 0x000fe2000c761270 */
[----:B------:R1:W-:Y:S01]  /*57d90*/  STL [R1+0x5e0], R58 ;  /* 0x0005e03a01007387 */ /* 0x0003e20000100800 */
        /* <DEDUP_REMOVED lines=28> */
[----:B------:R-:W-:Y:S01]  /*57f60*/  VIADD R120, R193, 0x13 ;  /* 0x00000013c1787836 */ /* 0x000fe20000000000 */
        /* <DEDUP_REMOVED lines=24> */
[----:B------:R-:W-:Y:S01]  /*580f0*/  ISETP.LT.AND P1, PT, R195, UR32, !P0 ;  /* 0x00000020c3007c0c */ /* 0x000fe2000c721270 */
[----:B------:R-:W-:Y:S01]  /*58100*/  ULDC.64 UR32, c[0x0][0x228] ;  /* 0x00008a0000207ab9 */ /* 0x000fe20000000a00 */
        /* <DEDUP_REMOVED lines=18> */
[----:B------:R-:W-:-:S02]  /*58230*/  ULDC UR39, c[0x0][0x228] ;  /* 0x00008a0000277ab9 */ /* 0x000fc40000000800 */
        /* <DEDUP_REMOVED lines=28> */
[----:B------:R-:W-:Y:S02]  /*58400*/  ISETP.LT.AND P3, PT, R219, UR10, !P0 ;  /* 0x0000000adb007c0c */ /* 0x000fe4000c761270 */
[----:B------:R-:W-:Y:S02]  /*58410*/  LOP3.LUT R46, R46, 0xfffdffff, RZ, 0xc0, !PT ;  /* 0xfffdffff2e2e7812 */ /* 0x000fe400078ec0ff */
[----:B------:R-:W-:Y:S01]  /*58420*/  ISETP.LT.AND P2, PT, R218, UR11, !P0 ;  /* 0x0000000bda007c0c */ /* 0x000fe2000c741270 */
[----:B------:R-:W-:-:S06]  /*58430*/  ULDC.64 UR10, c[0x0][0x228] ;  /* 0x00008a00000a7ab9 */ /* 0x000fcc0000000a00 */
[----:B------:R-:W-:-:S04]  /*58440*/  @P1 LOP3.LUT R46, R46, 0x20000, RZ, 0xfc, !PT ;  /* 0x000200002e2e1812 */ /* 0x000fc800078efcff */
        /* <DEDUP_REMOVED lines=26> */
[----:B------:R-:W-:-:S04]  /*585f0*/  ISETP.GE.AND P0, PT, R112, UR33, PT ;  /* 0x0000002170007c0c */ /* 0x000fc8000bf06270 */
        /* <DEDUP_REMOVED lines=51> */
[----:B------:R-:W-:Y:S01]  /*58930*/  VIADD R121, R193, 0x12 ;  /* 0x00000012c1797836 */ /* 0x000fe20000000000 */
[----:B------:R-:W-:-:S03]  /*58940*/  ISETP.LT.AND P3, PT, R214, UR46, !P0 ;  /* 0x0000002ed6007c0c */ /* 0x000fc6000c761270 */
[----:B------:R-:W-:Y:S01]  /*58950*/  @P2 LOP3.LUT R45, R45, 0x80000000, RZ, 0xfc, !PT ;  /* 0x800000002d2d2812 */ /* 0x000fe200078efcff */
[----:B-1----:R-:W-:Y:S01]  /*58960*/  VIADD R58, R58, UR4 ;  /* 0x000000043a3a7c36 */ /* 0x002fe20008000000 */
[----:B------:R-:W-:Y:S01]  /*58970*/  ISETP.LT.AND P0, PT, R194, UR14, !P0 ;  /* 0x0000000ec2007c0c */ /* 0x000fe2000c701270 */
[----:B------:R-:W-:Y:S01]  /*58980*/  ULDC UR4, c[0x0][0x248] ;  /* 0x0000920000047ab9 */ /* 0x000fe20000000800 */
[----:B------:R-:W-:Y:S01]  /*58990*/  LOP3.LUT R45, R45, 0xbfffffff, RZ, 0xc0, !PT ;  /* 0xbfffffff2d2d7812 */ /* 0x000fe200078ec0ff */
[----:B------:R-:W-:Y:S01]  /*589a0*/  ULDC UR14, c[0x0][0x228] ;  /* 0x00008a00000e7ab9 */ /* 0x000fe20000000800 */
[----:B------:R-:W-:Y:S01]  /*589b0*/  LOP3.LUT R46, R46, 0xfffffffe, RZ, 0xc0, !PT ;  /* 0xfffffffe2e2e7812 */ /* 0x000fe200078ec0ff */
[----:B------:R-:W-:Y:S01]  /*589c0*/  ULDC UR46, c[0x0][0x228] ;  /* 0x00008a00002e7ab9 */ /* 0x000fe20000000800 */
[----:B------:R-:W-:Y:S01]  /*589d0*/  @P1 LOP3.LUT R45, R45, 0x40000000, RZ, 0xfc, !PT ;  /* 0x400000002d2d1812 */ /* 0x000fe200078efcff */
[----:B------:R-:W-:-:S03]  /*589e0*/  ULDC UR43, c[0x0][0x228] ;  /* 0x00008a00002b7ab9 */ /* 0x000fc60000000800 */
[----:B------:R-:W-:-:S04]  /*589f0*/  LOP3.LUT R45, R45, 0xdfffffff, RZ, 0xc0, !PT ;  /* 0xdfffffff2d2d7812 */ /* 0x000fc800078ec0ff */
[----:B------:R-:W-:Y:S02]  /*58a00*/  @P0 LOP3.LUT R45, R45, 0x20000000, RZ, 0xfc, !PT ;  /* 0x200000002d2d0812 */ /* 0x000fe400078efcff */
[----:B------:R-:W-:Y:S01]  /*58a10*/  ISETP.GE.AND P0, PT, R114, UR23, PT ;  /* 0x0000001772007c0c */ /* 0x000fe2000bf06270 */
[----:B------:R-:W-:-:S03]  /*58a20*/  ULDC.64 UR22, c[0x0][0x228] ;  /* 0x00008a0000167ab9 */ /* 0x000fc60000000a00 */
        /* <DEDUP_REMOVED lines=10> */
[----:B------:R-:W-:Y:S01]  /*58ad0*/  ULDC UR39, c[0x0][0x228] ;  /* 0x00008a0000277ab9 */ /* 0x000fe20000000800 */
[----:B------:R-:W-:Y:S02]  /*58ae0*/  LOP3.LUT R45, R45, 0xf7ffffff, RZ, 0xc0, !PT ;  /* 0xf7ffffff2d2d7812 */ /* 0x000fe400078ec0ff */
[----:B------:R-:W-:Y:S02]  /*58af0*/  @P3 LOP3.LUT R46, R46, 0x1, RZ, 0xfc, !PT ;  /* 0x000000012e2e3812 */ /* 0x000fe400078efcff */
        /* <DEDUP_REMOVED lines=46> */
[----:B------:R-:W-:Y:S02]  /*58de0*/  ULDC UR8, c[0x0][0x228] ;  /* 0x00008a0000087ab9 */ /* 0x000fe40000000800 */
[----:B------:R-:W-:Y:S02]  /*58df0*/  @P2 LOP3.LUT R45, R45, 0x8000, RZ, 0xfc, !PT ;  /* 0x000080002d2d2812 */ /* 0x000fe400078efcff */
[----:B------:R-:W-:Y:S01]  /*58e00*/  ISETP.LT.AND P0, PT, R194, UR22, !P0 ;  /* 0x00000016c2007c0c */ /* 0x000fe2000c701270 */
[----:B------:R-:W-:Y:S01]  /*58e10*/  VIADD R60, R58, UR4 ;  /* 0x000000043a3c7c36 */ /* 0x000fe20008000000 */
[----:B------:R-:W-:Y:S01]  /*58e20*/  LOP3.LUT R45, R45, 0xffffbfff, RZ, 0xc0, !PT ;  /* 0xffffbfff2d2d7812 */ /* 0x000fe200078ec0ff */
[----:B------:R1:W-:Y:S01]  /*58e30*/  STL [R1+0x1180], R58 ;  /* 0x0011803a01007387 */ /* 0x0003e20000100800 */
[----:B------:R-:W-:Y:S01]  /*58e40*/  ULDC UR22, c[0x0][0x248] ;  /* 0x0000920000167ab9 */ /* 0x000fe20000000800 */
[----:B------:R-:W-:Y:S01]  /*58e50*/  LOP3.LUT R43, R43, 0x7fffffff, RZ, 0xc0, !PT ;  /* 0x7fffffff2b2b7812 */ /* 0x000fe200078ec0ff */
[----:B------:R-:W-:Y:S01]  /*58e60*/  ULDC UR4, c[0x0][0x228] ;  /* 0x00008a0000047ab9 */ /* 0x000fe20000000800 */
        /* <DEDUP_REMOVED lines=9> */
[----:B------:R-:W-:Y:S01]  /*58f00*/  LOP3.LUT R45, R45, 0xfffffdff, RZ, 0xc0, !PT ;  /* 0xfffffdff2d2d7812 */ /* 0x000fe200078ec0ff */
[----:B------:R-:W-:Y:S01]  /*58f10*/  VIADD R122, R193, 0x11 ;  /* 0x00000011c17a7836 */ /* 0x000fe20000000000 */
[----:B------:R-:W-:Y:S01]  /*58f20*/  ISETP.LT.AND P3, PT, R214, UR50, !P0 ;  /* 0x00000032d6007c0c */ /* 0x000fe2000c761270 */
[----:B------:R-:W-:Y:S01]  /*58f30*/  ULDC UR50, c[0x0][0x228] ;  /* 0x00008a0000327ab9 */ /* 0x000fe20000000800 */
[----:B-1----:R-:W-:Y:S01]  /*58f40*/  MOV R58, UR44 ;  /* 0x0000002c003a7c02 */ /* 0x002fe20008000f00 */
[----:B------:R-:W-:Y:S01]  /*58f50*/  ULDC.64 UR44, c[0x0][0x228] ;  /* 0x00008a00002c7ab9 */ /* 0x000fe20000000a00 */
[----:B------:R-:W-:-:S03]  /*58f60*/  ULDC UR38, c[0x0][0x228] ;  /* 0x00008a0000267ab9 */ /* 0x000fc60000000800 */
[----:B------:R-:W-:Y:S02]  /*58f70*/  @P2 LOP3.LUT R45, R45, 0x200, RZ, 0xfc, !PT ;  /* 0x000002002d2d2812 */ /* 0x000fe400078efcff */
[----:B------:R-:W-:Y:S01]  /*58f80*/  ISETP.LT.AND P2, PT, R218, UR47, !P0 ;  /* 0x0000002fda007c0c */ /* 0x000fe2000c741270 */
[----:B--2---:R-:W-:Y:S01]  /*58f90*/  VIADD R60, R60, UR6 ;  /* 0x000000063c3c7c36 */ /* 0x004fe20008000000 */
[----:B------:R-:W-:Y:S01]  /*58fa0*/  LOP3.LUT R45, R45, 0xffffefff, RZ, 0xc0, !PT ;  /* 0xffffefff2d2d7812 */ /* 0x000fe200078ec0ff */
[----:B------:R-:W-:Y:S01]  /*58fb0*/  IMAD.U32 R76, RZ, RZ, UR45 ;  /* 0x0000002dff4c7e24 */ /* 0x000fe2000f8e00ff */
[----:B------:R-:W-:Y:S01]  /*58fc0*/  ULDC UR6, c[0x0][0x228] ;  /* 0x00008a0000067ab9 */ /* 0x000fe20000000800 */
        /* <DEDUP_REMOVED lines=29> */
[----:B------:R-:W-:Y:S01]  /*591a0*/  VIADD R123, R193, 0x10 ;  /* 0x00000010c17b7836 */ /* 0x000fe20000000000 */
[----:B------:R-:W-:Y:S01]  /*591b0*/  LOP3.LUT R45, R45, 0xfffffffd, RZ, 0xc0, !PT ;  /* 0xfffffffd2d2d7812 */ /* 0x000fe200078ec0ff */
[----:B------:R-:W-:Y:S01]  /*591c0*/  ULDC UR49, c[0x0][0x228] ;  /* 0x00008a0000317ab9 */ /* 0x000fe20000000800 */
[----:B------:R-:W-:Y:S01]  /*591d0*/  ISETP.LT.AND P2, PT, R218, UR50, !P0 ;  /* 0x00000032da007c0c */ /* 0x000fe2000c741270 */
[----:B------:R-:W-:Y:S01]  /*591e0*/  ULDC UR50, c[0x0][0x228] ;  /* 0x00008a0000327ab9 */ /* 0x000fe20000000800 */
[----:B------:R-:W-:-:S05]  /*591f0*/  ULDC UR36, c[0x0][0x228] ;  /* 0x00008a0000247ab9 */ /* 0x000fca0000000800 */
[----:B------:R-:W-:-:S04]  /*59200*/  @P1 LOP3.LUT R45, R45, 0x2, RZ, 0xfc, !PT ;  /* 0x000000022d2d1812 */ /* 0x000fc800078efcff */
[----:B------:R-:W-:-:S04]  /*59210*/  LOP3.LUT R45, R45, 0xffffffef, RZ, 0xc0, !PT ;  /* 0xffffffef2d2d7812 */ /* 0x000fc800078ec0ff */
[----:B------:R-:W-:Y:S02]  /*59220*/  @P3 LOP3.LUT R45, R45, 0x10, RZ, 0xfc, !PT ;  /* 0x000000102d2d3812 */ /* 0x000fe400078efcff */
[----:B------:R-:W-:Y:S01]  /*59230*/  ISETP.LT.AND P1, PT, R217, UR61, !P0 ;  /* 0x0000003dd9007c0c */ /* 0x000fe2000c721270 */
[----:B-1----:R-:W-:Y:S01]  /*59240*/  VIADD R60, R60, UR22 ;  /* 0x000000163c3c7c36 */ /* 0x002fe20008000000 */
[----:B------:R-:W-:Y:S01]  /*59250*/  LOP3.LUT R45, R45, 0xfffffff7, RZ, 0xc0, !PT ;  /* 0xfffffff72d2d7812 */ /* 0x000fe200078ec0ff */
[----:B------:R-:W-:Y:S01]  /*59260*/  VIADD R124, R193, 0xf ;  /* 0x0000000fc17c7836 */ /* 0x000fe20000000000 */
[----:B------:R-:W-:Y:S01]  /*59270*/  ISETP.LT.AND P3, PT, R214, UR59, !P0 ;  /* 0x0000003bd6007c0c */ /* 0x000fe2000c761270 */
[----:B------:R-:W-:Y:S01]  /*59280*/  UMOV UR22, UR44 ;  /* 0x0000002c00167c82 */ /* 0x000fe20008000000 */
[----:B------:R-:W-:Y:S01]  /*59290*/  @P2 LOP3.LUT R45, R45, 0x8, RZ, 0xfc, !PT ;  /* 0x000000082d2d2812 */ /* 0x000fe200078efcff */
[----:B------:R-:W-:Y:S01]  /*592a0*/  ULDC.64 UR44, c[0x0][0x228] ;  /* 0x00008a00002c7ab9 */ /* 0x000fe20000000a00 */
[----:B------:R-:W-:Y:S01]  /*592b0*/  ISETP.LT.AND P2, PT, R212, UR58, !P0 ;  /* 0x0000003ad4007c0c */ /* 0x000fe2000c741270 */
[----:B------:R1:W-:Y:S01]  /*592c0*/  STL [R1+0x11c4], R60 ;  /* 0x0011c43c01007387 */ /* 0x0003e20000100800 */
[----:B------:R-:W-:Y:S01]  /*592d0*/  LOP3.LUT R45, R45, 0xfffffffb, RZ, 0xc0, !PT ;  /* 0xfffffffb2d2d7812 */ /* 0x000fe200078ec0ff */
[----:B------:R-:W-:Y:S01]  /*592e0*/  IMAD.U32 R75, RZ, RZ, UR45 ;  /* 0x0000002dff4b7e24 */ /* 0x000fe2000f8e00ff */
[----:B------:R-:W-:Y:S01]  /*592f0*/  ULDC UR61, c[0x0][0x228] ;  /* 0x00008a00003d7ab9 */ /* 0x000fe20000000800 */
[----:B------:R-:W-:Y:S01]  /*59300*/  ULDC UR59, c[0x0][0x228] ;  /* 0x00008a00003b7ab9 */ /* 0x000fe20000000800 */
[----:B------:R-:W-:Y:S01]  /*59310*/  @P1 LOP3.LUT R45, R45, 0x4, RZ, 0xfc, !PT ;  /* 0x000000042d2d1812 */ /* 0x000fe200078efcff */
[----:B------:R-:W-:Y:S01]  /*59320*/  ULDC UR58, c[0x0][0x228] ;  /* 0x00008a00003a7ab9 */ /* 0x000fe20000000800 */
[----:B------:R-:W-:Y:S01]  /*59330*/  ISETP.LT.AND P1, PT, R195, UR57, !P0 ;  /* 0x00000039c3007c0c */ /* 0x000fe2000c721270 */
[----:B------:R-:W-:Y:S01]  /*59340*/  ULDC UR57, c[0x0][0x228] ;  /* 0x00008a0000397ab9 */ /* 0x000fe20000000800 */
[----:B------:R-:W-:Y:S01]  /*59350*/  ISETP.LT.AND P0, PT, R194, UR30, !P0 ;  /* 0x0000001ec2007c0c */ /* 0x000fe2000c701270 */
[----:B------:R-:W-:-:S02]  /*59360*/  ULDC UR30, c[0x0][0x228] ;  /* 0x00008a00001e7ab9 */ /* 0x000fc40000000800 */
[----:B------:R-:W-:-:S04]  /*59370*/  @P2 LOP3.LUT R44, R44, 0x80000000, RZ, 0xfc, !PT ;  /* 0x800000002c2c2812 */ /* 0x000fc800078efcff */
[----:B------:R-:W-:-:S04]  /*59380*/  LOP3.LUT R44, R44, 0xbfffffff, RZ, 0xc0, !PT ;  /* 0xbfffffff2c2c7812 */ /* 0x000fc800078ec0ff */
[----:B------:R-:W-:-:S04]  /*59390*/  @P1 LOP3.LUT R44, R44, 0x40000000, RZ, 0xfc, !PT ;  /* 0x400000002c2c1812 */ /* 0x000fc800078efcff */
[----:B------:R-:W-:-:S04]  /*593a0*/  LOP3.LUT R44, R44, 0xdfffffff, RZ, 0xc0, !PT ;  /* 0xdfffffff2c2c7812 */ /* 0x000fc800078ec0ff */
[----:B------:R-:W-:Y:S02]  /*593b0*/  @P0 LOP3.LUT R44, R44, 0x20000000, RZ, 0xfc, !PT ;  /* 0x200000002c2c0812 */ /* 0x000fe400078efcff */
[----:B------:R-:W-:Y:S01]  /*593c0*/  ISETP.GE.AND P0, PT, R118, UR39, PT ;  /* 0x0000002776007c0c */ /* 0x000fe2000bf06270 */
[----:B------:R-:W-:Y:S01]  /*593d0*/  VIADD R125, R193, 0xe ;  /* 0x0000000ec17d7836 */ /* 0x000fe20000000000 */
[----:B------:R-:W-:Y:S02]  /*593e0*/  LOP3.LUT R45, R45, 0xfffffffe, RZ, 0xc0, !PT ;  /* 0xfffffffe2d2d7812 */ /* 0x000fe400078ec0ff */
[----:B------:R-:W-:Y:S01]  /*593f0*/  LOP3.LUT R42, R42, 0x7fffffff, RZ, 0xc0, !PT ;  /* 0x7fffffff2a2a7812 */ /* 0x000fe200078ec0ff */
[----:B------:R-:W-:Y:S01]  /*59400*/  VIADD R126, R193, 0xd ;  /* 0x0000000dc17e7836 */ /* 0x000fe20000000000 */
[----:B------:R-:W-:Y:S01]  /*59410*/  ISETP.LT.AND P1, PT, R216, UR32, !P0 ;  /* 0x00000020d8007c0c */ /* 0x000fe2000c721270 */
[----:B------:R-:W-:Y:S01]  /*59420*/  ULDC UR39, c[0x0][0x228] ;  /* 0x00008a0000277ab9 */ /* 0x000fe20000000800 */
[----:B------:R-:W-:-:S02]  /*59430*/  @P3 LOP3.LUT R45, R45, 0x1, RZ, 0xfc, !PT ;  /* 0x000000012d2d3812 */ /* 0x000fc400078efcff */
[----:B------:R-:W-:Y:S02]  /*59440*/  ISETP.LT.AND P3, PT, R219, UR60, !P0 ;  /* 0x0000003cdb007c0c */ /* 0x000fe4000c761270 */
[----:B------:R-:W-:Y:S02]  /*59450*/  LOP3.LUT R44, R44, 0xfdffffff, RZ, 0xc0, !PT ;  /* 0xfdffffff2c2c7812 */ /* 0x000fe400078ec0ff */
[----:B------:R-:W-:Y:S01]  /*59460*/  ISETP.LT.AND P2, PT, R218, UR56, !P0 ;  /* 0x00000038da007c0c */ /* 0x000fe2000c741270 */
[----:B------:R-:W-:Y:S01]  /*59470*/  UMOV UR32, UR44 ;  /* 0x0000002c00207c82 */ /* 0x000fe20008000000 */
[----:B------:R-:W-:Y:S01]  /*59480*/  ULDC.64 UR44, c[0x0][0x228] ;  /* 0x00008a00002c7ab9 */ /* 0x000fe20000000a00 */
[----:B------:R-:W-:Y:S02]  /*59490*/  ULDC UR60, c[0x0][0x228] ;  /* 0x00008a00003c7ab9 */ /* 0x000fe40000000800 */
[----:B------:R-:W-:Y:S01]  /*594a0*/  @P1 LOP3.LUT R44, R44, 0x2000000, RZ, 0xfc, !PT ;  /* 0x020000002c2c1812 */ /* 0x000fe200078efcff */
[----:B------:R-:W-:-:S03]  /*594b0*/  ULDC UR56, c[0x0][0x228] ;  /* 0x00008a0000387ab9 */ /* 0x000fc60000000800 */
[----:B------:R-:W-:-:S04]  /*594c0*/  LOP3.LUT R44, R44, 0xefffffff, RZ, 0xc0, !PT ;  /* 0xefffffff2c2c7812 */ /* 0x000fc800078ec0ff */
[----:B------:R-:W-:Y:S02]  /*594d0*/  @P3 LOP3.LUT R44, R44, 0x10000000, RZ, 0xfc, !PT ;  /* 0x100000002c2c3812 */ /* 0x000fe400078efcff */
[----:B------:R-:W-:Y:S01]  /*594e0*/  ISETP.LT.AND P1, PT, R217, UR54, !P0 ;  /* 0x00000036d9007c0c */ /* 0x000fe2000c721270 */
[----:B------:R-:W-:Y:S01]  /*594f0*/  IMAD.U32 R74, RZ, RZ, UR45 ;  /* 0x0000002dff4a7e24 */ /* 0x000fe2000f8e00ff */
        /* <DEDUP_REMOVED lines=22> */
[----:B-1----:R-:W-:Y:S01]  /*59660*/  VIADD R60, R60, UR22 ;  /* 0x000000163c3c7c36 */ /* 0x002fe20008000000 */
[----:B------:R-:W-:Y:S01]  /*59670*/  LOP3.LUT R44, R44, 0xfffdffff, RZ, 0xc0, !PT ;  /* 0xfffdffff2c2c7812 */ /* 0x000fe200078ec0ff */
[----:B------:R-:W-:Y:S01]  /*59680*/  ULDC UR37, c[0x0][0x228] ;  /* 0x00008a0000257ab9 */ /* 0x000fe20000000800 */
[----:B------:R-:W-:Y:S02]  /*59690*/  ISETP.LT.AND P1, PT, R216, UR32, !P0 ;  /* 0x00000020d8007c0c */ /* 0x000fe4000c721270 */
[----:B------:R-:W-:Y:S02]  /*596a0*/  ISETP.LT.AND P3, PT, R219, UR16, !P0 ;  /* 0x00000010db007c0c */ /* 0x000fe4000c761270 */
[----:B------:R-:W-:Y:S01]  /*596b0*/  ISETP.LT.AND P2, PT, R218, UR20, !P0 ;  /* 0x00000014da007c0c */ /* 0x000fe2000c741270 */
[----:B------:R-:W-:Y:S01]  /*596c0*/  UMOV UR22, UR44 ;  /* 0x0000002c00167c82 */ /* 0x000fe20008000000 */
[----:B------:R-:W-:Y:S01]  /*596d0*/  ULDC.64 UR44, c[0x0][0x228] ;  /* 0x00008a00002c7ab9 */ /* 0x000fe20000000a00 */
[----:B------:R-:W-:Y:S01]  /*596e0*/  ULDC UR16, c[0x0][0x248] ;  /* 0x0000920000107ab9 */ /* 0x000fe20000000800 */
[----:B------:R1:W-:Y:S01]  /*596f0*/  STL [R1+0x11e4], R60 ;  /* 0x0011e43c01007387 */ /* 0x0003e20000100800 */
[----:B------:R-:W-:-:S04]  /*59700*/  ULDC UR32, c[0x0][0x228] ;  /* 0x00008a0000207ab9 */ /* 0x000fc80000000800 */
        /* <DEDUP_REMOVED lines=10> */
[----:B-1----:R-:W-:Y:S01]  /*597b0*/  VIADD R60, R60, UR16 ;  /* 0x000000103c3c7c36 */ /* 0x002fe20008000000 */
[----:B------:R-:W-:Y:S01]  /*597c0*/  ULDC UR28, c[0x0][0x228] ;  /* 0x00008a00001c7ab9 */ /* 0x000fe20000000800 */
[----:B------:R-:W-:Y:S01]  /*597d0*/  VIADD R127, R193, 0xc ;  /* 0x0000000cc17f7836 */ /* 0x000fe20000000000 */
[----:B------:R-:W-:Y:S01]  /*597e0*/  LOP3.LUT R44, R44, 0xfffbffff, RZ, 0xc0, !PT ;  /* 0xfffbffff2c2c7812 */ /* 0x000fe200078ec0ff */
[----:B------:R-:W-:-:S03]  /*597f0*/  ULDC UR24, c[0x0][0x228] ;  /* 0x00008a0000187ab9 */ /* 0x000fc60000000800 */
        /* <DEDUP_REMOVED lines=8> */
[----:B------:R1:W-:Y:S01]  /*59880*/  STL [R1+0x11e8], R60 ;  /* 0x0011e83c01007387 */ /* 0x0003e20000100800 */
[----:B------:R-:W-:Y:S01]  /*59890*/  ULDC UR34, c[0x0][0x228] ;  /* 0x00008a0000227ab9 */ /* 0x000fe20000000800 */
[----:B------:R-:W-:Y:S01]  /*598a0*/  ULDC UR40, c[0x0][0x228] ;  /* 0x00008a0000287ab9 */ /* 0x000fe20000000800 */
[----:B------:R-:W-:-:S04]  /*598b0*/  LOP3.LUT R44, R44, 0xffff7fff, RZ, 0xc0, !PT ;  /* 0xffff7fff2c2c7812 */ /* 0x000fc800078ec0ff */
[----:B------:R-:W-:Y:S02]  /*598c0*/  @P2 LOP3.LUT R44, R44, 0x8000, RZ, 0xfc, !PT ;  /* 0x000080002c2c2812 */ /* 0x000fe400078efcff */
[----:B------:R-:W-:Y:S01]  /*598d0*/  ISETP.LT.AND P0, PT, R194, UR22, !P0 ;  /* 0x00000016c2007c0c */ /* 0x000fe2000c701270 */
[----:B------:R-:W-:Y:S01]  /*598e0*/  IMAD.U32 R71, RZ, RZ, UR45 ;  /* 0x0000002dff477e24 */ /* 0x000fe2000f8e00ff */
[----:B------:R-:W-:Y:S01]  /*598f0*/  LOP3.LUT R44, R44, 0xffffbfff, RZ, 0xc0, !PT ;  /* 0xffffbfff2c2c7812 */ /* 0x000fe200078ec0ff */
[----:B------:R-:W-:-:S03]  /*59900*/  ULDC UR22, c[0x0][0x228] ;  /* 0x00008a0000167ab9 */ /* 0x000fc60000000800 */
        /* <DEDUP_REMOVED lines=8> */
[----:B------:R-:W-:-:S07]  /*59990*/  ISETP.LT.AND P2, PT, R218, UR41, !P0 ;  /* 0x00000029da007c0c */ /* 0x000fce000c741270 */
        /* <DEDUP_REMOVED lines=23> */
[----:B------:R-:W-:-:S04]  /*59b10*/  @P1 LOP3.LUT R44, R44, 0x40, RZ, 0xfc, !PT ;  /* 0x000000402c2c1812 */ /* 0x000fc800078efcff */
[----:B------:R-:W-:Y:S01]  /*59b20*/  LOP3.LUT R44, R44, 0xffffffdf, RZ, 0xc0, !PT ;  /* 0xffffffdf2c2c7812 */ /* 0x000fe200078ec0ff */
[----:B------:R-:W-:Y:S01]  /*59b30*/  UMOV UR16, UR44 ;  /* 0x0000002c00107c82 */ /* 0x000fe20008000000 */
[----:B------:R-:W-:Y:S02]  /*59b40*/  ULDC.64 UR44, c[0x0][0x228] ;  /* 0x00008a00002c7ab9 */ /* 0x000fe40000000a00 */
[----:B------:R-:W-:Y:S02]  /*59b50*/  @P0 LOP3.LUT R44, R44, 0x20, RZ, 0xfc, !PT ;  /* 0x000000202c2c0812 */ /* 0x000fe400078efcff */
[----:B------:R-:W-:Y:S01]  /*59b60*/  ISETP.GE.AND P0, PT, R121, UR31, PT ;  /* 0x0000001f79007c0c */ /* 0x000fe2000bf06270 */
[----:B------:R-:W-:-:S03]  /*59b70*/  UMOV UR10, UR44 ;  /* 0x0000002c000a7c82 */ /* 0x000fc60008000000 */
[----:B------:R-:W-:Y:S01]  /*59b80*/  ISETP.LT.AND P1, PT, R216, UR16, !P0 ;  /* 0x00000010d8007c0c */ /* 0x000fe2000c721270 */
[----:B------:R-:W-:Y:S01]  /*59b90*/  ULDC UR16, c[0x0][0x228] ;  /* 0x00008a0000107ab9 */ /* 0x000fe20000000800 */
[----:B------:R-:W-:Y:S02]  /*59ba0*/  R2UR UR44, R58 ;  /* 0x000000003a2c72ca */ /* 0x000fe400000e0000 */
[----:B------:R-:W-:Y:S01]  /*59bb0*/  ISETP.LT.AND P3, PT, R219, UR46, !P0 ;  /* 0x0000002edb007c0c */ /* 0x000fe2000c761270 */
[----:B------:R-:W-:Y:S01]  /*59bc0*/  IMAD.U32 R70, RZ, RZ, UR45 ;  /* 0x0000002dff467e24 */ /* 0x000fe2000f8e00ff */
[----:B------:R-:W-:Y:S01]  /*59bd0*/  LOP3.LUT R44, R44, 0xfffffffd, RZ, 0xc0, !PT ;  /* 0xfffffffd2c2c7812 */ /* 0x000fe200078ec0ff */
[----:B------:R-:W-:Y:S01]  /*59be0*/  VIADD R128, R193, 0xb ;  /* 0x0000000bc1807836 */ /* 0x000fe20000000000 */
[----:B------:R-:W-:Y:S01]  /*59bf0*/  LOP3.LUT R41, R41, 0x7fffffff, RZ, 0xc0, !PT ;  /* 0x7fffffff29297812 */ /* 0x000fe200078ec0ff */
[----:B------:R-:W-:Y:S01]  /*59c00*/  VIADD R129, R193, 0xa ;  /* 0x0000000ac1817836 */ /* 0x000fe20000000000 */
[----:B------:R-:W-:-:S03]  /*59c10*/  ULDC UR46, c[0x0][0x228] ;  /* 0x00008a00002e7ab9 */ /* 0x000fc60000000800 */
[----:B------:R-:W-:Y:S02]  /*59c20*/  @P1 LOP3.LUT R44, R44, 0x2, RZ, 0xfc, !PT ;  /* 0x000000022c2c1812 */ /* 0x000fe400078efcff */
[----:B------:R-:W-:Y:S01]  /*59c30*/  ISETP.LT.AND P2, PT, R218, UR44, !P0 ;  /* 0x0000002cda007c0c */ /* 0x000fe2000c741270 */
[----:B------:R-:W-:Y:S01]  /*59c40*/  VIADD R130, R193, 0x9 ;  /* 0x00000009c1827836 */ /* 0x000fe20000000000 */
[----:B------:R-:W-:Y:S01]  /*59c50*/  LOP3.LUT R44, R44, 0xffffffef, RZ, 0xc0, !PT ;  /* 0xffffffef2c2c7812 */ /* 0x000fe200078ec0ff */
[----:B------:R-:W-:-:S03]  /*59c60*/  ULDC UR44, c[0x0][0x228] ;  /* 0x00008a00002c7ab9 */ /* 0x000fc60000000800 */
        /* <DEDUP_REMOVED lines=8> */
[----:B------:R-:W-:Y:S02]  /*59cf0*/  ISETP.LT.AND P1, PT, R195, UR8, !P0 ;  /* 0x00000008c3007c0c */ /* 0x000fe4000c721270 */
[----:B------:R-:W-:Y:S01]  /*59d00*/  ISETP.LT.AND P3, PT, R214, UR4, !P0 ;  /* 0x00000004d6007c0c */ /* 0x000fe2000c761270 */
[----:B------:R-:W-:Y:S02]  /*59d10*/  UMOV UR6, UR42 ;  /* 0x0000002a00067c82 */ /* 0x000fe40008000000 */
[----:B------:R-:W-:Y:S01]  /*59d20*/  @P2 LOP3.LUT R43, R43, 0x80000000, RZ, 0xfc, !PT ;  /* 0x800000002b2b2812 */ /* 0x000fe200078efcff */
[----:B------:R-:W-:Y:S01]  /*59d30*/  ULDC UR4, c[0x0][0x248] ;  /* 0x0000920000047ab9 */ /* 0x000fe20000000800 */
[----:B------:R-:W-:Y:S01]  /*59d40*/  ISETP.LT.AND P0, PT, R194, UR10, !P0 ;  /* 0x0000000ac2007c0c */ /* 0x000fe2000c701270 */
[----:B------:R-:W-:Y:S01]  /*59d50*/  IMAD.U32 R69, RZ, RZ, UR43 ;  /* 0x0000002bff457e24 */ /* 0x000fe2000f8e00ff */
[----:B------:R-:W-:Y:S01]  /*59d60*/  LOP3.LUT R43, R43, 0xbfffffff, RZ, 0xc0, !PT ;  /* 0xbfffffff2b2b7812 */ /* 0x000fe200078ec0ff */
[----:B------:R-:W-:Y:S01]  /*59d70*/  ULDC.64 UR42, c[0x0][0x228] ;  /* 0x00008a00002a7ab9 */ /* 0x000fe20000000a00 */
[----:B------:R-:W-:Y:S01]  /*59d80*/  LOP3.LUT R44, R44, 0xfffffffe, RZ, 0xc0, !PT ;  /* 0xfffffffe2c2c7812 */ /* 0x000fe200078ec0ff */
[----:B-1----:R-:W-:Y:S01]  /*59d90*/  VIADD R60, R60, UR4 ;  /* 0x000000043c3c7c36 */ /* 0x002fe20008000000 */
[----:B------:R-:W-:Y:S01]  /*59da0*/  @P1 LOP3.LUT R43, R43, 0x40000000, RZ, 0xfc, !PT ;  /* 0x400000002b2b1812 */ /* 0x000fe200078efcff */
[----:B------:R-:W-:Y:S01]  /*59db0*/  ULDC UR8, c[0x0][0x228] ;  /* 0x00008a0000087ab9 */ /* 0x000fe20000000800 */
[----:B------:R-:W-:-:S02]  /*59dc0*/  ULDC UR10, c[0x0][0x228] ;  /* 0x00008a00000a7ab9 */ /* 0x000fc40000000800 */
[----:B------:R-:W-:-:S04]  /*59dd0*/  LOP3.LUT R43, R43, 0xdfffffff, RZ, 0xc0, !PT ;  /* 0xdfffffff2b2b7812 */ /* 0x000fc800078ec0ff */
[----:B------:R-:W-:Y:S02]  /*59de0*/  @P0 LOP3.LUT R43, R43, 0x20000000, RZ, 0xfc, !PT ;  /* 0x200000002b2b0812 */ /* 0x000fe400078efcff */
[----:B------:R-:W-:-:S04]  /*59df0*/  ISETP.GE.AND P0, PT, R122, UR27, PT ;  /* 0x0000001b7a007c0c */ /* 0x000fc8000bf06270 */
[----:B------:R-:W-:Y:S02]  /*59e00*/  ISETP.LT.AND P1, PT, R216, UR6, !P0 ;  /* 0x00000006d8007c0c */ /* 0x000fe4000c721270 */
[----:B------:R-:W-:Y:S01]  /*59e10*/  @P3 LOP3.LUT R44, R44, 0x1, RZ, 0xfc, !PT ;  /* 0x000000012c2c3812 */ /* 0x000fe200078efcff */
[----:B------:R-:W-:Y:S01]  /*59e20*/  UMOV UR4, UR42 ;  /* 0x0000002a00047c82 */ /* 0x000fe20008000000 */
[----:B------:R-:W-:Y:S01]  /*59e30*/  ISETP.LT.AND P3, PT, R219, UR34, !P0 ;  /* 0x00000022db007c0c */ /* 0x000fe2000c761270 */
[----:B------:R-:W-:Y:S01]  /*59e40*/  IMAD.U32 R68, RZ, RZ, UR43 ;  /* 0x0000002bff447e24 */ /* 0x000fe2000f8e00ff */
[----:B------:R-:W-:Y:S01]  /*59e50*/  LOP3.LUT R43, R43, 0xfdffffff, RZ, 0xc0, !PT ;  /* 0xfdffffff2b2b7812 */ /* 0x000fe200078ec0ff */
[----:B------:R-:W-:Y:S01]  /*59e60*/  ULDC.64 UR42, c[0x0][0x228] ;  /* 0x00008a00002a7ab9 */ /* 0x000fe20000000a00 */
[----:B------:R-:W-:Y:S01]  /*59e70*/  ISETP.LT.AND P2, PT, R218, UR28, !P0 ;  /* 0x0000001cda007c0c */ /* 0x000fe2000c741270 */
[----:B------:R-:W-:Y:S01]  /*59e80*/  ULDC UR28, c[0x0][0x228] ;  /* 0x00008a00001c7ab9 */ /* 0x000fe20000000800 */
[----:B------:R-:W-:Y:S01]  /*59e90*/  ULDC UR6, c[0x0][0x248] ;  /* 0x0000920000067ab9 */ /* 0x000fe20000000800 */
[----:B------:R-:W-:Y:S01]  /*59ea0*/  STL [R1+0x11dc], R60 ;  /* 0x0011dc3c01007387 */ /* 0x000fe20000100800 */
[----:B------:R-:W-:Y:S01]  /*59eb0*/  R2UR UR45, R59 ;  /* 0x000000003b2d72ca */ /* 0x000fe200000e0000 */
[----:B------:R-:W-:Y:S01]  /*59ec0*/  ULDC UR34, c[0x0][0x228] ;  /* 0x00008a0000227ab9 */ /* 0x000fe20000000800 */
[----:B------:R-:W-:-:S04]  /*59ed0*/  @P1 LOP3.LUT R43, R43, 0x2000000, RZ, 0xfc, !PT ;  /* 0x020000002b2b1812 */ /* 0x000fc800078efcff */
[----:B------:R-:W-:-:S04]  /*59ee0*/  LOP3.LUT R43, R43, 0xefffffff, RZ, 0xc0, !PT ;  /* 0xefffffff2b2b7812 */ /* 0x000fc800078ec0ff */
[----:B------:R-:W-:Y:S02]  /*59ef0*/  @P3 LOP3.LUT R43, R43, 0x10000000, RZ, 0xfc, !PT ;  /* 0x100000002b2b3812 */ /* 0x000fe400078efcff */
[----:B------:R-:W-:Y:S01]  /*59f00*/  ISETP.LT.AND P1, PT, R217, UR48, !P0 ;  /* 0x00000030d9007c0c */ /* 0x000fe2000c721270 */
[----:B------:R-:W-:Y:S01]  /*59f10*/  IMAD.U32 R66, RZ, RZ, UR43 ;  /* 0x0000002bff427e24 */ /* 0x000fe2000f8e00ff */
[----:B------:R-:W-:Y:S01]  /*59f20*/  LOP3.LUT R43, R43, 0xf7ffffff, RZ, 0xc0, !PT ;  /* 0xf7ffffff2b2b7812 */ /* 0x000fe200078ec0ff */
[----:B------:R-:W-:Y:S01]  /*59f30*/  VIADD R58, R60, UR6 ;  /* 0x000000063c3a7c36 */ /* 0x000fe20008000000 */
[----:B------:R-:W-:Y:S01]  /*59f40*/  ISETP.LT.AND P3, PT, R214, UR47, !P0 ;  /* 0x0000002fd6007c0c */ /* 0x000fe2000c761270 */
[----:B------:R-:W-:Y:S01]  /*59f50*/  ULDC UR6, c[0x0][0x228] ;  /* 0x00008a0000067ab9 */ /* 0x000fe20000000800 */
[----:B------:R-:W-:Y:S01]  /*59f60*/  @P2 LOP3.LUT R43, R43, 0x8000000, RZ, 0xfc, !PT ;  /* 0x080000002b2b2812 */ /* 0x000fe200078efcff */
[----:B------:R-:W-:Y:S01]  /*59f70*/  ULDC UR48, c[0x0][0x228] ;  /* 0x00008a0000307ab9 */ /* 0x000fe20000000800 */
[----:B------:R1:W-:Y:S01]  /*59f80*/  STL [R1+0x11d8], R58 ;  /* 0x0011d83a01007387 */ /* 0x0003e20000100800 */
        /* <DEDUP_REMOVED lines=12> */
[----:B------:R-:W-:Y:S01]  /*5a050*/  IMAD.U32 R67, RZ, RZ, UR27 ;  /* 0x0000001bff437e24 */ /* 0x000fe2000f8e00ff */
[----:B------:R-:W-:Y:S01]  /*5a060*/  LOP3.LUT R43, R43, 0xffbfffff, RZ, 0xc0, !PT ;  /* 0xffbfffff2b2b7812 */ /* 0x000fe200078ec0ff */
[----:B------:R-:W-:-:S03]  /*5a070*/  ULDC UR4, c[0x0][0x228] ;  /* 0x00008a0000047ab9 */ /* 0x000fc60000000800 */
[----:B------:R-:W-:-:S04]  /*5a080*/  @P1 LOP3.LUT R43, R43, 0x400000, RZ, 0xfc, !PT ;  /* 0x004000002b2b1812 */ /* 0x000fc800078efcff */
[----:B------:R-:W-:Y:S01]  /*5a090*/  LOP3.LUT R43, R43, 0xffdfffff, RZ, 0xc0, !PT ;  /* 0xffdfffff2b2b7812 */ /* 0x000fe200078ec0ff */
[----:B------:R-:W-:-:S03]  /*5a0a0*/  UMOV UR27, UR26 ;  /* 0x0000001a001b7c82 */ /* 0x000fc60008000000 */
[----:B------:R-:W-:Y:S02]  /*5a0b0*/  @P0 LOP3.LUT R43, R43, 0x200000, RZ, 0xfc, !PT ;  /* 0x002000002b2b0812 */ /* 0x000fe400078efcff */
[----:B------:R-:W-:Y:S01]  /*5a0c0*/  ISETP.GE.AND P0, PT, R123, UR23, PT ;  /* 0x000000177b007c0c */ /* 0x000fe2000bf06270 */
[----:B------:R-:W-:Y:S01]  /*5a0d0*/  UMOV UR26, UR42 ;  /* 0x0000002a001a7c82 */ /* 0x000fe20008000000 */
[----:B------:R-:W-:Y:S01]  /*5a0e0*/  LOP3.LUT R43, R43, 0xfffdffff, RZ, 0xc0, !PT ;  /* 0xfffdffff2b2b7812 */ /* 0x000fe200078ec0ff */
[----:B------:R-:W-:Y:S01]  /*5a0f0*/  ULDC.64 UR42, c[0x0][0x228] ;  /* 0x00008a00002a7ab9 */ /* 0x000fe20000000a00 */
[----:B------:R-:W-:Y:S01]  /*5a100*/  ISETP.LT.AND P1, PT, R216, UR27, !P0 ;  /* 0x0000001bd8007c0c */ /* 0x000fe2000c721270 */
[----:B------:R-:W-:Y:S01]  /*5a110*/  ULDC UR23, c[0x0][0x248] ;  /* 0x0000920000177ab9 */ /* 0x000fe20000000800 */
[----:B------:R-:W-:Y:S02]  /*5a120*/  ISETP.LT.AND P3, PT, R219, UR28, !P0 ;  /* 0x0000001cdb007c0c */ /* 0x000fe4000c761270 */
[----:B------:R-:W-:Y:S01]  /*5a130*/  ISETP.LT.AND P2, PT, R218, UR57, !P0 ;  /* 0x00000039da007c0c */ /* 0x000fe2000c741270 */
[----:B------:R-:W-:Y:S01]  /*5a140*/  UMOV UR33, UR42 ;  /* 0x0000002a00217c82 */ /* 0x000fe20008000000 */
[----:B------:R-:W-:Y:S01]  /*5a150*/  IMAD.U32 R65, RZ, RZ, UR43 ;  /* 0x0000002bff417e24 */ /* 0x000fe2000f8e00ff */
[----:B------:R-:W-:Y:S01]  /*5a160*/  ULDC.64 UR42, c[0x0][0x228] ;  /* 0x00008a00002a7ab9 */ /* 0x000fe20000000a00 */
[----:B------:R-:W-:-:S05]  /*5a170*/  ULDC UR27, c[0x0][0x228] ;  /* 0x00008a00001b7ab9 */ /* 0x000fca0000000800 */
[----:B------:R-:W-:Y:S01]  /*5a180*/  @P1 LOP3.LUT R43, R43, 0x20000, RZ, 0xfc, !PT ;  /* 0x000200002b2b1812 */ /* 0x000fe200078efcff */
[----:B-1----:R-:W-:Y:S01]  /*5a190*/  VIADD R58, R58, UR23 ;  /* 0x000000173a3a7c36 */ /* 0x002fe20008000000 */
[----:B------:R-:W-:Y:S01]  /*5a1a0*/  ISETP.LT.AND P1, PT, R217, UR50, !P0 ;  /* 0x00000032d9007c0c */ /* 0x000fe2000c721270 */
[----:B------:R-:W-:Y:S01]  /*5a1b0*/  UMOV UR31, UR42 ;  /* 0x0000002a001f7c82 */ /* 0x000fe20008000000 */
[----:B------:R-:W-:Y:S01]  /*5a1c0*/  LOP3.LUT R43, R43, 0xffefffff, RZ, 0xc0, !PT ;  /* 0xffefffff2b2b7812 */ /* 0x000fe200078ec0ff */
[----:B------:R-:W-:Y:S01]  /*5a1d0*/  IMAD.U32 R64, RZ, RZ, UR43 ;  /* 0x0000002bff407e24 */ /* 0x000fe2000f8e00ff */
[----:B------:R-:W-:Y:S01]  /*5a1e0*/  ULDC.64 UR42, c[0x0][0x228] ;  /* 0x00008a00002a7ab9 */ /* 0x000fe20000000a00 */
        /* <DEDUP_REMOVED lines=9> */
[----:B------:R-:W-:Y:S01]  /*5a280*/  UMOV UR41, UR42 ;  /* 0x0000002a00297c82 */ /* 0x000fe20008000000 */
[----:B------:R-:W-:Y:S01]  /*5a290*/  LOP3.LUT R43, R43, 0xfffeffff, RZ, 0xc0, !PT ;  /* 0xfffeffff2b2b7812 */ /* 0x000fe200078ec0ff */
[----:B------:R-:W-:Y:S01]  /*5a2a0*/  IMAD.U32 R63, RZ, RZ, UR43 ;  /* 0x0000002bff3f7e24 */ /* 0x000fe2000f8e00ff */
[----:B------:R-:W-:Y:S01]  /*5a2b0*/  ISETP.LT.AND P1, PT, R195, UR30, !P0 ;  /* 0x0000001ec3007c0c */ /* 0x000fe2000c721270 */
[----:B------:R1:W-:Y:S01]  /*5a2c0*/  STL [R1+0x11d4], R58 ;  /* 0x0011d43a01007387 */ /* 0x0003e20000100800 */
[----:B------:R-:W-:Y:S01]  /*5a2d0*/  @P3 LOP3.LUT R43, R43, 0x10000, RZ, 0xfc, !PT ;  /* 0x000100002b2b3812 */ /* 0x000fe200078efcff */
[----:B------:R-:W-:Y:S01]  /*5a2e0*/  ULDC.64 UR42, c[0x0][0x228] ;  /* 0x00008a00002a7ab9 */ /* 0x000fe20000000a00 */
        /* <DEDUP_REMOVED lines=18> */
[----:B------:R-:W-:-:S05]  /*5a410*/  ULDC UR33, c[0x0][0x228] ;  /* 0x00008a0000217ab9 */ /* 0x000fca0000000800 */
[----:B------:R-:W-:-:S04]  /*5a420*/  @P1 LOP3.LUT R43, R43, 0x200, RZ, 0xfc, !PT ;  /* 0x000002002b2b1812 */ /* 0x000fc800078efcff */
        /* <DEDUP_REMOVED lines=8> */
[----:B------:R-:W-:Y:S01]  /*5a4b0*/  ULDC.64 UR42, c[0x0][0x228] ;  /* 0x00008a00002a7ab9 */ /* 0x000fe20000000a00 */
[----:B------:R-:W-:Y:S01]  /*5a4c0*/  ISETP.LT.AND P2, PT, R212, UR56, !P0 ;  /* 0x00000038d4007c0c */ /* 0x000fe2000c741270 */
[----:B------:R1:W-:Y:S01]  /*5a4d0*/  STL [R1+0x11d0], R58 ;  /* 0x0011d03a01007387 */ /* 0x0003e20000100800 */
[----:B------:R-:W-:Y:S01]  /*5a4e0*/  @P1 LOP3.LUT R43, R43, 0x400, RZ, 0xfc, !PT ;  /* 0x000004002b2b1812 */ /* 0x000fe200078efcff */
[----:B------:R-:W-:Y:S01]  /*5a4f0*/  IMAD.U32 R61, RZ, RZ, UR43 ;  /* 0x0000002bff3d7e24 */ /* 0x000fe2000f8e00ff */
[----:B------:R-:W-:Y:S01]  /*5a500*/  LOP3.LUT R40, R40, 0x7fffffff, RZ, 0xc0, !PT ;  /* 0x7fffffff28287812 */ /* 0x000fe200078ec0ff */
[----:B------:R-:W-:Y:S01]  /*5a510*/  VIADD R131, R193, 0x8 ;  /* 0x00000008c1837836 */ /* 0x000fe20000000000 */
[----:B------:R-:W-:Y:S01]  /*5a520*/  LOP3.LUT R43, R43, 0xfffffeff, RZ, 0xc0, !PT ;  /* 0xfffffeff2b2b7812 */ /* 0x000fe200078ec0ff */
[----:B------:R-:W-:Y:S01]  /*5a530*/  VIADD R132, R193, 0x7 ;  /* 0x00000007c1847836 */ /* 0x000fe20000000000 */
[----:B------:R-:W-:Y:S01]  /*5a540*/  LOP3.LUT R39, R39, 0xdfffffff, RZ, 0xc0, !PT ;  /* 0xdfffffff27277812 */ /* 0x000fe200078ec0ff */
[----:B------:R-:W-:Y:S01]  /*5a550*/  VIADD R133, R193, 0x6 ;  /* 0x00000006c1857836 */ /* 0x000fe20000000000 */
[----:B------:R-:W-:Y:S01]  /*5a560*/  @P3 LOP3.LUT R43, R43, 0x100, RZ, 0xfc, !PT ;  /* 0x000001002b2b3812 */ /* 0x000fe200078efcff */
[----:B------:R-:W-:Y:S01]  /*5a570*/  VIADD R134, R193, 0x5 ;  /* 0x00000005c1867836 */ /* 0x000fe20000000000 */
[----:B------:R-:W-:Y:S01]  /*5a580*/  ISETP.LT.AND P1, PT, R195, UR32, !P0 ;  /* 0x00000020c3007c0c */ /* 0x000fe2000c721270 */
[----:B------:R-:W-:Y:S01]  /*5a590*/  ULDC UR32, c[0x0][0x228] ;  /* 0x00008a0000207ab9 */ /* 0x000fe20000000800 */
[----:B------:R-:W-:Y:S01]  /*5a5a0*/  LOP3.LUT R43, R43, 0xffffff7f, RZ, 0xc0, !PT ;  /* 0xffffff7f2b2b7812 */ /* 0x000fe200078ec0ff */
[C---:B------:R-:W-:Y:S01]  /*5a5b0*/  VIADD R135, R193.reuse, 0x4 ;  /* 0x00000004c1877836 */ /* 0x040fe20000000000 */
[----:B------:R-:W-:Y:S01]  /*5a5c0*/  ULDC.64 UR56, c[0x0][0x228] ;  /* 0x00008a0000387ab9 */ /* 0x000fe20000000a00 */
[----:B------:R-:W-:Y:S01]  /*5a5d0*/  VIADD R136, R193, 0x3 ;  /* 0x00000003c1887836 */ /* 0x000fe20000000000 */
[----:B------:R-:W-:Y:S01]  /*5a5e0*/  @P2 LOP3.LUT R43, R43, 0x80, RZ, 0xfc, !PT ;  /* 0x000000802b2b2812 */ /* 0x000fe200078efcff */
[----:B------:R-:W-:Y:S01]  /*5a5f0*/  VIADD R137, R193, 0x2 ;  /* 0x00000002c1897836 */ /* 0x000fe20000000000 */
[----:B------:R-:W-:Y:S01]  /*5a600*/  ISETP.LT.AND P0, PT, R194, UR31, !P0 ;  /* 0x0000001fc2007c0c */ /* 0x000fe2000c701270 */
[----:B------:R-:W-:Y:S01]  /*5a610*/  ULDC UR31, c[0x0][0x228] ;  /* 0x00008a00001f7ab9 */ /* 0x000fe20000000800 */
[----:B------:R-:W-:Y:S01]  /*5a620*/  LOP3.LUT R43, R43, 0xffffffbf, RZ, 0xc0, !PT ;  /* 0xffffffbf2b2b7812 */ /* 0x000fe200078ec0ff */
[----:B------:R-:W-:Y:S01]  /*5a630*/  VIADD R138, R193, 0x1 ;  /* 0x00000001c18a7836 */ /* 0x000fe20000000000 */
[----:B------:R-:W-:-:S02]  /*5a640*/  ULDC.64 UR58, c[0x0][0x228] ;  /* 0x00008a00003a7ab9 */ /* 0x000fc40000000a00 */
        /* <DEDUP_REMOVED lines=22> */
[----:B------:R-:W-:Y:S02]  /*5a7b0*/  ISETP.LT.AND P1, PT, R195, UR14, !P0 ;  /* 0x0000000ec3007c0c */ /* 0x000fe4000c721270 */
[----:B------:R-:W-:-:S03]  /*5a7c0*/  ISETP.LT.AND P3, PT, R214, UR51, !P0 ;  /* 0x00000033d6007c0c */ /* 0x000fc6000c761270 */
[----:B------:R-:W-:Y:S01]  /*5a7d0*/  @P2 LOP3.LUT R42, R42, 0x80000000, RZ, 0xfc, !PT ;  /* 0x800000002a2a2812 */ /* 0x000fe200078efcff */
[----:B------:R-:W-:Y:S01]  /*5a7e0*/  UMOV UR14, UR42 ;  /* 0x0000002a000e7c82 */ /* 0x000fe20008000000 */
[----:B------:R-:W-:Y:S01]  /*5a7f0*/  ISETP.LT.AND P0, PT, R194, UR19, !P0 ;  /* 0x00000013c2007c0c */ /* 0x000fe2000c701270 */
[----:B------:R-:W-:Y:S01]  /*5a800*/  ULDC.64 UR42, c[0x0][0x228] ;  /* 0x00008a00002a7ab9 */ /* 0x000fe20000000a00 */
[----:B------:R-:W-:Y:S01]  /*5a810*/  LOP3.LUT R42, R42, 0xbfffffff, RZ, 0xc0, !PT ;  /* 0xbfffffff2a2a7812 */ /* 0x000fe200078ec0ff */
[----:B-1----:R-:W-:Y:S01]  /*5a820*/  VIADD R58, R58, UR12 ;  /* 0x0000000c3a3a7c36 */ /* 0x002fe20008000000 */
[----:B------:R-:W-:Y:S01]  /*5a830*/  LOP3.LUT R43, R43, 0xfffffffe, RZ, 0xc0, !PT ;  /* 0xfffffffe2b2b7812 */ /* 0x000fe200078ec0ff */
[----:B------:R-:W-:Y:S01]  /*5a840*/  ULDC.64 UR50, c[0x0][0x228] ;  /* 0x00008a0000327ab9 */ /* 0x000fe20000000a00 */
[----:B------:R-:W-:-:S04]  /*5a850*/  @P1 LOP3.LUT R42, R42, 0x40000000, RZ, 0xfc, !PT ;  /* 0x400000002a2a1812 */ /* 0x000fc800078efcff */
[----:B------:R-:W-:-:S04]  /*5a860*/  LOP3.LUT R42, R42, 0xdfffffff, RZ, 0xc0, !PT ;  /* 0xdfffffff2a2a7812 */ /* 0x000fc800078ec0ff */
[----:B------:R-:W-:Y:S02]  /*5a870*/  @P0 LOP3.LUT R42, R42, 0x20000000, RZ, 0xfc, !PT ;  /* 0x200000002a2a0812 */ /* 0x000fe400078efcff */
[----:B------:R-:W-:Y:S01]  /*5a880*/  ISETP.GE.AND P0, PT, R126, UR11, PT ;  /* 0x0000000b7e007c0c */ /* 0x000fe2000bf06270 */
[----:B------:R-:W-:Y:S01]  /*5a890*/  UMOV UR12, UR42 ;  /* 0x0000002a000c7c82 */ /* 0x000fe20008000000 */
[----:B------:R-:W-:Y:S01]  /*5a8a0*/  @P3 LOP3.LUT R43, R43, 0x1, RZ, 0xfc, !PT ;  /* 0x000000012b2b3812 */ /* 0x000fe200078efcff */
[----:B------:R-:W-:Y:S01]  /*5a8b0*/  ULDC UR11, c[0x0][0x248] ;  /* 0x00009200000b7ab9 */ /* 0x000fe20000000800 */
[----:B------:R-:W-:Y:S01]  /*5a8c0*/  ISETP.LT.AND P1, PT, R216, UR14, !P0 ;  /* 0x0000000ed8007c0c */ /* 0x000fe2000c721270 */
[----:B------:R1:W-:Y:S01]  /*5a8d0*/  STL [R1+0x11cc], R58 ;  /* 0x0011cc3a01007387 */ /* 0x0003e20000100800 */
[----:B------:R-:W-:Y:S02]  /*5a8e0*/  ISETP.LT.AND P3, PT, R219, UR40, !P0 ;  /* 0x00000028db007c0c */ /* 0x000fe4000c761270 */
[----:B------:R-:W-:-:S02]  /*5a8f0*/  LOP3.LUT R42, R42, 0xfdffffff, RZ, 0xc0, !PT ;  /* 0xfdffffff2a2a7812 */ /* 0x000fc400078ec0ff */
[----:B------:R-:W-:Y:S01]  /*5a900*/  ISETP.LT.AND P2, PT, R218, UR39, !P0 ;  /* 0x00000027da007c0c */ /* 0x000fe2000c741270 */
[----:B------:R-:W-:Y:S01]  /*5a910*/  VIADD R79, R58, UR11 ;  /* 0x0000000b3a4f7c36 */ /* 0x000fe20008000000 */
[----:B------:R-:W-:Y:S01]  /*5a920*/  ULDC UR14, c[0x0][0x228] ;  /* 0x00008a00000e7ab9 */ /* 0x000fe20000000800 */
[----:B------:R-:W-:Y:S01]  /*5a930*/  IMAD.U32 R60, RZ, RZ, UR43 ;  /* 0x0000002bff3c7e24 */ /* 0x000fe2000f8e00ff */
[----:B------:R-:W-:Y:S01]  /*5a940*/  ULDC UR43, c[0x0][0x228] ;  /* 0x00008a00002b7ab9 */ /* 0x000fe20000000800 */
[----:B------:R-:W-:Y:S01]  /*5a950*/  ULDC UR42, c[0x0][0x228] ;  /* 0x00008a00002a7ab9 */ /* 0x000fe20000000800 */
        /* <DEDUP_REMOVED lines=22> */
[----:B------:R-:W-:Y:S01]  /*5aac0*/  UMOV UR16, UR18 ;  /* 0x0000001200107c82 */ /* 0x000fe20008000000 */
[----:B------:R-:W-:Y:S01]  /*5aad0*/  LOP3.LUT R42, R42, 0xffbfffff, RZ, 0xc0, !PT ;  /* 0xffbfffff2a2a7812 */ /* 0x000fe200078ec0ff */
[----:B------:R-:W-:Y:S01]  /*5aae0*/  IMAD.U32 R59, RZ, RZ, UR19 ;  /* 0x00000013ff3b7e24 */ /* 0x000fe2000f8e00ff */
[----:B------:R-:W-:Y:S01]  /*5aaf0*/  ULDC.64 UR18, c[0x0][0x228] ;  /* 0x00008a0000127ab9 */ /* 0x000fe20000000a00 */
[----:B------:R-:W-:Y:S01]  /*5ab00*/  ULDC UR12, c[0x0][0x228] ;  /* 0x00008a00000c7ab9 */ /* 0x000fe20000000800 */
[----:B------:R-:W-:-:S04]  /*5ab10*/  @P1 LOP3.LUT R42, R42, 0x400000, RZ, 0xfc, !PT ;  /* 0x004000002a2a1812 */ /* 0x000fc800078efcff */
[----:B------:R-:W-:-:S04]  /*5ab20*/  LOP3.LUT R42, R42, 0xffdfffff, RZ, 0xc0, !PT ;  /* 0xffdfffff2a2a7812 */ /* 0x000fc800078ec0ff */
[----:B------:R-:W-:Y:S02]  /*5ab30*/  @P0 LOP3.LUT R42, R42, 0x200000, RZ, 0xfc, !PT ;  /* 0x002000002a2a0812 */ /* 0x000fe400078efcff */
[----:B------:R-:W-:-:S04]  /*5ab40*/  ISETP.GE.AND P0, PT, R127, UR7, PT ;  /* 0x000000077f007c0c */ /* 0x000fc8000bf06270 */
[----:B------:R-:W-:Y:S01]  /*5ab50*/  ISETP.LT.AND P1, PT, R216, UR16, !P0 ;  /* 0x00000010d8007c0c */ /* 0x000fe2000c721270 */
[----:B------:R-:W-:Y:S01]  /*5ab60*/  UMOV UR11, UR18 ;  /* 0x00000012000b7c82 */ /* 0x000fe20008000000 */
[----:B------:R-:W-:Y:S01]  /*5ab70*/  ISETP.LT.AND P3, PT, R219, UR24, !P0 ;  /* 0x00000018db007c0c */ /* 0x000fe2000c761270 */
[----:B------:R-:W-:Y:S01]  /*5ab80*/  ULDC UR16, c[0x0][0x228] ;  /* 0x00008a0000107ab9 */ /* 0x000fe20000000800 */
[----:B------:R-:W-:Y:S01]  /*5ab90*/  LOP3.LUT R42, R42, 0xfffdffff, RZ, 0xc0, !PT ;  /* 0xfffdffff2a2a7812 */ /* 0x000fe200078ec0ff */
[----:B------:R-:W-:Y:S01]  /*5aba0*/  ULDC UR18, c[0x0][0x228] ;  /* 0x00008a0000127ab9 */ /* 0x000fe20000000800 */
[----:B------:R-:W-:Y:S01]  /*5abb0*/  ISETP.LT.AND P2, PT, R218, UR22, !P0 ;  /* 0x00000016da007c0c */ /* 0x000fe2000c741270 */
[----:B-1----:R-:W-:Y:S01]  /*5abc0*/  IMAD.U32 R58, RZ, RZ, UR19 ;  /* 0x00000013ff3a7e24 */ /* 0x002fe2000f8e00ff */
[----:B------:R-:W-:Y:S01]  /*5abd0*/  ULDC UR19, c[0x0][0x228] ;  /* 0x00008a0000137ab9 */ /* 0x000fe20000000800 */
[----:B------:R-:W-:Y:S01]  /*5abe0*/  ULDC UR24, c[0x0][0x228] ;  /* 0x00008a0000187ab9 */ /* 0x000fe20000000800 */
[----:B------:R-:W-:-:S03]  /*5abf0*/  ULDC UR22, c[0x0][0x228] ;  /* 0x00008a0000167ab9 */ /* 0x000fc60000000800 */
        /* <DEDUP_REMOVED lines=20> */
[----:B------:R-:W-:Y:S01]  /*5ad40*/  LOP3.LUT R42, R42, 0xffffdfff, RZ, 0xc0, !PT ;  /* 0xffffdfff2a2a7812 */ /* 0x000fe200078ec0ff */
[----:B------:R-:W-:-:S03]  /*5ad50*/  UMOV UR6, UR10 ;  /* 0x0000000a00067c82 */ /* 0x000fc60008000000 */
[----:B------:R-:W-:Y:S02]  /*5ad60*/  @P0 LOP3.LUT R42, R42, 0x2000, RZ, 0xfc, !PT ;  /* 0x000020002a2a0812 */ /* 0x000fe400078efcff */
[----:B------:R-:W-:-:S04]  /*5ad70*/  ISETP.GE.AND P0, PT, R128, UR5, PT ;  /* 0x0000000580007c0c */ /* 0x000fc8000bf06270 */
[----:B------:R-:W-:Y:S01]  /*5ad80*/  ISETP.LT.AND P1, PT, R216, UR6, !P0 ;  /* 0x00000006d8007c0c */ /* 0x000fe2000c721270 */
[----:B------:R-:W-:Y:S01]  /*5ad90*/  UMOV UR60, UR11 ;  /* 0x0000000b003c7c82 */ /* 0x000fe20008000000 */
[----:B------:R-:W-:Y:S01]  /*5ada0*/  ISETP.LT.AND P3, PT, R219, UR38, !P0 ;  /* 0x00000026db007c0c */ /* 0x000fe2000c761270 */
[----:B------:R-:W-:Y:S01]  /*5adb0*/  ULDC.64 UR10, c[0x0][0x228] ;  /* 0x00008a00000a7ab9 */ /* 0x000fe20000000a00 */
[----:B------:R-:W-:Y:S01]  /*5adc0*/  LOP3.LUT R42, R42, 0xfffffdff, RZ, 0xc0, !PT ;  /* 0xfffffdff2a2a7812 */ /* 0x000fe200078ec0ff */
[----:B--2---:R-:W-:Y:S01]  /*5add0*/  VIADD R79, R79, UR4 ;  /* 0x000000044f4f7c36 */ /* 0x004fe20008000000 */
[----:B------:R-:W-:Y:S01]  /*5ade0*/  ISETP.LT.AND P2, PT, R218, UR30, !P0 ;  /* 0x0000001eda007c0c */ /* 0x000fe2000c741270 */
[----:B------:R-:W-:Y:S01]  /*5adf0*/  ULDC.64 UR6, c[0x0][0x228] ;  /* 0x00008a0000067ab9 */ /* 0x000fe20000000a00 */
[----:B------:R-:W-:-:S05]  /*5ae00*/  ULDC UR38, c[0x0][0x228] ;  /* 0x00008a0000267ab9 */ /* 0x000fca0000000800 */
[----:B------:R-:W-:Y:S01]  /*5ae10*/  @P1 LOP3.LUT R42, R42, 0x200, RZ, 0xfc, !PT ;  /* 0x000002002a2a1812 */ /* 0x000fe200078efcff */
[----:B------:R-:W-:Y:S01]  /*5ae20*/  UMOV UR4, UR10 ;  /* 0x0000000a00047c82 */ /* 0x000fe20008000000 */
[----:B------:R1:W-:Y:S01]  /*5ae30*/  STL [R1+0x11c0], R79 ;  /* 0x0011c04f01007387 */ /* 0x0003e20000100800 */
[----:B------:R-:W-:Y:S01]  /*5ae40*/  UMOV UR61, UR11 ;  /* 0x0000000b003d7c82 */ /* 0x000fe20008000000 */
[----:B------:R-:W-:Y:S01]  /*5ae50*/  LOP3.LUT R42, R42, 0xffffefff, RZ, 0xc0, !PT ;  /* 0xffffefff2a2a7812 */ /* 0x000fe200078ec0ff */
[----:B------:R-:W-:Y:S01]  /*5ae60*/  ULDC.64 UR10, c[0x0][0x228] ;  /* 0x00008a00000a7ab9 */ /* 0x000fe20000000a00 */
[----:B------:R-:W-:Y:S02]  /*5ae70*/  ULDC UR30, c[0x0][0x228] ;  /* 0x00008a00001e7ab9 */ /* 0x000fe40000000800 */
        /* <DEDUP_REMOVED lines=21> */
[----:B------:R-:W-:Y:S01]  /*5afd0*/  LOP3.LUT R42, R42, 0xffffffdf, RZ, 0xc0, !PT ;  /* 0xffffffdf2a2a7812 */ /* 0x000fe200078ec0ff */
[----:B-1----:R-:W-:Y:S01]  /*5afe0*/  VIADD R79, R79, UR4 ;  /* 0x000000044f4f7c36 */ /* 0x002fe20008000000 */
[----:B------:R-:W-:Y:S02]  /*5aff0*/  ULDC.64 UR4, c[0x0][0x228] ;  /* 0x00008a0000047ab9 */ /* 0x000fe40000000a00 */
[----:B------:R-:W-:Y:S02]  /*5b000*/  @P0 LOP3.LUT R42, R42, 0x20, RZ, 0xfc, !PT ;  /* 0x000000202a2a0812 */ /* 0x000fe400078efcff */
[----:B------:R-:W-:Y:S01]  /*5b010*/  ISETP.GE.AND P0, PT, R129, UR9, PT ;  /* 0x0000000981007c0c */ /* 0x000fe2000bf06270 */
[----:B------:R-:W-:-:S03]  /*5b020*/  ULDC.64 UR8, c[0x0][0x228] ;  /* 0x00008a0000087ab9 */ /* 0x000fc60000000a00 */
[----:B------:R-:W-:Y:S01]  /*5b030*/  ISETP.LT.AND P1, PT, R216, UR4, !P0 ;  /* 0x00000004d8007c0c */ /* 0x000fe2000c721270 */
[----:B------:R-:W-:Y:S01]  /*5b040*/  ULDC UR4, c[0x0][0x248] ;  /* 0x0000920000047ab9 */ /* 0x000fe20000000800 */
        /* <DEDUP_REMOVED lines=17> */
[----:B------:R-:W-:Y:S02]  /*5b160*/  ISETP.LT.AND P1, PT, R195, UR15, !P0 ;  /* 0x0000000fc3007c0c */ /* 0x000fe4000c721270 */
[----:B------:R-:W-:Y:S01]  /*5b170*/  ISETP.LT.AND P3, PT, R214, UR32, !P0 ;  /* 0x00000020d6007c0c */ /* 0x000fe2000c761270 */
[----:B------:R-:W-:Y:S02]  /*5b180*/  ULDC UR32, c[0x0][0x228] ;  /* 0x00008a0000207ab9 */ /* 0x000fe40000000800 */
[----:B------:R-:W-:Y:S02]  /*5b190*/  @P2 LOP3.LUT R41, R41, 0x80000000, RZ, 0xfc, !PT ;  /* 0x8000000029292812 */ /* 0x000fe400078efcff */
[----:B------:R-:W-:Y:S01]  /*5b1a0*/  ISETP.LT.AND P0, PT, R194, UR6, !P0 ;  /* 0x00000006c2007c0c */ /* 0x000fe2000c701270 */
[----:B-1----:R-:W-:Y:S01]  /*5b1b0*/  VIADD R79, R79, UR4 ;  /* 0x000000044f4f7c36 */ /* 0x002fe20008000000 */
[----:B------:R-:W-:Y:S01]  /*5b1c0*/  LOP3.LUT R41, R41, 0xbfffffff, RZ, 0xc0, !PT ;  /* 0xbfffffff29297812 */ /* 0x000fe200078ec0ff */
[----:B------:R-:W-:Y:S01]  /*5b1d0*/  ULDC UR4, c[0x0][0x248] ;  /* 0x0000920000047ab9 */ /* 0x000fe20000000800 */
[----:B------:R-:W-:Y:S01]  /*5b1e0*/  LOP3.LUT R42, R42, 0xfffffffe, RZ, 0xc0, !PT ;  /* 0xfffffffe2a2a7812 */ /* 0x000fe200078ec0ff */
[----:B------:R-:W-:Y:S01]  /*5b1f0*/  ULDC UR6, c[0x0][0x228] ;  /* 0x00008a0000067ab9 */ /* 0x000fe20000000800 */
[----:B------:R-:W-:-:S04]  /*5b200*/  @P1 LOP3.LUT R41, R41, 0x40000000, RZ, 0xfc, !PT ;  /* 0x4000000029291812 */ /* 0x000fc800078efcff */
[----:B------:R-:W-:-:S04]  /*5b210*/  LOP3.LUT R41, R41, 0xdfffffff, RZ, 0xc0, !PT ;  /* 0xdfffffff29297812 */ /* 0x000fc800078ec0ff */
[----:B------:R-:W-:Y:S02]  /*5b220*/  @P0 LOP3.LUT R41, R41, 0x20000000, RZ, 0xfc, !PT ;  /* 0x2000000029290812 */ /* 0x000fe400078efcff */
[----:B------:R-:W-:-:S04]  /*5b230*/  ISETP.GE.AND P0, PT, R130, UR13, PT ;  /* 0x0000000d82007c0c */ /* 0x000fc8000bf06270 */
[----:B------:R-:W-:Y:S01]  /*5b240*/  ISETP.LT.AND P1, PT, R216, UR8, !P0 ;  /* 0x00000008d8007c0c */ /* 0x000fe2000c721270 */
[----:B------:R1:W-:Y:S01]  /*5b250*/  STL [R1+0x11ac], R79 ;  /* 0x0011ac4f01007387 */ /* 0x0003e20000100800 */
[----:B------:R-:W-:Y:S01]  /*5b260*/  @P3 LOP3.LUT R42, R42, 0x1, RZ, 0xfc, !PT ;  /* 0x000000012a2a3812 */ /* 0x000fe200078efcff */
[----:B------:R-:W-:Y:S01]  /*5b270*/  ULDC UR8, c[0x0][0x248] ;  /* 0x0000920000087ab9 */ /* 0x000fe20000000800 */
[----:B------:R-:W-:Y:S01]  /*5b280*/  ISETP.LT.AND P3, PT, R219, UR48, !P0 ;  /* 0x00000030db007c0c */ /* 0x000fe2000c761270 */
[----:B------:R-:W-:Y:S01]  /*5b290*/  ULDC.64 UR48, c[0x0][0x228] ;  /* 0x00008a0000307ab9 */ /* 0x000fe20000000a00 */
[----:B------:R-:W-:Y:S02]  /*5b2a0*/  LOP3.LUT R41, R41, 0xfdffffff, RZ, 0xc0, !PT ;  /* 0xfdffffff29297812 */ /* 0x000fe400078ec0ff */
[----:B------:R-:W-:-:S05]  /*5b2b0*/  ISETP.LT.AND P2, PT, R218, UR47, !P0 ;  /* 0x0000002fda007c0c */ /* 0x000fca000c741270 */
        /* <DEDUP_REMOVED lines=10> */
[----:B------:R-:W-:-:S03]  /*5b360*/  ULDC.64 UR46, c[0x0][0x228] ;  /* 0x00008a00002e7ab9 */ /* 0x000fc60000000a00 */
[----:B------:R-:W-:-:S04]  /*5b370*/  LOP3.LUT R41, R41, 0xfbffffff, RZ, 0xc0, !PT ;  /* 0xfbffffff29297812 */ /* 0x000fc800078ec0ff */
[----:B------:R-:W-:Y:S02]  /*5b380*/  @P1 LOP3.LUT R41, R41, 0x4000000, RZ, 0xfc, !PT ;  /* 0x0400000029291812 */ /* 0x000fe400078efcff */
[----:B------:R-:W-:Y:S01]  /*5b390*/  ISETP.LT.AND P2, PT, R212, UR14, !P0 ;  /* 0x0000000ed4007c0c */ /* 0x000fe2000c741270 */
[----:B------:R-:W-:Y:S01]  /*5b3a0*/  ULDC.64 UR14, c[0x0][0x228] ;  /* 0x00008a00000e7ab9 */ /* 0x000fe20000000a00 */
        /* <DEDUP_REMOVED lines=14> */
[----:B------:R1:W-:Y:S01]  /*5b490*/  STL [R1+0x11a8], R79 ;  /* 0x0011a84f01007387 */ /* 0x0003e20000100800 */
        /* <DEDUP_REMOVED lines=30> */
[----:B------:R-:W-:-:S04]  /*5b680*/  ISETP.GE.AND P0, PT, R132, UR21, PT ;  /* 0x0000001584007c0c */ /* 0x000fc8000bf06270 */
[----:B------:R-:W-:Y:S01]  /*5b690*/  ISETP.LT.AND P1, PT, R216, UR16, !P0 ;  /* 0x00000010d8007c0c */ /* 0x000fe2000c721270 */
[----:B------:R-:W-:Y:S01]  /*5b6a0*/  ULDC UR16, c[0x0][0x248] ;  /* 0x0000920000107ab9 */ /* 0x000fe20000000800 */
[----:B------:R-:W-:Y:S01]  /*5b6b0*/  ISETP.LT.AND P3, PT, R219, UR40, !P0 ;  /* 0x00000028db007c0c */ /* 0x000fe2000c761270 */
[----:B------:R1:W-:Y:S01]  /*5b6c0*/  STL [R1+0x11a4], R79 ;  /* 0x0011a44f01007387 */ /* 0x0003e20000100800 */
[----:B------:R-:W-:Y:S01]  /*5b6d0*/  LOP3.LUT R41, R41, 0xfffffdff, RZ, 0xc0, !PT ;  /* 0xfffffdff29297812 */ /* 0x000fe200078ec0ff */
[----:B------:R-:W-:Y:S01]  /*5b6e0*/  ULDC.64 UR40, c[0x0][0x228] ;  /* 0x00008a0000287ab9 */ /* 0x000fe20000000a00 */
        /* <DEDUP_REMOVED lines=46> */
[----:B------:R-:W-:Y:S01]  /*5b9d0*/  ISETP.LT.AND P3, PT, R214, UR32, !P0 ;  /* 0x00000020d6007c0c */ /* 0x000fe2000c761270 */
[----:B-1----:R-:W-:Y:S02]  /*5b9e0*/  VIADD R79, R79, UR20 ;  /* 0x000000144f4f7c36 */ /* 0x002fe40008000000 */
[----:B------:R-:W-:Y:S01]  /*5b9f0*/  @P2 LOP3.LUT R40, R40, 0x80000000, RZ, 0xfc, !PT ;  /* 0x8000000028282812 */ /* 0x000fe200078efcff */
[----:B------:R-:W-:Y:S01]  /*5ba00*/  ULDC.64 UR32, c[0x0][0x228] ;  /* 0x00008a0000207ab9 */ /* 0x000fe20000000a00 */
[----:B------:R-:W-:Y:S02]  /*5ba10*/  ISETP.LT.AND P0, PT, R194, UR22, !P0 ;  /* 0x00000016c2007c0c */ /* 0x000fe4000c701270 */
[----:B------:R-:W-:Y:S01]  /*5ba20*/  LOP3.LUT R41, R41, 0xfffffffe, RZ, 0xc0, !PT ;  /* 0xfffffffe29297812 */ /* 0x000fe200078ec0ff */
[----:B------:R1:W-:Y:S01]  /*5ba30*/  STL [R1+0x119c], R79 ;  /* 0x00119c4f01007387 */ /* 0x0003e20000100800 */
[----:B------:R-:W-:Y:S01]  /*5ba40*/  LOP3.LUT R40, R40, 0xbfffffff, RZ, 0xc0, !PT ;  /* 0xbfffffff28287812 */ /* 0x000fe200078ec0ff */
[----:B------:R-:W-:Y:S01]  /*5ba50*/  ULDC UR22, c[0x0][0x228] ;  /* 0x00008a0000167ab9 */ /* 0x000fe20000000800 */
[----:B------:R-:W-:-:S02]  /*5ba60*/  ULDC UR20, c[0x0][0x228] ;  /* 0x00008a0000147ab9 */ /* 0x000fc40000000800 */
[----:B------:R-:W-:-:S04]  /*5ba70*/  @P1 LOP3.LUT R40, R40, 0x40000000, RZ, 0xfc, !PT ;  /* 0x4000000028281812 */ /* 0x000fc800078efcff */
[----:B------:R-:W-:-:S04]  /*5ba80*/  LOP3.LUT R40, R40, 0xdfffffff, RZ, 0xc0, !PT ;  /* 0xdfffffff28287812 */ /* 0x000fc800078ec0ff */
[----:B------:R-:W-:Y:S02]  /*5ba90*/  @P0 LOP3.LUT R40, R40, 0x20000000, RZ, 0xfc, !PT ;  /* 0x2000000028280812 */ /* 0x000fe400078efcff */
[----:B------:R-:W-:-:S04]  /*5baa0*/  ISETP.GE.AND P0, PT, R134, UR29, PT ;  /* 0x0000001d86007c0c */ /* 0x000fc8000bf06270 */
[----:B------:R-:W-:Y:S02]  /*5bab0*/  ISETP.LT.AND P1, PT, R216, UR24, !P0 ;  /* 0x00000018d8007c0c */ /* 0x000fe4000c721270 */
[----:B------:R-:W-:Y:S02]  /*5bac0*/  @P3 LOP3.LUT R41, R41, 0x1, RZ, 0xfc, !PT ;  /* 0x0000000129293812 */ /* 0x000fe400078efcff */
[----:B------:R-:W-:Y:S02]  /*5bad0*/  ISETP.LT.AND P3, PT, R219, UR31, !P0 ;  /* 0x0000001fdb007c0c */ /* 0x000fe4000c761270 */
[----:B------:R-:W-:Y:S02]  /*5bae0*/  LOP3.LUT R40, R40, 0xfdffffff, RZ, 0xc0, !PT ;  /* 0xfdffffff28287812 */ /* 0x000fe400078ec0ff */
[----:B------:R-:W-:Y:S01]  /*5baf0*/  ISETP.LT.AND P2, PT, R218, UR30, !P0 ;  /* 0x0000001eda007c0c */ /* 0x000fe2000c741270 */
[----:B------:R-:W-:-:S04]  /*5bb00*/  ULDC.64 UR30, c[0x0][0x228] ;  /* 0x00008a00001e7ab9 */ /* 0x000fc80000000a00 */
        /* <DEDUP_REMOVED lines=21> */
[----:B------:R-:W-:-:S04]  /*5bc60*/  @P2 LOP3.LUT R40, R40, 0x800000, RZ, 0xfc, !PT ;  /* 0x0080000028282812 */ /* 0x000fc800078efcff */
[----:B------:R-:W-:-:S04]  /*5bc70*/  LOP3.LUT R40, R40, 0xffbfffff, RZ, 0xc0, !PT ;  /* 0xffbfffff28287812 */ /* 0x000fc800078ec0ff */
[----:B------:R-:W-:-:S04]  /*5bc80*/  @P1 LOP3.LUT R40, R40, 0x400000, RZ, 0xfc, !PT ;  /* 0x0040000028281812 */ /* 0x000fc800078efcff */
[----:B------:R-:W-:-:S04]  /*5bc90*/  LOP3.LUT R40, R40, 0xffefffff, RZ, 0xc0, !PT ;  /* 0xffefffff28287812 */ /* 0x000fc800078ec0ff */
[----:B------:R-:W-:Y:S02]  /*5bca0*/  @P0 LOP3.LUT R40, R40, 0x100000, RZ, 0xfc, !PT ;  /* 0x0010000028280812 */ /* 0x000fe400078efcff */
[----:B------:R-:W-:-:S04]  /*5bcb0*/  ISETP.GE.AND P0, PT, R135, UR35, PT ;  /* 0x0000002387007c0c */ /* 0x000fc8000bf06270 */
[----:B------:R-:W-:Y:S01]  /*5bcc0*/  ISETP.LT.AND P1, PT, R214, UR28, !P0 ;  /* 0x0000001cd6007c0c */ /* 0x000fe2000c721270 */
[----:B------:R-:W-:Y:S01]  /*5bcd0*/  STL [R1+0x1198], R79 ;  /* 0x0011984f01007387 */ /* 0x000fe20000100800 */
[----:B------:R-:W-:Y:S01]  /*5bce0*/  ISETP.LT.AND P3, PT, R212, UR30, !P0 ;  /* 0x0000001ed4007c0c */ /* 0x000fe2000c761270 */
[----:B------:R-:W-:Y:S01]  /*5bcf0*/  ULDC UR30, c[0x0][0x228] ;  /* 0x00008a00001e7ab9 */ /* 0x000fe20000000800 */
[----:B------:R-:W-:Y:S01]  /*5bd00*/  LOP3.LUT R40, R40, 0xfffffbff, RZ, 0xc0, !PT ;  /* 0xfffffbff28287812 */ /* 0x000fe200078ec0ff */
[----:B------:R-:W-:Y:S01]  /*5bd10*/  ULDC UR28, c[0x0][0x228] ;  /* 0x00008a00001c7ab9 */ /* 0x000fe20000000800 */
[----:B------:R-:W-:Y:S01]  /*5bd20*/  R2UR UR26, R77 ;  /* 0x000000004d1a72ca */ /* 0x000fe200000e0000 */
[----:B------:R-:W-:Y:S01]  /*5bd30*/  VIADD R77, R79, UR6 ;  /* 0x000000064f4d7c36 */ /* 0x000fe20008000000 */
[----:B------:R-:W-:Y:S01]  /*5bd40*/  ISETP.LT.AND P2, PT, R219, UR36, !P0 ;  /* 0x00000024db007c0c */ /* 0x000fe2000c741270 */
[----:B------:R-:W-:Y:S01]  /*5bd50*/  ULDC UR6, c[0x0][0x248] ;  /* 0x0000920000067ab9 */ /* 0x000fe20000000800 */
[----:B------:R-:W-:Y:S01]  /*5bd60*/  R2UR UR24, R78 ;  /* 0x000000004e1872ca */ /* 0x000fe200000e0000 */
[----:B------:R-:W-:-:S02]  /*5bd70*/  ULDC.64 UR36, c[0x0][0x228] ;  /* 0x00008a0000247ab9 */ /* 0x000fc40000000a00 */
[----:B------:R-:W-:Y:S01]  /*5bd80*/  @P1 LOP3.LUT R40, R40, 0x400, RZ, 0xfc, !PT ;  /* 0x0000040028281812 */ /* 0x000fe200078efcff */
[----:B------:R1:W-:Y:S03]  /*5bd90*/  STL [R1+0x1194], R77 ;  /* 0x0011944d01007387 */ /* 0x0003e60000100800 */
[----:B------:R-:W-:-:S04]  /*5bda0*/  LOP3.LUT R40, R40, 0xfffffeff, RZ, 0xc0, !PT ;  /* 0xfffffeff28287812 */ /* 0x000fc800078ec0ff */
[----:B------:R-:W-:Y:S01]  /*5bdb0*/  @P3 LOP3.LUT R40, R40, 0x100, RZ, 0xfc, !PT ;  /* 0x0000010028283812 */ /* 0x000fe200078efcff */
[----:B-1----:R-:W-:Y:S01]  /*5bdc0*/  VIADD R77, R77, UR4 ;  /* 0x000000044d4d7c36 */ /* 0x002fe20008000000 */
[----:B------:R-:W-:Y:S01]  /*5bdd0*/  ISETP.LT.AND P1, PT, R218, UR34, !P0 ;  /* 0x00000022da007c0c */ /* 0x000fe2000c721270 */
[----:B------:R-:W-:Y:S01]  /*5bde0*/  ULDC.64 UR34, c[0x0][0x228] ;  /* 0x00008a0000227ab9 */ /* 0x000fe20000000a00 */
[----:B------:R-:W-:Y:S01]  /*5bdf0*/  LOP3.LUT R40, R40, 0xfff7ffff, RZ, 0xc0, !PT ;  /* 0xfff7ffff28287812 */ /* 0x000fe200078ec0ff */
[----:B------:R-:W-:Y:S01]  /*5be00*/  ULDC UR4, c[0x0][0x228] ;  /* 0x00008a0000047ab9 */ /* 0x000fe20000000800 */
[----:B------:R1:W-:Y:S02]  /*5be10*/  STL [R1+0x1190], R77 ;  /* 0x0011904d01007387 */ /* 0x0003e40000100800 */
[----:B------:R-:W-:Y:S01]  /*5be20*/  @P2 LOP3.LUT R40, R40, 0x80000, RZ, 0xfc, !PT ;  /* 0x0008000028282812 */ /* 0x000fe200078efcff */
[----:B-1----:R-:W-:Y:S01]  /*5be30*/  VIADD R77, R77, UR6 ;  /* 0x000000064d4d7c36 */ /* 0x002fe20008000000 */
[----:B------:R-:W-:-:S03]  /*5be40*/  ULDC UR6, c[0x0][0x248] ;  /* 0x0000920000067ab9 */ /* 0x000fc60000000800 */
[----:B------:R-:W-:Y:S01]  /*5be50*/  VIADD R78, R77, UR6 ;  /* 0x000000064d4e7c36 */ /* 0x000fe20008000000 */
[----:B------:R1:W-:Y:S01]  /*5be60*/  STL [R1+0x1188], R77 ;  /* 0x0011884d01007387 */ /* 0x0003e20000100800 */
[----:B------:R-:W-:Y:S01]  /*5be70*/  ISETP.LT.AND P3, PT, R217, UR14, !P0 ;  /* 0x0000000ed9007c0c */ /* 0x000fe2000c761270 */
[----:B------:R-:W-:Y:S01]  /*5be80*/  ULDC UR14, c[0x0][0x228] ;  /* 0x00008a00000e7ab9 */ /* 0x000fe20000000800 */
[----:B------:R-:W-:Y:S01]  /*5be90*/  LOP3.LUT R40, R40, 0xfffeffff, RZ, 0xc0, !PT ;  /* 0xfffeffff28287812 */ /* 0x000fe200078ec0ff */
[----:B------:R-:W-:Y:S01]  /*5bea0*/  ULDC UR6, c[0x0][0x228] ;  /* 0x00008a0000067ab9 */ /* 0x000fe20000000800 */
[----:B-1----:R-:W2:Y:S02]  /*5beb0*/  LDL.LU R77, [R1+0x20ac] ;  /* 0x0020ac00014d7983 */ /* 0x002ea40000300800 */
        /* <DEDUP_REMOVED lines=11> */
[----:B------:R-:W-:-:S04]  /*5bf70*/  @P1 LOP3.LUT R40, R40, 0x80, RZ, 0xfc, !PT ;  /* 0x0000008028281812 */ /* 0x000fc800078efcff */
[----:B------:R-:W-:-:S04]  /*5bf80*/  LOP3.LUT R40, R40, 0xffffffdf, RZ, 0xc0, !PT ;  /* 0xffffffdf28287812 */ /* 0x000fc800078ec0ff */
[----:B------:R-:W-:Y:S02]  /*5bf90*/  @P0 LOP3.LUT R40, R40, 0x20, RZ, 0xfc, !PT ;  /* 0x0000002028280812 */ /* 0x000fe400078efcff */
[----:B------:R-:W-:-:S04]  /*5bfa0*/  ISETP.GE.AND P0, PT, R136, UR45, PT ;  /* 0x0000002d88007c0c */ /* 0x000fc8000bf06270 */
[----:B------:R-:W-:Y:S02]  /*5bfb0*/  ISETP.LT.AND P3, PT, R216, UR36, !P0 ;  /* 0x00000024d8007c0c */ /* 0x000fe4000c761270 */
[----:B------:R-:W-:Y:S02]  /*5bfc0*/  ISETP.LT.AND P1, PT, R218, UR34, !P0 ;  /* 0x00000022da007c0c */ /* 0x000fe4000c721270 */
[----:B------:R-:W-:Y:S02]  /*5bfd0*/  ISETP.LT.AND P2, PT, R214, UR38, !P0 ;  /* 0x00000026d6007c0c */ /* 0x000fe4000c741270 */
[----:B------:R-:W-:-:S07]  /*5bfe0*/  LOP3.LUT R40, R40, 0xfffffffd, RZ, 0xc0, !PT ;  /* 0xfffffffd28287812 */ /* 0x000fce00078ec0ff */
[----:B------:R-:W-:Y:S02]  /*5bff0*/  @P3 LOP3.LUT R39, R39, 0x20000000, RZ, 0xfc, !PT ;  /* 0x2000000027273812 */ /* 0x000fe400078efcff */
[----:B------:R-:W-:Y:S02]  /*5c000*/  @P1 LOP3.LUT R40, R40, 0x2, RZ, 0xfc, !PT ;  /* 0x0000000228281812 */ /* 0x000fe400078efcff */
[----:B------:R-:W-:Y:S02]  /*5c010*/  ISETP.LT.AND P1, PT, R212, UR40, !P0 ;  /* 0x00000028d4007c0c */ /* 0x000fe4000c721270 */
[----:B------:R-:W-:-:S04]  /*5c020*/  LOP3.LUT R39, R39, 0xf7ffffff, RZ, 0xc0, !PT ;  /* 0xf7ffffff27277812 */ /* 0x000fc800078ec0ff */
[----:B------:R-:W-:Y:S02]  /*5c030*/  @P2 LOP3.LUT R39, R39, 0x8000000, RZ, 0xfc, !PT ;  /* 0x0800000027272812 */ /* 0x000fe400078efcff */
[----:B------:R-:W-:Y:S02]  /*5c040*/  ISETP.LT.AND P2, PT, R217, UR18, !P0 ;  /* 0x00000012d9007c0c */ /* 0x000fe4000c741270 */
[----:B------:R-:W-:Y:S01]  /*5c050*/  LOP3.LUT R34, R34, 0xbfffffff, RZ, 0xc0, !PT ;  /* 0xbfffffff22227812 */ /* 0x000fe200078ec0ff */
[----:B------:R-:W-:Y:S01]  /*5c060*/  VIADD R189, R193, 0x41 ;  /* 0x00000041c1bd7836 */ /* 0x000fe20000000000 */
[----:B------:R-:W-:Y:S01]  /*5c070*/  LOP3.LUT R39, R39, 0xfdffffff, RZ, 0xc0, !PT ;  /* 0xfdffffff27277812 */ /* 0x000fe200078ec0ff */
[----:B------:R-:W-:Y:S01]  /*5c080*/  VIADD R188, R193, 0x42 ;  /* 0x00000042c1bc7836 */ /* 0x000fe20000000000 */
[----:B------:R-:W-:Y:S01]  /*5c090*/  ISETP.LT.AND P3, PT, R219, UR44, !P0 ;  /* 0x0000002cdb007c0c */ /* 0x000fe2000c761270 */
[----:B------:R-:W-:Y:S01]  /*5c0a0*/  ULDC.64 UR44, c[0x0][0x228] ;  /* 0x00008a00002c7ab9 */ /* 0x000fe20000000a00 */
[----:B------:R-:W-:Y:S01]  /*5c0b0*/  @P1 LOP3.LUT R39, R39, 0x2000000, RZ, 0xfc, !PT ;  /* 0x0200000027271812 */ /* 0x000fe200078efcff */
[----:B------:R-:W-:Y:S01]  /*5c0c0*/  VIADD R187, R193, 0x43 ;  /* 0x00000043c1bb7836 */ /* 0x000fe20000000000 */
[----:B------:R-:W-:Y:S01]  /*5c0d0*/  ISETP.LT.AND P1, PT, R195, UR16, !P0 ;  /* 0x00000010c3007c0c */ /* 0x000fe2000c721270 */
[----:B------:R-:W-:Y:S01]  /*5c0e0*/  ULDC UR16, c[0x0][0x228] ;  /* 0x00008a0000107ab9 */ /* 0x000fe20000000800 */
[----:B------:R-:W-:-:S02]  /*5c0f0*/  LOP3.LUT R39, R39, 0x7fffffff, RZ, 0xc0, !PT ;  /* 0x7fffffff27277812 */ /* 0x000fc400078ec0ff */
[C---:B------:R-:W-:Y:S01]  /*5c100*/  IADD3 R186, R193.reuse, 0x44, RZ ;  /* 0x00000044c1ba7810 */ /* 0x040fe20007ffe0ff */
[----:B------:R-:W-:Y:S01]  /*5c110*/  VIADD R185, R193, 0x45 ;  /* 0x00000045c1b97836 */ /* 0x000fe20000000000 */
[----:B------:R-:W-:Y:S01]  /*5c120*/  @P2 LOP3.LUT R39, R39, 0x80000000, RZ, 0xfc, !PT ;  /* 0x8000000027272812 */ /* 0x000fe200078efcff */
[C---:B------:R-:W-:Y:S01]  /*5c130*/  VIADD R184, R193.reuse, 0x46 ;  /* 0x00000046c1b87836 */ /* 0x040fe20000000000 */
[----:B------:R-:W-:Y:S02]  /*5c140*/  ISETP.LT.AND P0, PT, R194, UR42, !P0 ;  /* 0x0000002ac2007c0c */ /* 0x000fe4000c701270 */
[----:B------:R-:W-:Y:S01]  /*5c150*/  LOP3.LUT R38, R38, 0xffdfffff, RZ, 0xc0, !PT ;  /* 0xffdfffff26267812 */ /* 0x000fe200078ec0ff */
[----:B------:R-:W-:Y:S01]  /*5c160*/  VIADD R183, R193, 0x47 ;  /* 0x00000047c1b77836 */ /* 0x000fe20000000000 */
[----:B------:R-:W-:Y:S01]  /*5c170*/  LOP3.LUT R39, R39, 0xff7fffff, RZ, 0xc0, !PT ;  /* 0xff7fffff27277812 */ /* 0x000fe200078ec0ff */
[C---:B------:R-:W-:Y:S01]  /*5c180*/  VIADD R182, R193.reuse, 0x48 ;  /* 0x00000048c1b67836 */ /* 0x040fe20000000000 */
[----:B------:R-:W-:Y:S01]  /*5c190*/  LOP3.LUT R40, R40, 0xfffffff7, RZ, 0xc0, !PT ;  /* 0xfffffff728287812 */ /* 0x000fe200078ec0ff */
[----:B------:R-:W-:Y:S01]  /*5c1a0*/  VIADD R181, R193, 0x49 ;  /* 0x00000049c1b57836 */ /* 0x000fe20000000000 */
[----:B------:R-:W-:Y:S01]  /*5c1b0*/  @P1 LOP3.LUT R39, R39, 0x800000, RZ, 0xfc, !PT ;  /* 0x0080000027271812 */ /* 0x000fe200078efcff */
[C---:B------:R-:W-:Y:S01]  /*5c1c0*/  VIADD R180, R193.reuse, 0x4a ;  /* 0x0000004ac1b47836 */ /* 0x040fe20000000000 */
[----:B------:R-:W-:Y:S01]  /*5c1d0*/  R2UR UR40, R66 ;  /* 0x00000000422872ca */ /* 0x000fe200000e0000 */
[----:B------:R-:W-:Y:S01]  /*5c1e0*/  VIADD R179, R193, 0x4b ;  /* 0x0000004bc1b37836 */ /* 0x000fe20000000000 */
[----:B------:R-:W-:Y:S01]  /*5c1f0*/  LOP3.LUT R39, R39, 0xffbfffff, RZ, 0xc0, !PT ;  /* 0xffbfffff27277812 */ /* 0x000fe200078ec0ff */
[----:B------:R-:W-:Y:S01]  /*5c200*/  VIADD R178, R193, 0x4c ;  /* 0x0000004cc1b27836 */ /* 0x000fe20000000000 */
[----:B------:R-:W-:Y:S01]  /*5c210*/  R2UR UR38, R65 ;  /* 0x00000000412672ca */ /* 0x000fe200000e0000 */
[----:B------:R-:W-:Y:S01]  /*5c220*/  VIADD R177, R193, 0x4d ;  /* 0x0000004dc1b17836 */ /* 0x000fe20000000000 */
[----:B------:R-:W-:Y:S01]  /*5c230*/  @P0 LOP3.LUT R39, R39, 0x400000, RZ, 0xfc, !PT ;  /* 0x0040000027270812 */ /* 0x000fe200078efcff */
[----:B------:R-:W-:Y:S01]  /*5c240*/  VIADD R176, R193, 0x4e ;  /* 0x0000004ec1b07836 */ /* 0x000fe20000000000 */
[----:B------:R-:W-:Y:S01]  /*5c250*/  ISETP.GE.AND P0, PT, R137, UR55, PT ;  /* 0x0000003789007c0c */ /* 0x000fe2000bf06270 */
[C---:B------:R-:W-:Y:S01]  /*5c260*/  VIADD R175, R193.reuse, 0x4f ;  /* 0x0000004fc1af7836 */ /* 0x040fe20000000000 */
[----:B------:R-:W-:Y:S01]  /*5c270*/  R2UR UR36, R64 ;  /* 0x00000000402472ca */ /* 0x000fe200000e0000 */
[C---:B------:R-:W-:Y:S01]  /*5c280*/  VIADD R174, R193.reuse, 0x50 ;  /* 0x00000050c1ae7836 */ /* 0x040fe20000000000 */
[----:B------:R-:W-:Y:S01]  /*5c290*/  ISETP.LT.AND P1, PT, R218, UR44, !P0 ;  /* 0x0000002cda007c0c */ /* 0x000fe2000c721270 */
[C---:B------:R-:W-:Y:S01]  /*5c2a0*/  VIADD R173, R193.reuse, 0x51 ;  /* 0x00000051c1ad7836 */ /* 0x040fe20000000000 */
[----:B------:R-:W-:Y:S01]  /*5c2b0*/  @P3 LOP3.LUT R40, R40, 0x8, RZ, 0xfc, !PT ;  /* 0x0000000828283812 */ /* 0x000fe200078efcff */
[C---:B------:R-:W-:Y:S01]  /*5c2c0*/  VIADD R172, R193.reuse, 0x52 ;  /* 0x00000052c1ac7836 */ /* 0x040fe20000000000 */
[----:B------:R-:W-:Y:S01]  /*5c2d0*/  ISETP.LT.AND P3, PT, R216, UR46, !P0 ;  /* 0x0000002ed8007c0c */ /* 0x000fe2000c761270 */
[----:B------:R-:W-:Y:S01]  /*5c2e0*/  VIADD R170, R193, 0x54 ;  /* 0x00000054c1aa7836 */ /* 0x000fe20000000000 */
[----:B------:R-:W-:Y:S01]  /*5c2f0*/  LOP3.LUT R39, R39, 0xfffdffff, RZ, 0xc0, !PT ;  /* 0xfffdffff27277812 */ /* 0x000fe200078ec0ff */
[C---:B------:R-:W-:Y:S01]  /*5c300*/  VIADD R171, R193.reuse, 0x53 ;  /* 0x00000053c1ab7836 */ /* 0x040fe20000000000 */
[----:B------:R-:W-:Y:S01]  /*5c310*/  ISETP.LT.AND P2, PT, R214, UR48, !P0 ;  /* 0x00000030d6007c0c */ /* 0x000fe2000c741270 */
[----:B------:R-:W-:Y:S01]  /*5c320*/  VIADD R167, R193, 0x57 ;  /* 0x00000057c1a77836 */ /* 0x000fe20000000000 */
[----:B------:R-:W-:Y:S01]  /*5c330*/  R2UR UR34, R63 ;  /* 0x000000003f2272ca */ /* 0x000fe200000e0000 */
[C---:B------:R-:W-:Y:S01]  /*5c340*/  VIADD R166, R193.reuse, 0x58 ;  /* 0x00000058c1a67836 */ /* 0x040fe20000000000 */
[----:B------:R-:W-:Y:S01]  /*5c350*/  R2UR UR32, R62 ;  /* 0x000000003e2072ca */ /* 0x000fe200000e0000 */
[----:B------:R-:W-:Y:S01]  /*5c360*/  VIADD R165, R193, 0x59 ;  /* 0x00000059c1a57836 */ /* 0x000fe20000000000 */
[----:B------:R-:W-:Y:S01]  /*5c370*/  @P1 LOP3.LUT R39, R39, 0x20000, RZ, 0xfc, !PT ;  /* 0x0002000027271812 */ /* 0x000fe200078efcff */
[----:B------:R-:W-:-:S02]  /*5c380*/  VIADD R164, R193, 0x5a ;  /* 0x0000005ac1a47836 */ /* 0x000fc40000000000 */
[----:B------:R-:W-:Y:S01]  /*5c390*/  VIADD R163, R193, 0x5b ;  /* 0x0000005bc1a37836 */ /* 0x000fe20000000000 */
[----:B------:R-:W-:Y:S01]  /*5c3a0*/  LOP3.LUT R39, R39, 0xffffbfff, RZ, 0xc0, !PT ;  /* 0xffffbfff27277812 */ /* 0x000fe200078ec0ff */
[C---:B------:R-:W-:Y:S02]  /*5c3b0*/  VIADD R162, R193.reuse, 0x5c ;  /* 0x0000005cc1a27836 */ /* 0x040fe40000000000 */
[----:B------:R-:W-:Y:S01]  /*5c3c0*/  VIADD R161, R193, 0x5d ;  /* 0x0000005dc1a17836 */ /* 0x000fe20000000000 */
[----:B------:R-:W-:Y:S01]  /*5c3d0*/  @P3 LOP3.LUT R39, R39, 0x4000, RZ, 0xfc, !PT ;  /* 0x0000400027273812 */ /* 0x000fe200078efcff */
[C---:B------:R-:W-:Y:S01]  /*5c3e0*/  VIADD R160, R193.reuse, 0x5e ;  /* 0x0000005ec1a07836 */ /* 0x040fe20000000000 */
[----:B------:R-:W-:Y:S01]  /*5c3f0*/  ISETP.LT.AND P1, PT, R212, UR50, !P0 ;  /* 0x00000032d4007c0c */ /* 0x000fe2000c721270 */
[----:B------:R-:W-:Y:S01]  /*5c400*/  VIADD R159, R193, 0x5f ;  /* 0x0000005fc19f7836 */ /* 0x000fe20000000000 */
[----:B------:R-:W-:Y:S01]  /*5c410*/  LOP3.LUT R39, R39, 0xffffefff, RZ, 0xc0, !PT ;  /* 0xffffefff27277812 */ /* 0x000fe200078ec0ff */
[----:B------:R-:W-:-:S02]  /*5c420*/  VIADD R158, R193, 0x60 ;  /* 0x00000060c19e7836 */ /* 0x000fc40000000000 */
[----:B------:R-:W-:Y:S01]  /*5c430*/  VIADD R156, R193, 0x62 ;  /* 0x00000062c19c7836 */ /* 0x000fe20000000000 */
[----:B------:R-:W-:Y:S01]  /*5c440*/  @P2 LOP3.LUT R39, R39, 0x1000, RZ, 0xfc, !PT ;  /* 0x0000100027272812 */ /* 0x000fe200078efcff */
[----:B------:R-:W-:Y:S01]  /*5c450*/  VIADD R157, R193, 0x61 ;  /* 0x00000061c19d7836 */ /* 0x000fe20000000000 */
[----:B------:R-:W-:Y:S01]  /*5c460*/  ISETP.LT.AND P3, PT, R219, UR54, !P0 ;  /* 0x00000036db007c0c */ /* 0x000fe2000c761270 */
[----:B------:R-:W-:Y:S01]  /*5c470*/  ULDC.64 UR54, c[0x0][0x228] ;  /* 0x00008a0000367ab9 */ /* 0x000fe20000000a00 */
[----:B------:R-:W-:Y:S01]  /*5c480*/  LOP3.LUT R39, R39, 0xfffffbff, RZ, 0xc0, !PT ;  /* 0xfffffbff27277812 */ /* 0x000fe200078ec0ff */
[C---:B------:R-:W-:Y:S02]  /*5c490*/  VIADD R155, R193.reuse, 0x63 ;  /* 0x00000063c19b7836 */ /* 0x040fe40000000000 */
[----:B------:R-:W-:Y:S01]  /*5c4a0*/  VIADD R154, R193, 0x64 ;  /* 0x00000064c19a7836 */ /* 0x000fe20000000000 */
[----:B------:R-:W-:Y:S01]  /*5c4b0*/  @P1 LOP3.LUT R39, R39, 0x400, RZ, 0xfc, !PT ;  /* 0x0000040027271812 */ /* 0x000fe200078efcff */
[----:B------:R-:W-:Y:S01]  /*5c4c0*/  VIADD R153, R193, 0x65 ;  /* 0x00000065c1997836 */ /* 0x000fe20000000000 */
        /* <DEDUP_REMOVED lines=8> */
[----:B------:R-:W-:Y:S01]  /*5c550*/  VIADD R148, R193, 0x6a ;  /* 0x0000006ac1947836 */ /* 0x000fe20000000000 */
[----:B------:R-:W-:Y:S01]  /*5c560*/  LOP3.LUT R39, R39, 0xfffeffff, RZ, 0xc0, !PT ;  /* 0xfffeffff27277812 */ /* 0x000fe200078ec0ff */
[C---:B------:R-:W-:Y:S01]  /*5c570*/  VIADD R147, R193.reuse, 0x6b ;  /* 0x0000006bc1937836 */ /* 0x040fe20000000000 */
[----:B------:R-:W-:Y:S01]  /*5c580*/  R2UR UR22, R72 ;  /* 0x00000000481672ca */ /* 0x000fe200000e0000 */
[----:B------:R-:W-:Y:S01]  /*5c590*/  VIADD R145, R193, 0x6d ;  /* 0x0000006dc1917836 */ /* 0x000fe20000000000 */
[----:B------:R-:W-:Y:S01]  /*5c5a0*/  @P2 LOP3.LUT R39, R39, 0x10000, RZ, 0xfc, !PT ;  /* 0x0001000027272812 */ /* 0x000fe200078efcff */
[C---:B------:R-:W-:Y:S01]  /*5c5b0*/  VIADD R146, R193.reuse, 0x6c ;  /* 0x0000006cc1927836 */ /* 0x040fe20000000000 */
[----:B------:R-:W-:Y:S01]  /*5c5c0*/  ISETP.LT.AND P0, PT, R194, UR52, !P0 ;  /* 0x00000034c2007c0c */ /* 0x000fe2000c701270 */
[----:B------:R-:W-:Y:S01]  /*5c5d0*/  VIADD R144, R193, 0x6e ;  /* 0x0000006ec1907836 */ /* 0x000fe20000000000 */
[----:B------:R-:W-:Y:S01]  /*5c5e0*/  LOP3.LUT R39, R39, 0xfffffeff, RZ, 0xc0, !PT ;  /* 0xfffffeff27277812 */ /* 0x000fe200078ec0ff */
[----:B------:R-:W-:Y:S01]  /*5c5f0*/  VIADD R143, R193, 0x6f ;  /* 0x0000006fc18f7836 */ /* 0x000fe20000000000 */
[----:B------:R-:W-:Y:S01]  /*5c600*/  R2UR UR50, R71 ;  /* 0x00000000473272ca */ /* 0x000fe200000e0000 */
[----:B------:R-:W-:Y:S01]  /*5c610*/  VIADD R169, R193, 0x55 ;  /* 0x00000055c1a97836 */ /* 0x000fe20000000000 */
[----:B------:R-:W-:Y:S01]  /*5c620*/  @P1 LOP3.LUT R39, R39, 0x100, RZ, 0xfc, !PT ;  /* 0x0000010027271812 */ /* 0x000fe200078efcff */
[----:B------:R-:W-:Y:S01]  /*5c630*/  ULDC UR20, c[0x0][0x248] ;  /* 0x0000920000147ab9 */ /* 0x000fe20000000800 */
[----:B------:R-:W-:Y:S01]  /*5c640*/  STL [R1+0x1184], R78 ;  /* 0x0011844e01007387 */ /* 0x000fe20000100800 */
[----:B------:R-:W-:Y:S01]  /*5c650*/  ULDC UR18, c[0x0][0x228] ;  /* 0x00008a0000127ab9 */ /* 0x000fe20000000800 */
[----:B------:R-:W-:-:S04]  /*5c660*/  LOP3.LUT R39, R39, 0xffffffbf, RZ, 0xc0, !PT ;  /* 0xffffffbf27277812 */ /* 0x000fc800078ec0ff */
[----:B------:R-:W-:Y:S02]  /*5c670*/  @P0 LOP3.LUT R39, R39, 0x40, RZ, 0xfc, !PT ;  /* 0x0000004027270812 */ /* 0x000fe400078efcff */
[----:B------:R-:W-:Y:S01]  /*5c680*/  ISETP.GE.AND P0, PT, R138, UR26, PT ;  /* 0x0000001a8a007c0c */ /* 0x000fe2000bf06270 */
[----:B------:R-:W-:-:S03]  /*5c690*/  ULDC UR26, c[0x0][0x228] ;  /* 0x00008a00001a7ab9 */ /* 0x000fc60000000800 */
[----:B------:R-:W-:Y:S02]  /*5c6a0*/  ISETP.LT.AND P2, PT, R218, UR54, !P0 ;  /* 0x00000036da007c0c */ /* 0x000fe4000c741270 */
[----:B------:R-:W-:Y:S02]  /*5c6b0*/  ISETP.LT.AND P1, PT, R216, UR56, !P0 ;  /* 0x00000038d8007c0c */ /* 0x000fe4000c721270 */
[----:B------:R-:W-:-:S09]  /*5c6c0*/  LOP3.LUT R39, R39, 0xfffffffb, RZ, 0xc0, !PT ;  /* 0xfffffffb27277812 */ /* 0x000fd200078ec0ff */
[----:B------:R-:W-:Y:S02]  /*5c6d0*/  @P2 LOP3.LUT R39, R39, 0x4, RZ, 0xfc, !PT ;  /* 0x0000000427272812 */ /* 0x000fe400078efcff */
[----:B------:R-:W-:Y:S02]  /*5c6e0*/  ISETP.LT.AND P2, PT, R214, UR58, !P0 ;  /* 0x0000003ad6007c0c */ /* 0x000fe4000c741270 */
[----:B------:R-:W-:Y:S02]  /*5c6f0*/  @P1 LOP3.LUT R34, R34, 0x40000000, RZ, 0xfc, !PT ;  /* 0x4000000022221812 */ /* 0x000fe400078efcff */
[----:B------:R-:W-:Y:S02]  /*5c700*/  ISETP.LT.AND P1, PT, R219, UR30, !P0 ;  /* 0x0000001edb007c0c */ /* 0x000fe4000c721270 */
[----:B------:R-:W-:Y:S02]  /*5c710*/  LOP3.LUT R34, R34, 0xdfffffff, RZ, 0xc0, !PT ;  /* 0xdfffffff22227812 */ /* 0x000fe400078ec0ff */
[----:B------:R-:W-:-:S05]  /*5c720*/  LOP3.LUT R39, R39, 0xffffffdf, RZ, 0xc0, !PT ;  /* 0xffffffdf27277812 */ /* 0x000fca00078ec0ff */
[----:B------:R-:W-:Y:S02]  /*5c730*/  @P2 LOP3.LUT R34, R34, 0x20000000, RZ, 0xfc, !PT ;  /* 0x2000000022222812 */ /* 0x000fe400078efcff */
[----:B------:R-:W-:Y:S02]  /*5c740*/  ISETP.LT.AND P2, PT, R212, UR26, !P0 ;  /* 0x0000001ad4007c0c */ /* 0x000fe4000c741270 */
[----:B------:R-:W-:Y:S02]  /*5c750*/  @P1 LOP3.LUT R39, R39, 0x20, RZ, 0xfc, !PT ;  /* 0x0000002027271812 */ /* 0x000fe400078efcff */
[----:B------:R-:W-:Y:S01]  /*5c760*/  ISETP.LT.AND P1, PT, R195, UR10, !P0 ;  /* 0x0000000ac3007c0c */ /* 0x000fe2000c721270 */
[----:B------:R-:W-:Y:S01]  /*5c770*/  ULDC UR10, c[0x0][0x228] ;  /* 0x00008a00000a7ab9 */ /* 0x000fe20000000800 */
[----:B------:R-:W-:Y:S02]  /*5c780*/  LOP3.LUT R34, R34, 0xf7ffffff, RZ, 0xc0, !PT ;  /* 0xf7ffffff22227812 */ /* 0x000fe400078ec0ff */
[----:B------:R-:W-:-:S02]  /*5c790*/  ISETP.LT.AND P3, PT, R217, UR28, !P0 ;  /* 0x0000001cd9007c0c */ /* 0x000fc4000c761270 */
[----:B------:R-:W-:Y:S01]  /*5c7a0*/  ISETP.LT.AND P0, PT, R194, UR4, !P0 ;  /* 0x00000004c2007c0c */ /* 0x000fe2000c701270 */
[----:B------:R-:W-:Y:S02]  /*5c7b0*/  ULDC UR4, c[0x0][0x228] ;  /* 0x00008a0000047ab9 */ /* 0x000fe40000000800 */
[----:B------:R-:W-:-:S04]  /*5c7c0*/  @P2 LOP3.LUT R34, R34, 0x8000000, RZ, 0xfc, !PT ;  /* 0x0800000022222812 */ /* 0x000fc800078efcff */
[----:B------:R-:W-:-:S04]  /*5c7d0*/  LOP3.LUT R34, R34, 0xfdffffff, RZ, 0xc0, !PT ;  /* 0xfdffffff22227812 */ /* 0x000fc800078ec0ff */
[----:B------:R-:W-:-:S04]  /*5c7e0*/  @P1 LOP3.LUT R34, R34, 0x2000000, RZ, 0xfc, !PT ;  /* 0x0200000022221812 */ /* 0x000fc800078efcff */
[----:B------:R-:W-:Y:S02]  /*5c7f0*/  LOP3.LUT R34, R34, 0xff7fffff, RZ, 0xc0, !PT ;  /* 0xff7fffff22227812 */ /* 0x000fe400078ec0ff */
[----:B------:R-:W-:Y:S02]  /*5c800*/  LOP3.LUT R39, R39, 0xfffffffe, RZ, 0xc0, !PT ;  /* 0xfffffffe27277812 */ /* 0x000fe400078ec0ff */
[----:B------:R-:W-:Y:S02]  /*5c810*/  @P0 LOP3.LUT R34, R34, 0x800000, RZ, 0xfc, !PT ;  /* 0x0080000022220812 */ /* 0x000fe400078efcff */
[----:B------:R-:W-:Y:S02]  /*5c820*/  ISETP.GE.AND P0, PT, R193, UR24, PT ;  /* 0x00000018c1007c0c */ /* 0x000fe4000bf06270 */
[----:B------:R-:W-:Y:S02]  /*5c830*/  @P3 LOP3.LUT R39, R39, 0x1, RZ, 0xfc, !PT ;  /* 0x0000000127273812 */ /* 0x000fe400078efcff */
[----:B------:R-:W-:-:S02]  /*5c840*/  ISETP.LT.AND P3, PT, R219, UR16, !P0 ;  /* 0x00000010db007c0c */ /* 0x000fc4000c761270 */
[----:B------:R-:W-:Y:S02]  /*5c850*/  ISETP.LT.AND P2, PT, R218, UR14, !P0 ;  /* 0x0000000eda007c0c */ /* 0x000fe4000c741270 */
        /* <DEDUP_REMOVED lines=17> */
[----:B------:R-:W-:Y:S02]  /*5c970*/  R2UR UR58, R76 ;  /* 0x000000004c3a72ca */ /* 0x000fe400000e0000 */
[----:B------:R-:W-:-:S04]  /*5c980*/  LOP3.LUT R34, R34, 0xffffffbf, RZ, 0xc0, !PT ;  /* 0xffffffbf22227812 */ /* 0x000fc800078ec0ff */
[----:B------:R-:W-:Y:S02]  /*5c990*/  @P0 LOP3.LUT R34, R34, 0x40, RZ, 0xfc, !PT ;  /* 0x0000004022220812 */ /* 0x000fe400078efcff */
[----:B--2---:R-:W-:Y:S02]  /*5c9a0*/  ISETP.GE.AND P0, PT, R189, R77, PT ;  /* 0x0000004dbd00720c */ /* 0x004fe40003f06270 */
[----:B------:R-:W-:Y:S02]  /*5c9b0*/  R2UR UR56, R75 ;  /* 0x000000004b3872ca */ /* 0x000fe400000e0000 */
[----:B------:R-:W-:Y:S02]  /*5c9c0*/  LOP3.LUT R34, R34, 0xfffffffb, RZ, 0xc0, !PT ;  /* 0xfffffffb22227812 */ /* 0x000fe400078ec0ff */
[----:B------:R-:W-:Y:S02]  /*5c9d0*/  ISETP.GE.AND P2, PT, R188, UR58, PT ;  /* 0x0000003abc007c0c */ /* 0x000fe4000bf46270 */
[----:B------:R-:W-:-:S05]  /*5c9e0*/  R2UR UR54, R74 ;  /* 0x000000004a3672ca */ /* 0x000fca00000e0000 */
[----:B------:R-:W-:Y:S02]  /*5c9f0*/  @P0 LOP3.LUT R34, R34, 0x4, RZ, 0xfc, !PT ;  /* 0x0000000422220812 */ /* 0x000fe400078efcff */
[----:B------:R-:W-:Y:S02]  /*5ca00*/  ISETP.GE.AND P1, PT, R187, UR56, PT ;  /* 0x00000038bb007c0c */ /* 0x000fe4000bf26270 */
[----:B------:R-:W-:Y:S02]  /*5ca10*/  R2UR UR52, R73 ;  /* 0x00000000493472ca */ /* 0x000fe400000e0000 */
[----:B------:R-:W-:-:S04]  /*5ca20*/  LOP3.LUT R34, R34, 0xfffffffd, RZ, 0xc0, !PT ;  /* 0xfffffffd22227812 */ /* 0x000fc800078ec0ff */
[----:B------:R-:W-:Y:S02]  /*5ca30*/  @P2 LOP3.LUT R34, R34, 0x2, RZ, 0xfc, !PT ;  /* 0x0000000222222812 */ /* 0x000fe400078efcff */
[----:B------:R-:W-:Y:S02]  /*5ca40*/  ISETP.GE.AND P0, PT, R186, UR54, PT ;  /* 0x00000036ba007c0c */ /* 0x000fe4000bf06270 */
[----:B------:R-:W-:-:S04]  /*5ca50*/  LOP3.LUT R34, R34, 0xfffffffe, RZ, 0xc0, !PT ;  /* 0xfffffffe22227812 */ /* 0x000fc800078ec0ff */
[----:B------:R-:W-:Y:S02]  /*5ca60*/  @P1 LOP3.LUT R34, R34, 0x1, RZ, 0xfc, !PT ;  /* 0x0000000122221812 */ /* 0x000fe400078efcff */
[----:B------:R-:W-:Y:S02]  /*5ca70*/  ISETP.GE.AND P1, PT, R185, UR52, PT ;  /* 0x00000034b9007c0c */ /* 0x000fe4000bf26270 */
[----:B------:R-:W-:-:S03]  /*5ca80*/  LOP3.LUT R34, R34, 0xffffffef, RZ, 0xc0, !PT ;  /* 0xffffffef22227812 */ /* 0x000fc600078ec0ff */
[----:B------:R-:W-:Y:S02]  /*5ca90*/  @P0 LOP3.LUT R38, R38, 0x200000, RZ, 0xfc, !PT ;  /* 0x0020000026260812 */ /* 0x000fe400078efcff */
[----:B------:R-:W-:Y:S02]  /*5caa0*/  ISETP.GE.AND P0, PT, R184, UR22, PT ;  /* 0x00000016b8007c0c */ /* 0x000fe4000bf06270 */
[----:B------:R-:W-:-:S04]  /*5cab0*/  R2UR UR48, R70 ;  /* 0x00000000463072ca */ /* 0x000fc800000e0000 */
[----:B------:R-:W-:Y:S02]  /*5cac0*/  @P1 LOP3.LUT R34, R34, 0x10, RZ, 0xfc, !PT ;  /* 0x0000001022221812 */ /* 0x000fe400078efcff */
[----:B------:R-:W-:Y:S02]  /*5cad0*/  ISETP.GE.AND P2, PT, R183, UR50, PT ;  /* 0x00000032b7007c0c */ /* 0x000fe4000bf46270 */
[----:B------:R-:W-:Y:S02]  /*5cae0*/  LOP3.LUT R34, R34, 0xffffffdf, RZ, 0xc0, !PT ;  /* 0xffffffdf22227812 */ /* 0x000fe400078ec0ff */
[----:B------:R-:W-:Y:S02]  /*5caf0*/  R2UR UR46, R69 ;  /* 0x00000000452e72ca */ /* 0x000fe400000e0000 */
[----:B------:R-:W-:Y:S02]  /*5cb00*/  @P0 LOP3.LUT R34, R34, 0x20, RZ, 0xfc, !PT ;  /* 0x0000002022220812 */ /* 0x000fe400078efcff */
[----:B------:R-:W-:-:S02]  /*5cb10*/  ISETP.GE.AND P1, PT, R182, UR48, PT ;  /* 0x00000030b6007c0c */ /* 0x000fc4000bf26270 */
[----:B------:R-:W-:Y:S02]  /*5cb20*/  LOP3.LUT R34, R34, 0xffffff7f, RZ, 0xc0, !PT ;  /* 0xffffff7f22227812 */ /* 0x000fe400078ec0ff */
[----:B------:R-:W-:Y:S02]  /*5cb30*/  R2UR UR44, R68 ;  /* 0x00000000442c72ca */ /* 0x000fe400000e0000 */
[----:B------:R-:W-:-:S03]  /*5cb40*/  @P2 LOP3.LUT R34, R34, 0x80, RZ, 0xfc, !PT ;  /* 0x0000008022222812 */ /* 0x000fc600078efcff */
[----:B------:R-:W-:Y:S02]  /*5cb50*/  ISETP.GE.AND P0, PT, R181, UR46, PT ;  /* 0x0000002eb5007c0c */ /* 0x000fe4000bf06270 */
[----:B------:R-:W-:Y:S02]  /*5cb60*/  LOP3.LUT R34, R34, 0xfffffdff, RZ, 0xc0, !PT ;  /* 0xfffffdff22227812 */ /* 0x000fe400078ec0ff */
[----:B------:R-:W-:Y:S02]  /*5cb70*/  R2UR UR42, R67 ;  /* 0x00000000432a72ca */ /* 0x000fe400000e0000 */
[----:B------:R-:W-:Y:S02]  /*5cb80*/  @P1 LOP3.LUT R34, R34, 0x200, RZ, 0xfc, !PT ;  /* 0x0000020022221812 */ /* 0x000fe400078efcff */
[----:B------:R-:W-:Y:S02]  /*5cb90*/  ISETP.GE.AND P2, PT, R180, UR44, PT ;  /* 0x0000002cb4007c0c */ /* 0x000fe4000bf46270 */
[----:B------:R-:W-:-:S04]  /*5cba0*/  LOP3.LUT R34, R34, 0xfffff7ff, RZ, 0xc0, !PT ;  /* 0xfffff7ff22227812 */ /* 0x000fc800078ec0ff */
[----:B------:R-:W-:-:S03]  /*5cbb0*/  @P0 LOP3.LUT R34, R34, 0x800, RZ, 0xfc, !PT ;  /* 0x0000080022220812 */ /* 0x000fc600078efcff */
[----:B------:R-:W-:Y:S02]  /*5cbc0*/  ISETP.GE.AND P1, PT, R179, UR42, PT ;  /* 0x0000002ab3007c0c */ /* 0x000fe4000bf26270 */
[----:B------:R-:W-:-:S04]  /*5cbd0*/  LOP3.LUT R34, R34, 0xffffdfff, RZ, 0xc0, !PT ;  /* 0xffffdfff22227812 */ /* 0x000fc800078ec0ff */
[----:B------:R-:W-:Y:S02]  /*5cbe0*/  @P2 LOP3.LUT R34, R34, 0x2000, RZ, 0xfc, !PT ;  /* 0x0000200022222812 */ /* 0x000fe400078efcff */
[----:B------:R-:W-:Y:S02]  /*5cbf0*/  ISETP.GE.AND P0, PT, R178, UR40, PT ;  /* 0x00000028b2007c0c */ /* 0x000fe4000bf06270 */
[----:B------:R-:W-:-:S04]  /*5cc00*/  LOP3.LUT R34, R34, 0xfffeffff, RZ, 0xc0, !PT ;  /* 0xfffeffff22227812 */ /* 0x000fc800078ec0ff */
[----:B------:R-:W-:Y:S02]  /*5cc10*/  @P1 LOP3.LUT R34, R34, 0x10000, RZ, 0xfc, !PT ;  /* 0x0001000022221812 */ /* 0x000fe400078efcff */
[----:B------:R-:W-:Y:S02]  /*5cc20*/  ISETP.GE.AND P2, PT, R177, UR38, PT ;  /* 0x00000026b1007c0c */ /* 0x000fe4000bf46270 */
[----:B------:R-:W-:-:S04]  /*5cc30*/  LOP3.LUT R34, R34, 0xfffbffff, RZ, 0xc0, !PT ;  /* 0xfffbffff22227812 */ /* 0x000fc800078ec0ff */
[----:B------:R-:W-:-:S04]  /*5cc40*/  @P0 LOP3.LUT R34, R34, 0x40000, RZ, 0xfc, !PT ;  /* 0x0004000022220812 */ /* 0x000fc800078efcff */
[----:B------:R-:W-:Y:S02]  /*5cc50*/  LOP3.LUT R34, R34, 0xffdfffff, RZ, 0xc0, !PT ;  /* 0xffdfffff22227812 */ /* 0x000fe400078ec0ff */
[----:B------:R-:W-:Y:S02]  /*5cc60*/  ISETP.GE.AND P1, PT, R176, UR36, PT ;  /* 0x00000024b0007c0c */ /* 0x000fe4000bf26270 */
[----:B------:R-:W-:Y:S02]  /*5cc70*/  @P2 LOP3.LUT R34, R34, 0x200000, RZ, 0xfc, !PT ;  /* 0x0020000022222812 */ /* 0x000fe400078efcff */
[----:B------:R-:W-:Y:S02]  /*5cc80*/  ISETP.GE.AND P0, PT, R175, UR34, PT ;  /* 0x00000022af007c0c */ /* 0x000fe4000bf06270 */
[----:B------:R-:W-:Y:S02]  /*5cc90*/  LOP3.LUT R34, R34, 0xfeffffff, RZ, 0xc0, !PT ;  /* 0xfeffffff22227812 */ /* 0x000fe400078ec0ff */
[----:B------:R-:W-:-:S02]  /*5cca0*/  R2UR UR30, R61 ;  /* 0x000000003d1e72ca */ /* 0x000fc400000e0000 */
[----:B------:R-:W-:Y:S02]  /*5ccb0*/  LOP3.LUT R34, R34, 0xffbfffff, RZ, 0xc0, !PT ;  /* 0xffbfffff22227812 */ /* 0x000fe400078ec0ff */
[----:B------:R-:W-:Y:S02]  /*5ccc0*/  ISETP.GE.AND P2, PT, R174, UR32, PT ;  /* 0x00000020ae007c0c */ /* 0x000fe4000bf46270 */
[----:B------:R-:W-:Y:S02]  /*5ccd0*/  @P1 LOP3.LUT R34, R34, 0x400000, RZ, 0xfc, !PT ;  /* 0x0040000022221812 */ /* 0x000fe400078efcff */
[----:B------:R-:W-:Y:S01]  /*5cce0*/  R2UR UR28, R60 ;  /* 0x000000003c1c72ca */ /* 0x000fe200000e0000 */
[----:B------:R-:W-:Y:S01]  /*5ccf0*/  NOP ;  /* 0x0000000000007918 */ /* 0x000fe20000000000 */
[----:B------:R-:W-:Y:S01]  /*5cd00*/  @P0 LOP3.LUT R34, R34, 0x1000000, RZ, 0xfc, !PT ;  /* 0x0100000022220812 */ /* 0x000fe200078efcff */
[----:B------:R-:W1:Y:S02]  /*5cd10*/  LDS.128 R60, [R0] ;  /* 0x00000000003c7984 */ /* 0x000e640000000c00 */
[----:B------:R-:W-:-:S02]  /*5cd20*/  ISETP.GE.AND P0, PT, R173, UR30, PT ;  /* 0x0000001ead007c0c */ /* 0x000fc4000bf06270 */
[----:B------:R-:W-:-:S04]  /*5cd30*/  LOP3.LUT R34, R34, 0xfbffffff, RZ, 0xc0, !PT ;  /* 0xfbffffff22227812 */ /* 0x000fc800078ec0ff */
[----:B------:R-:W-:Y:S02]  /*5cd40*/  @P2 LOP3.LUT R34, R34, 0x4000000, RZ, 0xfc, !PT ;  /* 0x0400000022222812 */ /* 0x000fe400078efcff */
[----:B------:R-:W-:Y:S02]  /*5cd50*/  ISETP.GE.AND P1, PT, R172, UR28, PT ;  /* 0x0000001cac007c0c */ /* 0x000fe4000bf26270 */
[----:B------:R-:W-:Y:S02]  /*5cd60*/  LOP3.LUT R34, R34, 0xefffffff, RZ, 0xc0, !PT ;  /* 0xefffffff22227812 */ /* 0x000fe400078ec0ff */
[----:B------:R-:W-:Y:S02]  /*5cd70*/  R2UR UR24, R58 ;  /* 0x000000003a1872ca */ /* 0x000fe400000e0000 */
[----:B------:R-:W-:Y:S02]  /*5cd80*/  @P0 LOP3.LUT R34, R34, 0x10000000, RZ, 0xfc, !PT ;  /* 0x1000000022220812 */ /* 0x000fe400078efcff */
[----:B------:R-:W-:-:S02]  /*5cd90*/  R2UR UR26, R59 ;  /* 0x000000003b1a72ca */ /* 0x000fc400000e0000 */
[C---:B------:R-:W-:Y:S02]  /*5cda0*/  LOP3.LUT P0, RZ, R34.reuse, 0x4, RZ, 0xc0, !PT ;  /* 0x0000000422ff7812 */ /* 0x040fe4000780c0ff */
[----:B------:R-:W-:-:S04]  /*5cdb0*/  LOP3.LUT R34, R34, 0x7fffffff, RZ, 0xc0, !PT ;  /* 0x7fffffff22227812 */ /* 0x000fc800078ec0ff */
[----:B------:R-:W-:Y:S02]  /*5cdc0*/  @P1 LOP3.LUT R34, R34, 0x80000000, RZ, 0xfc, !PT ;  /* 0x8000000022221812 */ /* 0x000fe400078efcff */
[----:B------:R-:W-:-:S03]  /*5cdd0*/  ISETP.GE.AND P1, PT, R170, UR24, PT ;  /* 0x00000018aa007c0c */ /* 0x000fc6000bf26270 */
[----:B------:R-:W-:Y:S02]  /*5cde0*/  ISETP.GE.AND P2, PT, R171, UR26, PT ;  /* 0x0000001aab007c0c */ /* 0x000fe4000bf46270 */
[----:B------:R-:W-:Y:S02]  /*5cdf0*/  LOP3.LUT R38, R38, 0xffbfffff, RZ, 0xc0, !PT ;  /* 0xffbfffff26267812 */ /* 0x000fe400078ec0ff */
[----:B------:R-:W-:-:S06]  /*5ce00*/  LOP3.LUT R39, R39, 0xfffffffd, RZ, 0xc0, !PT ;  /* 0xfffffffd27277812 */ /* 0x000fcc00078ec0ff */
[----:B------:R-:W-:Y:S02]  /*5ce10*/  @P1 LOP3.LUT R38, R38, 0x400000, RZ, 0xfc, !PT ;  /* 0x0040000026261812 */ /* 0x000fe400078efcff */
[----:B------:R-:W-:Y:S02]  /*5ce20*/  ISETP.GE.AND P1, PT, R167, UR5, PT ;  /* 0x00000005a7007c0c */ /* 0x000fe4000bf26270 */
[----:B------:R-:W-:Y:S02]  /*5ce30*/  @P2 LOP3.LUT R39, R39, 0x2, RZ, 0xfc, !PT ;  /* 0x0000000227272812 */ /* 0x000fe400078efcff */
[----:B------:R-:W-:Y:S02]  /*5ce40*/  ISETP.GE.AND P4, PT, R166, UR7, PT ;  /* 0x00000007a6007c0c */ /* 0x000fe4000bf86270 */
[----:B------:R-:W-:Y:S02]  /*5ce50*/  LOP3.LUT R39, R39, 0xfffffdff, RZ, 0xc0, !PT ;  /* 0xfffffdff27277812 */ /* 0x000fe400078ec0ff */
[----:B------:R-:W-:-:S05]  /*5ce60*/  ISETP.GE.AND P5, PT, R165, UR9, PT ;  /* 0x00000009a5007c0c */ /* 0x000fca000bfa6270 */
[----:B------:R-:W-:-:S04]  /*5ce70*/  @P1 LOP3.LUT R39, R39, 0x200, RZ, 0xfc, !PT ;  /* 0x0000020027271812 */ /* 0x000fc800078efcff */
[----:B------:R-:W-:-:S04]  /*5ce80*/  LOP3.LUT R39, R39, 0xfffff7ff, RZ, 0xc0, !PT ;  /* 0xfffff7ff27277812 */ /* 0x000fc800078ec0ff */
[----:B------:R-:W-:Y:S02]  /*5ce90*/  @P4 LOP3.LUT R39, R39, 0x800, RZ, 0xfc, !PT ;  /* 0x0000080027274812 */ /* 0x000fe400078efcff */
        /* <DEDUP_REMOVED lines=22> */
[----:B------:R-:W-:Y:S02]  /*5d000*/  ISETP.GE.AND P4, PT, R157, UR25, PT ;  /* 0x000000199d007c0c */ /* 0x000fe4000bf86270 */
[----:B------:R-:W-:Y:S02]  /*5d010*/  LOP3.LUT R39, R39, 0xefffffff, RZ, 0xc0, !PT ;  /* 0xefffffff27277812 */ /* 0x000fe400078ec0ff */
[----:B------:R-:W-:Y:S02]  /*5d020*/  LOP3.LUT R40, R40, 0xfffffffe, RZ, 0xc0, !PT ;  /* 0xfffffffe28287812 */ /* 0x000fe400078ec0ff */
[----:B------:R-:W-:-:S02]  /*5d030*/  @P1 LOP3.LUT R39, R39, 0x10000000, RZ, 0xfc, !PT ;  /* 0x1000000027271812 */ /* 0x000fc400078efcff */
[----:B------:R-:W-:Y:S02]  /*5d040*/  ISETP.GE.AND P1, PT, R155, UR29, PT ;  /* 0x0000001d9b007c0c */ /* 0x000fe4000bf26270 */
[----:B------:R-:W-:Y:S02]  /*5d050*/  LOP3.LUT R39, R39, 0xbfffffff, RZ, 0xc0, !PT ;  /* 0xbfffffff27277812 */ /* 0x000fe400078ec0ff */
[----:B------:R-:W-:Y:S02]  /*5d060*/  @P5 LOP3.LUT R40, R40, 0x1, RZ, 0xfc, !PT ;  /* 0x0000000128285812 */ /* 0x000fe400078efcff */
        /* <DEDUP_REMOVED lines=35> */
[----:B------:R-:W-:-:S02]  /*5d2a0*/  R2UR UR24, R190 ;  /* 0x00000000be1872ca */ /* 0x000fc400000e0000 */
[----:B------:R-:W-:-:S04]  /*5d2b0*/  LOP3.LUT R39, R39, 0xffffffef, RZ, 0xc0, !PT ;  /* 0xffffffef27277812 */ /* 0x000fc800078ec0ff */
[----:B------:R-:W-:-:S04]  /*5d2c0*/  @P5 LOP3.LUT R39, R39, 0x10, RZ, 0xfc, !PT ;  /* 0x0000001027275812 */ /* 0x000fc800078efcff */
[----:B------:R-:W-:Y:S02]  /*5d2d0*/  LOP3.LUT R39, R39, 0xfffffff7, RZ, 0xc0, !PT ;  /* 0xfffffff727277812 */ /* 0x000fe400078ec0ff */
[----:B------:R-:W-:Y:S02]  /*5d2e0*/  ISETP.GE.AND P2, PT, R169, UR60, PT ;  /* 0x0000003ca9007c0c */ /* 0x000fe4000bf46270 */
[----:B------:R-:W-:Y:S02]  /*5d2f0*/  @P1 LOP3.LUT R39, R39, 0x8, RZ, 0xfc, !PT ;  /* 0x0000000827271812 */ /* 0x000fe400078efcff */
[----:B------:R-:W-:Y:S02]  /*5d300*/  ISETP.LT.AND P1, PT, R195, UR24, !P0 ;  /* 0x00000018c3007c0c */ /* 0x000fe4000c721270 */
[----:B------:R-:W-:Y:S01]  /*5d310*/  R2UR UR60, R139 ;  /* 0x000000008b3c72ca */ /* 0x000fe200000e0000 */
[----:B------:R-:W-:Y:S01]  /*5d320*/  VIADD R58, R78, UR20 ;  /* 0x000000144e3a7c36 */ /* 0x000fe20008000000 */
[----:B------:R-:W-:-:S04]  /*5d330*/  LOP3.LUT R34, R34, 0xffefffff, RZ, 0xc0, !PT ;  /* 0xffefffff22227812 */ /* 0x000fc800078ec0ff */
[----:B------:R-:W-:Y:S05]  /*5d340*/  STL [R1+0x11ec], R58 ;  /* 0x0011ec3a01007387 */ /* 0x000fea0000100800 */
[----:B------:R-:W-:Y:S01]  /*5d350*/  @P1 LOP3.LUT R34, R34, 0x100000, RZ, 0xfc, !PT ;  /* 0x0010000022221812 */ /* 0x000fe200078efcff */
[----:B-1----:R-:W-:Y:S01]  /*5d360*/  STL.64 [R1+0xa50], R60 ;  /* 0x000a503c01007387 */ /* 0x002fe20000100a00 */
[----:B------:R-:W-:-:S03]  /*5d370*/  ISETP.GE.AND P1, PT, R194, UR60, PT ;  /* 0x0000003cc2007c0c */ /* 0x000fc6000bf26270 */
[----:B------:R-:W-:Y:S01]  /*5d380*/  STL.64 [R1+0xa58], R62 ;  /* 0x000a583e01007387 */ /* 0x000fe20000100a00 */
[----:B------:R-:W-:Y:S01]  /*5d390*/  VIADD R168, R193, 0x56 ;  /* 0x00000056c1a87836 */ /* 0x000fe20000000000 */
[----:B------:R-:W-:Y:S02]  /*5d3a0*/  ISETP.LT.AND P0, PT, R194, UR18, !P0 ;  /* 0x00000012c2007c0c */ /* 0x000fe4000c701270 */
[----:B------:R-:W-:Y:S02]  /*5d3b0*/  LOP3.LUT R34, R34, 0xfffffff7, RZ, 0xc0, !PT ;  /* 0xfffffff722227812 */ /* 0x000fe400078ec0ff */
[----:B------:R-:W-:Y:S02]  /*5d3c0*/  ISETP.GE.AND P3, PT, R168, UR61, PT ;  /* 0x0000003da8007c0c */ /* 0x000fe4000bf66270 */
[----:B------:R-:W-:Y:S02]  /*5d3d0*/  R2UR UR61, R192 ;  /* 0x00000000c03d72ca */ /* 0x000fe400000e0000 */
[----:B------:R-:W-:-:S02]  /*5d3e0*/  @P1 LOP3.LUT R34, R34, 0x8, RZ, 0xfc, !PT ;  /* 0x0000000822221812 */ /* 0x000fc400078efcff */
[----:B------:R-:W-:Y:S01]  /*5d3f0*/  R2UR UR60, R191 ;  /* 0x00000000bf3c72ca */ /* 0x000fe200000e0000 */
[C---:B------:R-:W-:Y:S01]  /*5d400*/  VIADD R142, R193.reuse, 0x70 ;  /* 0x00000070c18e7836 */ /* 0x040fe20000000000 */
[----:B------:R-:W-:Y:S01]  /*5d410*/  LOP3.LUT R34, R34, 0xfff7ffff, RZ, 0xc0, !PT ;  /* 0xfff7ffff22227812 */ /* 0x000fe200078ec0ff */
[C---:B------:R-:W-:Y:S02]  /*5d420*/  VIADD R141, R193.reuse, 0x71 ;  /* 0x00000071c18d7836 */ /* 0x040fe40000000000 */
[----:B------:R-:W-:Y:S01]  /*5d430*/  VIADD R140, R193, 0x72 ;  /* 0x00000072c18c7836 */ /* 0x000fe20000000000 */
[----:B------:R-:W-:Y:S02]  /*5d440*/  @P0 LOP3.LUT R34, R34, 0x80000, RZ, 0xfc, !PT ;  /* 0x0008000022220812 */ /* 0x000fe400078efcff */
[----:B------:R-:W-:Y:S02]  /*5d450*/  ISETP.GE.AND P4, PT, R142, UR55, PT ;  /* 0x000000378e007c0c */ /* 0x000fe4000bf86270 */
[----:B------:R-:W-:-:S02]  /*5d460*/  ISETP.GE.AND P5, PT, R141, UR57, PT ;  /* 0x000000398d007c0c */ /* 0x000fc4000bfa6270 */
[----:B------:R-:W-:Y:S02]  /*5d470*/  ISETP.GE.AND P6, PT, R140, UR59, PT ;  /* 0x0000003b8c007c0c */ /* 0x000fe4000bfc6270 */
[C---:B------:R-:W-:Y:S02]  /*5d480*/  LOP3.LUT P1, RZ, R38.reuse, 0x400000, RZ, 0xc0, !PT ;  /* 0x0040000026ff7812 */ /* 0x040fe4000782c0ff */
[----:B------:R-:W-:Y:S01]  /*5d490*/  LOP3.LUT P0, RZ, R38, 0x200000, RZ, 0xc0, !PT ;  /* 0x0020000026ff7812 */ /* 0x000fe2000780c0ff */
[----:B------:R-:W-:Y:S01]  /*5d4a0*/  NOP ;  /* 0x0000000000007918 */ /* 0x000fe20000000000 */
[----:B------:R-:W-:Y:S01]  /*5d4b0*/  STL.64 [R1+0x2100], R52 ;  /* 0x0021003401007387 */ /* 0x000fe20000100a00 */
[----:B------:R-:W-:Y:S01]  /*5d4c0*/  LOP3.LUT R32, R32, 0xf7ffffff, RZ, 0xc0, !PT ;  /* 0xf7ffffff20207812 */ /* 0x000fe200078ec0ff */
[----:B------:R-:W-:Y:S02]  /*5d4d0*/  ULDC UR5, c[0x0][0x22c] ;  /* 0x00008b0000057ab9 */ /* 0x000fe40000000800 */
[----:B------:R1:W-:Y:S04]  /*5d4e0*/  STL [R1+0x20f8], R54 ;  /* 0x0020f83601007387 */ /* 0x0003e80000100800 */
[----:B-1----:R-:W2:Y:S03]  /*5d4f0*/  LDL.LU R54, [R1+0x11f4] ;  /* 0x0011f40001367983 */ /* 0x002ea60000300800 */
[----:B------:R-:W-:-:S02]  /*5d500*/  @P0 LOP3.LUT R32, R32, 0x8000000, RZ, 0xfc, !PT ;  /* 0x0800000020200812 */ /* 0x000fc400078efcff */
[----:B------:R-:W-:Y:S01]  /*5d510*/  LOP3.LUT P0, RZ, R34, 0x8, RZ, 0xc0, !PT ;  /* 0x0000000822ff7812 */ /* 0x000fe2000780c0ff */
[----:B------:R-:W3:Y:S01]  /*5d520*/  LDL.LU R59, [R1+0x23c] ;  /* 0x00023c00013b7983 */ /* 0x000ee20000300800 */
[----:B------:R-:W-:Y:S01]  /*5d530*/  IMAD.MOV.U32 R126, RZ, RZ, R197 ;  /* 0x000000ffff7e7224 */ /* 0x000fe200078e00c5 */
[----:B------:R-:W-:Y:S02]  /*5d540*/  LOP3.LUT R32, R32, 0xfbffffff, RZ, 0xc0, !PT ;  /* 0xfbffffff20207812 */ /* 0x000fe400078ec0ff */
[----:B------:R-:W3:Y:S01]  /*5d550*/  LDL.LU R58, [R1+0x234] ;  /* 0x00023400013a7983 */ /* 0x000ee20000300800 */
[----:B------:R-:W-:Y:S01]  /*5d560*/  ISETP.LT.AND P0, PT, R193, UR5, !P0 ;  /* 0x00000005c1007c0c */ /* 0x000fe2000c701270 */
[----:B------:R-:W-:Y:S01]  /*5d570*/  IMAD.MOV.U32 R127, RZ, RZ, R199 ;  /* 0x000000ffff7f7224 */ /* 0x000fe200078e00c7 */
[----:B------:R-:W-:Y:S01]  /*5d580*/  @P1 LOP3.LUT R32, R32, 0x4000000, RZ, 0xfc, !PT ;  /* 0x0400000020201812 */ /* 0x000fe200078efcff */
[----:B------:R-:W-:-:S03]  /*5d590*/  ULDC UR5, c[0x0][0x22c] ;  /* 0x00008b0000057ab9 */ /* 0x000fc60000000800 */
[----:B------:R-:W-:-:S04]  /*5d5a0*/  LOP3.LUT R32, R32, 0xfdffffff, RZ, 0xc0, !PT ;  /* 0xfdffffff20207812 */ /* 0x000fc800078ec0ff */
[----:B------:R-:W-:-:S04]  /*5d5b0*/  @P2 LOP3.LUT R32, R32, 0x2000000, RZ, 0xfc, !PT ;  /* 0x0200000020202812 */ /* 0x000fc800078efcff */
[----:B------:R-:W-:-:S04]  /*5d5c0*/  LOP3.LUT R32, R32, 0xfeffffff, RZ, 0xc0, !PT ;  /* 0xfeffffff20207812 */ /* 0x000fc800078ec0ff */
[----:B------:R-:W-:-:S04]  /*5d5d0*/  @P3 LOP3.LUT R32, R32, 0x1000000, RZ, 0xfc, !PT ;  /* 0x0100000020203812 */ /* 0x000fc800078efcff */
[----:B------:R-:W-:-:S04]  /*5d5e0*/  LOP3.LUT R32, R32, 0xff7fffff, RZ, 0xc0, !PT ;  /* 0xff7fffff20207812 */ /* 0x000fc800078ec0ff */
[----:B------:R-:W-:-:S04]  /*5d5f0*/  @P4 LOP3.LUT R32, R32, 0x800000, RZ, 0xfc, !PT ;  /* 0x0080000020204812 */ /* 0x000fc800078efcff */
[----:B------:R-:W-:-:S04]  /*5d600*/  LOP3.LUT R32, R32, 0xffbfffff, RZ, 0xc0, !PT ;  /* 0xffbfffff20207812 */ /* 0x000fc800078ec0ff */
[----:B------:R-:W-:-:S04]  /*5d610*/  @P5 LOP3.LUT R32, R32, 0x400000, RZ, 0xfc, !PT ;  /* 0x0040000020205812 */ /* 0x000fc800078efcff */
[----:B------:R-:W-:-:S04]  /*5d620*/  LOP3.LUT R32, R32, 0xffdfffff, RZ, 0xc0, !PT ;  /* 0xffdfffff20207812 */ /* 0x000fc800078ec0ff */
[----:B------:R-:W-:Y:S01]  /*5d630*/  @P6 LOP3.LUT R32, R32, 0x200000, RZ, 0xfc, !PT ;  /* 0x0020000020206812 */ /* 0x000fe200078efcff */
[----:B---3--:R1:W-:Y:S01]  /*5d640*/  STSM.16.M88.4 [R0], R56 ;  /* 0x0000003800007844 */ /* 0x0083e20000000200 */
[----:B------:R-:W-:-:S03]  /*5d650*/  NOP ;  /* 0x0000000000007918 */ /* 0x000fc60000000000 */
[----:B------:R-:W3:Y:S04]  /*5d660*/  LDS.128 R60, [R0] ;  /* 0x00000000003c7984 */ /* 0x000ee80000000c00 */
[----:B-1----:R-:W4:Y:S04]  /*5d670*/  LDL.LU R56, [R1+0xc4] ;  /* 0x0000c40001387983 */ /* 0x002f280000300800 */
[----:B------:R-:W4:Y:S01]  /*5d680*/  LDL.LU R57, [R1+0xcc] ;  /* 0x0000cc0001397983 */ /* 0x000f220000300800 */
[----:B------:R-:W-:Y:S02]  /*5d690*/  IMAD.MOV.U32 R58, RZ, RZ, R213 ;  /* 0x000000ffff3a7224 */ /* 0x000fe400078e00d5 */
[----:B------:R-:W-:Y:S01]  /*5d6a0*/  IMAD.MOV.U32 R59, RZ, RZ, R215 ;  /* 0x000000ffff3b7224 */ /* 0x000fe200078e00d7 */
[----:B------:R-:W-:Y:S01]  /*5d6b0*/  NOP ;  /* 0x0000000000007918 */ /* 0x000fe20000000000 */
[----:B---3--:R-:W-:Y:S04]  /*5d6c0*/  STL.64 [R1+0x8e0], R60 ;  /* 0x0008e03c01007387 */ /* 0x008fe80000100a00 */
[----:B------:R-:W-:Y:S04]  /*5d6d0*/  STL.64 [R1+0x8e8], R62 ;  /* 0x0008e83e01007387 */ /* 0x000fe80000100a00 */
[----:B----4-:R-:W-:Y:S01]  /*5d6e0*/  STSM.16.M88.4 [R0], R56 ;  /* 0x0000003800007844 */ /* 0x010fe20000000200 */
[----:B------:R-:W-:-:S03]  /*5d6f0*/  NOP ;  /* 0x0000000000007918 */ /* 0x000fc60000000000 */
[----:B------:R-:W1:Y:S04]  /*5d700*/  LDS.128 R56, [R0] ;  /* 0x0000000000387984 */ /* 0x000e680000000c00 */
        /* <DEDUP_REMOVED lines=17> */
[----:B----4-:R1:W-:Y:S01]  /*5d820*/  STSM.16.M88.4 [R0], R56 ;  /* 0x0000003800007844 */ /* 0x0103e20000000200 */
[----:B------:R-:W-:-:S03]  /*5d830*/  NOP ;  /* 0x0000000000007918 */ /* 0x000fc60000000000 */
[----:B------:R-:W3:Y:S04]  /*5d840*/  LDS.128 R60, [R0] ;  /* 0x00000000003c7984 */ /* 0x000ee80000000c00 */
[----:B-1----:R-:W4:Y:S04]  /*5d850*/  LDL.LU R56, [R1+0x754] ;  /* 0x0007540001387983 */ /* 0x002f280000300800 */
[----:B------:R-:W4:Y:S04]  /*5d860*/  LDL.LU R57, [R1+0x75c] ;  /* 0x00075c0001397983 */ /* 0x000f280000300800 */
[----:B------:R-:W4:Y:S04]  /*5d870*/  LDL.LU R58, [R1+0xdb4] ;  /* 0x000db400013a7983 */ /* 0x000f280000300800 */
[----:B------:R-:W4:Y:S01]  /*5d880*/  LDL.LU R59, [R1+0xdbc] ;  /* 0x000dbc00013b7983 */ /* 0x000f220000300800 */
[----:B------:R-:W-:-:S03]  /*5d890*/  NOP ;  /* 0x0000000000007918 */ /* 0x000fc60000000000 */
[----:B---3--:R-:W-:Y:S04]  /*5d8a0*/  STL.64 [R1+0x4f0], R60 ;  /* 0x0004f03c01007387 */ /* 0x008fe80000100a00 */
        /* <DEDUP_REMOVED lines=131> */
[----:B----4-:R1:W-:Y:S02]  /*5e0e0*/  STSM.16.M88.4 [R0], R56 ;  /* 0x0000003800007844 */ /* 0x0103e40000000200 */
[----:B-1----:R-:W-:-:S02]  /*5e0f0*/  IMAD.MOV.U32 R58, RZ, RZ, R29 ;  /* 0x000000ffff3a7224 */ /* 0x002fc400078e001d */
[----:B------:R-:W-:Y:S01]  /*5e100*/  IMAD.MOV.U32 R59, RZ, RZ, R31 ;  /* 0x000000ffff3b7224 */ /* 0x000fe200078e001f */
[----:B------:R-:W-:Y:S01]  /*5e110*/  NOP ;  /* 0x0000000000007918 */ /* 0x000fe20000000000 */
        /* <DEDUP_REMOVED lines=73> */
[----:B------:R-:W-:-:S04]  /*5e5b0*/  NOP ;  /* 0x0000000000007918 */ /* 0x000fc80000000000 */
[----:B----4-:R1:W-:Y:S01]  /*5e5c0*/  STSM.16.M88.4 [R0], R28 ;  /* 0x0000001c00007844 */ /* 0x0103e20000000200 */
[----:B------:R-:W-:Y:S01]  /*5e5d0*/  IMAD.MOV.U32 R56, RZ, RZ, R88 ;  /* 0x000000ffff387224 */ /* 0x000fe200078e0058 */
[----:B------:R-:W-:Y:S01]  /*5e5e0*/  NOP ;  /* 0x0000000000007918 */ /* 0x000fe20000000000 */
[----:B------:R-:W-:Y:S01]  /*5e5f0*/  IMAD.MOV.U32 R57, RZ, RZ, R90 ;  /* 0x000000ffff397224 */ /* 0x000fe200078e005a */
[----:B------:R-:W4:Y:S04]  /*5e600*/  LDS.128 R232, [R0] ;  /* 0x0000000000e87984 */ /* 0x000f280000000c00 */
[----:B-1----:R-:W2:Y:S04]  /*5e610*/  LDL.LU R28, [R1+0x330] ;  /* 0x00033000011c7983 */ /* 0x002ea80000300800 */
[----:B------:R-:W2:Y:S04]  /*5e620*/  LDL.LU R29, [R1+0x338] ;  /* 0x00033800011d7983 */ /* 0x000ea80000300800 */
[----:B------:R-:W2:Y:S04]  /*5e630*/  LDL.LU R30, [R1+0xde0] ;  /* 0x000de000011e7983 */ /* 0x000ea80000300800 */
[----:B------:R-:W2:Y:S01]  /*5e640*/  LDL.LU R31, [R1+0xde8] ;  /* 0x000de800011f7983 */ /* 0x000ea20000300800 */
[----:B------:R-:W-:Y:S01]  /*5e650*/  IMAD.MOV.U32 R58, RZ, RZ, R24 ;  /* 0x000000ffff3a7224 */ /* 0x000fe200078e0018 */
[----:B------:R-:W-:Y:S01]  /*5e660*/  NOP ;  /* 0x0000000000007918 */ /* 0x000fe20000000000 */
[----:B------:R-:W-:-:S05]  /*5e670*/  IMAD.MOV.U32 R59, RZ, RZ, R26 ;  /* 0x000000ffff3b7224 */ /* 0x000fca00078e001a */
[----:B------:R-:W-:Y:S01]  /*5e680*/  STSM.16.M88.4 [R0], R56 ;  /* 0x0000003800007844 */ /* 0x000fe20000000200 */
[----:B------:R-:W-:-:S03]  /*5e690*/  NOP ;  /* 0x0000000000007918 */ /* 0x000fc60000000000 */
[----:B------:R-:W1:Y:S01]  /*5e6a0*/  LDS.128 R228, [R0] ;  /* 0x0000000000e47984 */ /* 0x000e620000000c00 */
[----:B------:R-:W-:-:S03]  /*5e6b0*/  NOP ;  /* 0x0000000000007918 */ /* 0x000fc60000000000 */
        /* <DEDUP_REMOVED lines=44> */
[----:B------:R-:W2:Y:S01]  /*5e980*/  LDL.LU R29, [R1+0xac] ;  /* 0x0000ac00011d7983 */ /* 0x000ea20000300800 */
[----:B------:R-:W-:Y:S02]  /*5e990*/  IMAD.MOV.U32 R30, RZ, RZ, R205 ;  /* 0x000000ffff1e7224 */ /* 0x000fe400078e00cd */
[----:B------:R-:W-:Y:S01]  /*5e9a0*/  IMAD.MOV.U32 R31, RZ, RZ, R207 ;  /* 0x000000ffff1f7224 */ /* 0x000fe200078e00cf */
[----:B------:R-:W-:Y:S01]  /*5e9b0*/  NOP ;  /* 0x0000000000007918 */ /* 0x000fe20000000000 */
[----:B------:R-:W3:Y:S04]  /*5e9c0*/  LDL.LU R24, [R1+0x334] ;  /* 0x0003340001187983 */ /* 0x000ee80000300800 */
[----:B--2---:R2:W-:Y:S01]  /*5e9d0*/  STSM.16.M88.4 [R0], R28 ;  /* 0x0000001c00007844 */ /* 0x0045e20000000200 */
[----:B------:R-:W-:-:S03]  /*5e9e0*/  NOP ;  /* 0x0000000000007918 */ /* 0x000fc60000000000 */
[----:B------:R-:W1:Y:S01]  /*5e9f0*/  LDS.128 R188, [R0] ;  /* 0x0000000000bc7984 */ /* 0x000e620000000c00 */
[----:B--2---:R-:W-:-:S03]  /*5ea00*/  IMAD.MOV.U32 R30, RZ, RZ, R25 ;  /* 0x000000ffff1e7224 */ /* 0x004fc600078e0019 */
[----:B------:R-:W3:Y:S01]  /*5ea10*/  LDL.LU R25, [R1+0x33c] ;  /* 0x00033c0001197983 */ /* 0x000ee20000300800 */
[----:B------:R-:W-:-:S03]  /*5ea20*/  IMAD.MOV.U32 R31, RZ, RZ, R27 ;  /* 0x000000ffff1f7224 */ /* 0x000fc600078e001b */
[----:B------:R-:W3:Y:S04]  /*5ea30*/  LDL.LU R26, [R1+0xde4] ;  /* 0x000de400011a7983 */ /* 0x000ee80000300800 */
[----:B------:R-:W3:Y:S01]  /*5ea40*/  LDL.LU R27, [R1+0xdec] ;  /* 0x000dec00011b7983 */ /* 0x000ee20000300800 */
[----:B------:R-:W-:Y:S01]  /*5ea50*/  IMAD.MOV.U32 R28, RZ, RZ, R89 ;  /* 0x000000ffff1c7224 */ /* 0x000fe200078e0059 */
[----:B------:R-:W-:Y:S01]  /*5ea60*/  NOP ;  /* 0x0000000000007918 */ /* 0x000fe20000000000 */
[----:B------:R-:W-:-:S05]  /*5ea70*/  IMAD.MOV.U32 R29, RZ, RZ, R91 ;  /* 0x000000ffff1d7224 */ /* 0x000fca00078e005b */
[----:B------:R-:W-:Y:S01]  /*5ea80*/  STSM.16.M88.4 [R0], R28 ;  /* 0x0000001c00007844 */ /* 0x000fe20000000200 */
[----:B------:R-:W-:-:S03]  /*5ea90*/  NOP ;  /* 0x0000000000007918 */ /* 0x000fc60000000000 */
[----:B------:R-:W2:Y:S01]  /*5eaa0*/  LDS.128 R184, [R0] ;  /* 0x0000000000b87984 */ /* 0x000ea20000000c00 */
[----:B------:R-:W-:-:S03]  /*5eab0*/  NOP ;  /* 0x0000000000007918 */ /* 0x000fc60000000000 */
[----:B---3--:R3:W-:Y:S01]  /*5eac0*/  STSM.16.M88.4 [R0], R24 ;  /* 0x0000001800007844 */ /* 0x0087e20000000200 */
[----:B------:R-:W-:-:S03]  /*5ead0*/  NOP ;  /* 0x0000000000007918 */ /* 0x000fc60000000000 */
[----:B------:R-:W2:Y:S04]  /*5eae0*/  LDS.128 R180, [R0] ;  /* 0x0000000000b47984 */ /* 0x000ea80000000c00 */
[----:B---3--:R-:W3:Y:S04]  /*5eaf0*/  LDL.LU R24, [R1+0x774] ;  /* 0x0007740001187983 */ /* 0x008ee80000300800 */
[----:B------:R-:W3:Y:S04]  /*5eb00*/  LDL.LU R25, [R1+0x77c] ;  /* 0x00077c0001197983 */ /* 0x000ee80000300800 */
[----:B------:R-:W3:Y:S04]  /*5eb10*/  LDL.LU R26, [R1+0xd94] ;  /* 0x000d9400011a7983 */ /* 0x000ee80000300800 */
[----:B------:R-:W3:Y:S01]  /*5eb20*/  LDL.LU R27, [R1+0xd9c] ;  /* 0x000d9c00011b7983 */ /* 0x000ee20000300800 */
        /* <DEDUP_REMOVED lines=17> */
[----:B---3--:R3:W-:Y:S01]  /*5ec40*/  STSM.16.M88.4 [R0], R24 ;  /* 0x0000001800007844 */ /* 0x0087e20000000200 */
[----:B------:R-:W-:-:S03]  /*5ec50*/  NOP ;  /* 0x0000000000007918 */ /* 0x000fc60000000000 */
[----:B------:R-:W1:Y:S01]  /*5ec60*/  LDS.128 R172, [R0] ;  /* 0x0000000000ac7984 */ /* 0x000e620000000c00 */
[----:B------:R-:W-:-:S03]  /*5ec70*/  NOP ;  /* 0x0000000000007918 */ /* 0x000fc60000000000 */
[----:B---3--:R-:W3:Y:S04]  /*5ec80*/  LDL.LU R24, [R1+0x470] ;  /* 0x0004700001187983 */ /* 0x008ee80000300800 */
[----:B------:R-:W3:Y:S04]  /*5ec90*/  LDL.LU R25, [R1+0x478] ;  /* 0x0004780001197983 */ /* 0x000ee80000300800 */
[----:B------:R-:W3:Y:S04]  /*5eca0*/  LDL.LU R26, [R1+0x1e0] ;  /* 0x0001e000011a7983 */ /* 0x000ee80000300800 */
[----:B------:R-:W3:Y:S04]  /*5ecb0*/  LDL.LU R27, [R1+0x1e8] ;  /* 0x0001e800011b7983 */ /* 0x000ee80000300800 */
[----:B----4-:R-:W-:Y:S01]  /*5ecc0*/  STSM.16.M88.4 [R0], R56 ;  /* 0x0000003800007844 */ /* 0x010fe20000000200 */
[----:B------:R-:W-:-:S03]  /*5ecd0*/  NOP ;  /* 0x0000000000007918 */ /* 0x000fc60000000000 */
[----:B------:R-:W4:Y:S01]  /*5ece0*/  LDS.128 R168, [R0] ;  /* 0x0000000000a87984 */ /* 0x000f220000000c00 */
[----:B------:R-:W-:-:S03]  /*5ecf0*/  NOP ;  /* 0x0000000000007918 */ /* 0x000fc60000000000 */
[----:B--2---:R-:W-:Y:S01]  /*5ed00*/  STSM.16.M88.4 [R0], R28 ;  /* 0x0000001c00007844 */ /* 0x004fe20000000200 */
[----:B------:R-:W-:-:S03]  /*5ed10*/  NOP ;  /* 0x0000000000007918 */ /* 0x000fc60000000000 */
[----:B------:R-:W2:Y:S01]  /*5ed20*/  LDS.128 R164, [R0] ;  /* 0x0000000000a47984 */ /* 0x000ea20000000c00 */
[----:B------:R-:W-:-:S03]  /*5ed30*/  NOP ;  /* 0x0000000000007918 */ /* 0x000fc60000000000 */
[----:B---3--:R3:W-:Y:S01]  /*5ed40*/  STSM.16.M88.4 [R0], R24 ;  /* 0x0000001800007844 */ /* 0x0087e20000000200 */
[----:B------:R-:W-:-:S03]  /*5ed50*/  NOP ;  /* 0x0000000000007918 */ /* 0x000fc60000000000 */
[----:B------:R-:W2:Y:S04]  /*5ed60*/  LDS.128 R160, [R0] ;  /* 0x0000000000a07984 */ /* 0x000ea80000000c00 */
[----:B---3--:R-:W3:Y:S04]  /*5ed70*/  LDL.LU R24, [R1+0x90] ;  /* 0x0000900001187983 */ /* 0x008ee80000300800 */
[----:B------:R-:W3:Y:S01]  /*5ed80*/  LDL.LU R25, [R1+0x98] ;  /* 0x0000980001197983 */ /* 0x000ee20000300800 */
[----:B------:R-:W-:Y:S02]  /*5ed90*/  IMAD.MOV.U32 R26, RZ, RZ, R200 ;  /* 0x000000ffff1a7224 */ /* 0x000fe400078e00c8 */
[----:B------:R-:W-:Y:S01]  /*5eda0*/  IMAD.MOV.U32 R27, RZ, RZ, R202 ;  /* 0x000000ffff1b7224 */ /* 0x000fe200078e00ca */
[----:B------:R-:W-:-:S04]  /*5edb0*/  NOP ;  /* 0x0000000000007918 */ /* 0x000fc80000000000 */
[----:B---3--:R3:W-:Y:S01]  /*5edc0*/  STSM.16.M88.4 [R0], R24 ;  /* 0x0000001800007844 */ /* 0x0087e20000000200 */
[----:B------:R-:W-:Y:S01]  /*5edd0*/  IMAD.MOV.U32 R28, RZ, RZ, R84 ;  /* 0x000000ffff1c7224 */ /* 0x000fe200078e0054 */
[----:B------:R-:W-:Y:S01]  /*5ede0*/  NOP ;  /* 0x0000000000007918 */ /* 0x000fe20000000000 */
[----:B------:R-:W-:Y:S01]  /*5edf0*/  IMAD.MOV.U32 R29, RZ, RZ, R86 ;  /* 0x000000ffff1d7224 */ /* 0x000fe200078e0056 */
[----:B------:R-:W2:Y:S04]  /*5ee00*/  LDS.128 R156, [R0] ;  /* 0x00000000009c7984 */ /* 0x000ea80000000c00 */
[----:B---3--:R-:W3:Y:S04]  /*5ee10*/  LDL.LU R24, [R1+0x360] ;  /* 0x0003600001187983 */ /* 0x008ee80000300800 */
[----:B------:R-:W3:Y:S04]  /*5ee20*/  LDL.LU R25, [R1+0x368] ;  /* 0x0003680001197983 */ /* 0x000ee80000300800 */
        /* <DEDUP_REMOVED lines=41> */
[----:B---3--:R-:W-:Y:S01]  /*5f0c0*/  STSM.16.M88.4 [R0], R24 ;  /* 0x0000001800007844 */ /* 0x008fe20000000200 */
[----:B------:R-:W-:-:S03]  /*5f0d0*/  NOP ;  /* 0x0000000000007918 */ /* 0x000fc60000000000 */
[----:B------:R-:W3:Y:S01]  /*5f0e0*/  LDS.128 R120, [R0] ;  /* 0x0000000000787984 */ /* 0x000ee20000000c00 */
[----:B------:R-:W-:-:S03]  /*5f0f0*/  NOP ;  /* 0x0000000000007918 */ /* 0x000fc60000000000 */
[----:B----4-:R-:W-:Y:S01]  /*5f100*/  STSM.16.M88.4 [R0], R28 ;  /* 0x0000001c00007844 */ /* 0x010fe20000000200 */
[----:B------:R-:W-:-:S03]  /*5f110*/  NOP ;  /* 0x0000000000007918 */ /* 0x000fc60000000000 */
[----:B------:R-:W4:Y:S01]  /*5f120*/  LDS.128 R24, [R0] ;  /* 0x0000000000187984 */ /* 0x000f220000000c00 */
[----:B------:R-:W-:-:S03]  /*5f130*/  NOP ;  /* 0x0000000000007918 */ /* 0x000fc60000000000 */
[----:B--2---:R2:W-:Y:S01]  /*5f140*/  STSM.16.M88.4 [R0], R56 ;  /* 0x0000003800007844 */ /* 0x0045e20000000200 */
[----:B------:R-:W-:-:S03]  /*5f150*/  NOP ;  /* 0x0000000000007918 */ /* 0x000fc60000000000 */
[----:B------:R-:W4:Y:S04]  /*5f160*/  LDS.128 R28, [R0] ;  /* 0x00000000001c7984 */ /* 0x000f280000000c00 */
[----:B--2---:R-:W2:Y:S04]  /*5f170*/  LDL.LU R56, [R1+0x94] ;  /* 0x0000940001387983 */ /* 0x004ea80000300800 */
[----:B------:R-:W2:Y:S04]  /*5f180*/  LDL.LU R57, [R1+0x9c] ;  /* 0x00009c0001397983 */ /* 0x000ea80000300800 */
[----:B------:R-:W3:Y:S04]  /*5f190*/  LDL.LU R64, [R1+0x364] ;  /* 0x0003640001407983 */ /* 0x000ee80000300800 */
[----:B------:R-:W3:Y:S04]  /*5f1a0*/  LDL.LU R65, [R1+0x36c] ;  /* 0x00036c0001417983 */ /* 0x000ee80000300800 */
[----:B------:R-:W3:Y:S04]  /*5f1b0*/  LDL.LU R66, [R1+0xdd4] ;  /* 0x000dd40001427983 */ /* 0x000ee80000300800 */
[----:B------:R-:W3:Y:S01]  /*5f1c0*/  LDL.LU R67, [R1+0xddc] ;  /* 0x000ddc0001437983 */ /* 0x000ee20000300800 */
[----:B------:R-:W-:Y:S01]  /*5f1d0*/  IMAD.MOV.U32 R58, RZ, RZ, R201 ;  /* 0x000000ffff3a7224 */ /* 0x000fe200078e00c9 */
[----:B------:R-:W-:Y:S01]  /*5f1e0*/  NOP ;  /* 0x0000000000007918 */ /* 0x000fe20000000000 */
[----:B------:R-:W-:-:S02]  /*5f1f0*/  IMAD.MOV.U32 R59, RZ, RZ, R203 ;  /* 0x000000ffff3b7224 */ /* 0x000fc400078e00cb */
[----:B------:R-:W-:Y:S02]  /*5f200*/  IMAD.MOV.U32 R60, RZ, RZ, R85 ;  /* 0x000000ffff3c7224 */ /* 0x000fe400078e0055 */
[----:B------:R-:W-:Y:S02]  /*5f210*/  IMAD.MOV.U32 R61, RZ, RZ, R87 ;  /* 0x000000ffff3d7224 */ /* 0x000fe400078e0057 */
[----:B------:R-:W-:Y:S02]  /*5f220*/  IMAD.MOV.U32 R62, RZ, RZ, R21 ;  /* 0x000000ffff3e7224 */ /* 0x000fe400078e0015 */
[----:B------:R-:W-:Y:S01]  /*5f230*/  IMAD.MOV.U32 R63, RZ, RZ, R23 ;  /* 0x000000ffff3f7224 */ /* 0x000fe200078e0017 */
[----:B--2---:R-:W-:Y:S01]  /*5f240*/  STSM.16.M88.4 [R0], R56 ;  /* 0x0000003800007844 */ /* 0x004fe20000000200 */
[----:B------:R-:W-:-:S03]  /*5f250*/  NOP ;  /* 0x0000000000007918 */ /* 0x000fc60000000000 */
[----:B------:R-:W2:Y:S01]  /*5f260*/  LDS.128 R20, [R0] ;  /* 0x0000000000147984 */ /* 0x000ea20000000c00 */
[----:B------:R-:W-:-:S03]  /*5f270*/  NOP ;  /* 0x0000000000007918 */ /* 0x000fc60000000000 */
        /* <DEDUP_REMOVED lines=49> */
[----:B------:R-:W4:Y:S04]  /*5f590*/  LDL.LU R76, [R1+0x350] ;  /* 0x00035000014c7983 */ /* 0x000f280000300800 */
[----:B------:R-:W4:Y:S04]  /*5f5a0*/  LDL.LU R77, [R1+0x358] ;  /* 0x00035800014d7983 */ /* 0x000f280000300800 */
[----:B------:R-:W4:Y:S04]  /*5f5b0*/  LDL.LU R78, [R1+0xdc0] ;  /* 0x000dc000014e7983 */ /* 0x000f280000300800 */
[----:B------:R-:W4:Y:S01]  /*5f5c0*/  LDL.LU R79, [R1+0xdc8] ;  /* 0x000dc800014f7983 */ /* 0x000f220000300800 */
[----:B------:R-:W-:Y:S01]  /*5f5d0*/  IMAD.MOV.U32 R66, RZ, RZ, R196 ;  /* 0x000000ffff427224 */ /* 0x000fe200078e00c4 */
[----:B------:R-:W-:-:S02]  /*5f5e0*/  NOP ;  /* 0x0000000000007918 */ /* 0x000fc40000000000 */
        /* <DEDUP_REMOVED lines=8> */
[----:B------:R-:W-:-:S02]  /*5f670*/  IMAD.MOV.U32 R67, RZ, RZ, R198 ;  /* 0x000000ffff437224 */ /* 0x000fc400078e00c6 */
[----:B------:R-:W-:Y:S02]  /*5f680*/  IMAD.MOV.U32 R72, RZ, RZ, R80 ;  /* 0x000000ffff487224 */ /* 0x000fe400078e0050 */
[----:B------:R-:W-:Y:S02]  /*5f690*/  IMAD.MOV.U32 R73, RZ, RZ, R82 ;  /* 0x000000ffff497224 */ /* 0x000fe400078e0052 */
[----:B------:R-:W-:Y:S02]  /*5f6a0*/  IMAD.MOV.U32 R74, RZ, RZ, R16 ;  /* 0x000000ffff4a7224 */ /* 0x000fe400078e0010 */
[----:B------:R-:W-:Y:S01]  /*5f6b0*/  IMAD.MOV.U32 R75, RZ, RZ, R18 ;  /* 0x000000ffff4b7224 */ /* 0x000fe200078e0012 */
[----:B---3--:R-:W-:Y:S01]  /*5f6c0*/  STSM.16.M88.4 [R0], R64 ;  /* 0x0000004000007844 */ /* 0x008fe20000000200 */
[----:B------:R-:W-:-:S03]  /*5f6d0*/  NOP ;  /* 0x0000000000007918 */ /* 0x000fc60000000000 */
[----:B------:R-:W3:Y:S01]  /*5f6e0*/  LDS.128 R64, [R0] ;  /* 0x0000000000407984 */ /* 0x000ee20000000c00 */
[----:B------:R-:W-:-:S03]  /*5f6f0*/  NOP ;  /* 0x0000000000007918 */ /* 0x000fc60000000000 */
[----:B------:R-:W-:Y:S01]  /*5f700*/  STSM.16.M88.4 [R0], R72 ;  /* 0x0000004800007844 */ /* 0x000fe20000000200 */
[----:B------:R-:W-:-:S03]  /*5f710*/  NOP ;  /* 0x0000000000007918 */ /* 0x000fc60000000000 */
[----:B------:R-:W3:Y:S01]  /*5f720*/  LDS.128 R72, [R0] ;  /* 0x0000000000487984 */ /* 0x000ee20000000c00 */
[----:B------:R-:W-:-:S03]  /*5f730*/  NOP ;  /* 0x0000000000007918 */ /* 0x000fc60000000000 */
        /* <DEDUP_REMOVED lines=8> */
[----:B------:R1:W-:Y:S01]  /*5f7c0*/  STSM.16.M88.4 [R0], R104 ;  /* 0x0000006800007844 */ /* 0x0003e20000000200 */
[----:B------:R-:W-:-:S03]  /*5f7d0*/  NOP ;  /* 0x0000000000007918 */ /* 0x000fc60000000000 */
[----:B------:R-:W2:Y:S04]  /*5f7e0*/  LDS.128 R108, [R0] ;  /* 0x00000000006c7984 */ /* 0x000ea80000000c00 */
[----:B-1----:R-:W3:Y:S04]  /*5f7f0*/  LDL.LU R104, [R1+0x8a4] ;  /* 0x0008a40001687983 */ /* 0x002ee80000300800 */
[----:B------:R-:W3:Y:S04]  /*5f800*/  LDL.LU R105, [R1+0x8ac] ;  /* 0x0008ac0001697983 */ /* 0x000ee80000300800 */
[----:B------:R-:W3:Y:S04]  /*5f810*/  LDL.LU R106, [R1+0x5b4] ;  /* 0x0005b400016a7983 */ /* 0x000ee80000300800 */
[----:B------:R-:W3:Y:S01]  /*5f820*/  LDL.LU R107, [R1+0x5bc] ;  /* 0x0005bc00016b7983 */ /* 0x000ee20000300800 */
[----:B------:R-:W-:-:S03]  /*5f830*/  NOP ;  /* 0x0000000000007918 */ /* 0x000fc60000000000 */
[----:B---3--:R1:W-:Y:S01]  /*5f840*/  STSM.16.M88.4 [R0], R104 ;  /* 0x0000006800007844 */ /* 0x0083e20000000200 */
[----:B------:R-:W-:-:S03]  /*5f850*/  NOP ;  /* 0x0000000000007918 */ /* 0x000fc60000000000 */
[----:B------:R-:W3:Y:S04]  /*5f860*/  LDS.128 R112, [R0] ;  /* 0x0000000000707984 */ /* 0x000ee80000000c00 */
[----:B-1----:R-:W4:Y:S04]  /*5f870*/  LDL.LU R104, [R1+0xc74] ;  /* 0x000c740001687983 */ /* 0x002f280000300800 */
[----:B------:R-:W4:Y:S04]  /*5f880*/  LDL.LU R105, [R1+0xc7c] ;  /* 0x000c7c0001697983 */ /* 0x000f280000300800 */
[----:B------:R-:W4:Y:S04]  /*5f890*/  LDL.LU R106, [R1+0x3c4] ;  /* 0x0003c400016a7983 */ /* 0x000f280000300800 */
[----:B------:R-:W4:Y:S01]  /*5f8a0*/  LDL.LU R107, [R1+0x3cc] ;  /* 0x0003cc00016b7983 */ /* 0x000f220000300800 */
[----:B------:R-:W-:-:S03]  /*5f8b0*/  NOP ;  /* 0x0000000000007918 */ /* 0x000fc60000000000 */
[----:B----4-:R1:W-:Y:S01]  /*5f8c0*/  STSM.16.M88.4 [R0], R104 ;  /* 0x0000006800007844 */ /* 0x0103e20000000200 */
[----:B------:R-:W-:-:S03]  /*5f8d0*/  NOP ;  /* 0x0000000000007918 */ /* 0x000fc60000000000 */
[----:B------:R-:W4:Y:S04]  /*5f8e0*/  LDS.128 R116, [R0] ;  /* 0x0000000000747984 */ /* 0x000f280000000c00 */
[----:B-1----:R-:W2:Y:S04]  /*5f8f0*/  LDL.LU R104, [R1+0x3f4] ;  /* 0x0003f40001687983 */ /* 0x002ea80000300800 */
[----:B------:R-:W2:Y:S04]  /*5f900*/  LDL.LU R105, [R1+0x3fc] ;  /* 0x0003fc0001697983 */ /* 0x000ea80000300800 */
[----:B------:R-:W2:Y:S04]  /*5f910*/  LDL.LU R106, [R1+0x1d4] ;  /* 0x0001d400016a7983 */ /* 0x000ea80000300800 */
[----:B------:R-:W2:Y:S01]  /*5f920*/  LDL.LU R107, [R1+0x1dc] ;  /* 0x0001dc00016b7983 */ /* 0x000ea20000300800 */
[----:B------:R-:W-:-:S03]  /*5f930*/  NOP ;  /* 0x0000000000007918 */ /* 0x000fc60000000000 */
[----:B------:R-:W3:Y:S04]  /*5f940*/  LDL.LU R124, [R1+0x84] ;  /* 0x00008400017c7983 */ /* 0x000ee80000300800 */
[----:B------:R-:W3:Y:S01]  /*5f950*/  LDL.LU R125, [R1+0x8c] ;  /* 0x00008c00017d7983 */ /* 0x000ee20000300800 */
[----:B------:R-:W-:Y:S02]  /*5f960*/  IMAD.MOV.U32 R80, RZ, RZ, R81 ;  /* 0x000000ffff507224 */ /* 0x000fe400078e0051 */
[----:B------:R-:W-:Y:S02]  /*5f970*/  IMAD.MOV.U32 R81, RZ, RZ, R83 ;  /* 0x000000ffff517224 */ /* 0x000fe400078e0053 */
[----:B------:R-:W-:Y:S02]  /*5f980*/  IMAD.MOV.U32 R82, RZ, RZ, R17 ;  /* 0x000000ffff527224 */ /* 0x000fe400078e0011 */
[----:B------:R-:W-:Y:S01]  /*5f990*/  IMAD.MOV.U32 R83, RZ, RZ, R19 ;  /* 0x000000ffff537224 */ /* 0x000fe200078e0013 */
[----:B--2---:R-:W-:Y:S01]  /*5f9a0*/  STSM.16.M88.4 [R0], R104 ;  /* 0x0000006800007844 */ /* 0x004fe20000000200 */
[----:B------:R-:W-:-:S03]  /*5f9b0*/  NOP ;  /* 0x0000000000007918 */ /* 0x000fc60000000000 */
[----:B------:R-:W1:Y:S01]  /*5f9c0*/  LDS.128 R104, [R0] ;  /* 0x0000000000687984 */ /* 0x000e620000000c00 */
[----:B------:R-:W-:-:S03]  /*5f9d0*/  NOP ;  /* 0x0000000000007918 */ /* 0x000fc60000000000 */
[----:B---3--:R-:W-:Y:S01]  /*5f9e0*/  STSM.16.M88.4 [R0], R124 ;  /* 0x0000007c00007844 */ /* 0x008fe20000000200 */
[----:B------:R-:W-:-:S03]  /*5f9f0*/  NOP ;  /* 0x0000000000007918 */ /* 0x000fc60000000000 */
[----:B------:R-:W2:Y:S01]  /*5fa00*/  LDS.128 R124, [R0] ;  /* 0x00000000007c7984 */ /* 0x000ea20000000c00 */
[----:B------:R-:W-:-:S03]  /*5fa10*/  NOP ;  /* 0x0000000000007918 */ /* 0x000fc60000000000 */
[----:B------:R3:W-:Y:S01]  /*5fa20*/  STSM.16.M88.4 [R0], R80 ;  /* 0x0000005000007844 */ /* 0x0007e20000000200 */
        /* <DEDUP_REMOVED lines=8> */
[----:B------:R-:W2:Y:S04]  /*5fab0*/  LDL.LU R198, [R1+0xbf0] ;  /* 0x000bf00001c67983 */ /* 0x000ea80000300800 */
[----:B------:R-:W2:Y:S04]  /*5fac0*/  LDL.LU R196, [R1+0xbc0] ;  /* 0x000bc00001c47983 */ /* 0x000ea80000300800 */
[----:B---3--:R3:W-:Y:S01]  /*5fad0*/  STSM.16.M88.4 [R0], R80 ;  /* 0x0000005000007844 */ /* 0x0087e20000000200 */
[----:B------:R-:W-:-:S03]  /*5fae0*/  NOP ;  /* 0x0000000000007918 */ /* 0x000fc60000000000 */
[----:B------:R-:W1:Y:S04]  /*5faf0*/  LDS.128 R144, [R0] ;  /* 0x0000000000907984 */ /* 0x000e680000000c00 */
[----:B---3--:R-:W3:Y:S04]  /*5fb00*/  LDL.LU R80, [R1+0x794] ;  /* 0x0007940001507983 */ /* 0x008ee80000300800 */
[----:B------:R-:W3:Y:S04]  /*5fb10*/  LDL.LU R81, [R1+0x79c] ;  /* 0x00079c0001517983 */ /* 0x000ee80000300800 */
[----:B------:R-:W2:Y:S04]  /*5fb20*/  LDL.LU R203, [R1+0xb90] ;  /* 0x000b900001cb7983 */ /* 0x000ea80000300800 */
[----:B------:R-:W3:Y:S04]  /*5fb30*/  LDL.LU R82, [R1+0xd74] ;  /* 0x000d740001527983 */ /* 0x000ee80000300800 */
[----:B------:R-:W3:Y:S01]  /*5fb40*/  LDL.LU R83, [R1+0xd7c] ;  /* 0x000d7c0001537983 */ /* 0x000ee20000300800 */
[----:B------:R-:W-:-:S03]  /*5fb50*/  NOP ;  /* 0x0000000000007918 */ /* 0x000fc60000000000 */
[----:B------:R-:W2:Y:S04]  /*5fb60*/  LDL.LU R201, [R1+0xb60] ;  /* 0x000b600001c97983 */ /* 0x000ea80000300800 */
[----:B------:R-:W2:Y:S04]  /*5fb70*/  LDL.LU R202, [R1+0xb30] ;  /* 0x000b300001ca7983 */ /* 0x000ea80000300800 */
[----:B------:R-:W2:Y:S04]  /*5fb80*/  LDL.LU R200, [R1+0xaa0] ;  /* 0x000aa00001c87983 */ /* 0x000ea80000300800 */
[----:B------:R-:W2:Y:S04]  /*5fb90*/  LDL.LU R207, [R1+0x9f0] ;  /* 0x0009f00001cf7983 */ /* 0x000ea80000300800 */
[----:B------:R-:W2:Y:S04]  /*5fba0*/  LDL.LU R206, [R1+0x890] ;  /* 0x0008900001ce7983 */ /* 0x000ea80000300800 */
[----:B------:R-:W2:Y:S01]  /*5fbb0*/  LDL.LU R205, [R1+0x11f0] ;  /* 0x0011f00001cd7983 */ /* 0x000ea20000300800 */
[----:B------:R-:W-:-:S02]  /*5fbc0*/  LOP3.LUT P6, RZ, R34, 0x400, RZ, 0xc0, !PT ;  /* 0x0000040022ff7812 */ /* 0x000fc400078cc0ff */
[----:B------:R-:W-:Y:S02]  /*5fbd0*/  LOP3.LUT R34, R34, 0xfffffff7, RZ, 0xc0, !PT ;  /* 0xfffffff722227812 */ /* 0x000fe400078ec0ff */
[----:B------:R-:W-:Y:S02]  /*5fbe0*/  LOP3.LUT R38, R38, 0xffefffff, RZ, 0xc0, !PT ;  /* 0xffefffff26267812 */ /* 0x000fe400078ec0ff */
[----:B------:R-:W-:Y:S01]  /*5fbf0*/  @P0 LOP3.LUT R34, R34, 0x8, RZ, 0xfc, !PT ;  /* 0x0000000822220812 */ /* 0x000fe200078efcff */
[----:B---3--:R3:W-:Y:S06]  /*5fc00*/  STSM.16.M88.4 [R0], R80 ;  /* 0x0000005000007844 */ /* 0x0087ec0000000200 */
[----:B------:R-:W-:Y:S01]  /*5fc10*/  @P6 LOP3.LUT R38, R38, 0x100000, RZ, 0xfc, !PT ;  /* 0x0010000026266812 */ /* 0x000fe200078efcff */
[----:B------:R-:W-:Y:S01]  /*5fc20*/  IMAD.WIDE R52, R54, 0x4, R2 ;  /* 0x0000000436347825 */ /* 0x000fe200078e0202 */
[----:B---3--:R-:W3:Y:S01]  /*5fc30*/  LDL.LU R80, [R1+0xa94] ;  /* 0x000a940001507983 */ /* 0x008ee20000300800 */
[----:B------:R-:W-:-:S03]  /*5fc40*/  NOP ;  /* 0x0000000000007918 */ /* 0x000fc60000000000 */
[----:B------:R-:W3:Y:S04]  /*5fc50*/  LDL.LU R81, [R1+0xa9c] ;  /* 0x000a9c0001517983 */ /* 0x000ee80000300800 */
[----:B------:R-:W2:Y:S04]  /*5fc60*/  LDL.LU R204, [R1+0x690] ;  /* 0x0006900001cc7983 */ /* 0x000ea80000300800 */
[----:B------:R-:W3:Y:S04]  /*5fc70*/  LDL.LU R82, [R1+0xa04] ;  /* 0x000a040001527983 */ /* 0x000ee80000300800 */
[----:B------:R-:W3:Y:S01]  /*5fc80*/  LDL.LU R83, [R1+0xa0c] ;  /* 0x000a0c0001537983 */ /* 0x000ee20000300800 */
[----:B------:R-:W-:-:S02]  /*5fc90*/  LOP3.LUT P6, RZ, R34, 0x100, RZ, 0xc0, !PT ;  /* 0x0000010022ff7812 */ /* 0x000fc400078cc0ff */
[----:B------:R-:W-:Y:S01]  /*5fca0*/  LOP3.LUT R38, R38, 0xffdfffff, RZ, 0xc0, !PT ;  /* 0xffdfffff26267812 */ /* 0x000fe200078ec0ff */
[----:B------:R-:W1:Y:S01]  /*5fcb0*/  LDS.128 R152, [R0] ;  /* 0x0000000000987984 */ /* 0x000e620000000c00 */
[----:B------:R-:W-:-:S09]  /*5fcc0*/  NOP ;  /* 0x0000000000007918 */ /* 0x000fd20000000000 */
[----:B------:R-:W-:Y:S02]  /*5fcd0*/  @P6 LOP3.LUT R38, R38, 0x200000, RZ, 0xfc, !PT ;  /* 0x0020000026266812 */ /* 0x000fe400078efcff */
[----:B------:R-:W-:Y:S02]  /*5fce0*/  LOP3.LUT P6, RZ, R34, 0x40, RZ, 0xc0, !PT ;  /* 0x0000004022ff7812 */ /* 0x000fe400078cc0ff */
[----:B------:R-:W-:-:S11]  /*5fcf0*/  LOP3.LUT R38, R38, 0xffbfffff, RZ, 0xc0, !PT ;  /* 0xffbfffff26267812 */ /* 0x000fd600078ec0ff */
[----:B------:R-:W-:Y:S02]  /*5fd00*/  @P6 LOP3.LUT R38, R38, 0x400000, RZ, 0xfc, !PT ;  /* 0x0040000026266812 */ /* 0x000fe400078efcff */
[C---:B------:R-:W-:Y:S02]  /*5fd10*/  LOP3.LUT P6, RZ, R34.reuse, 0x8, RZ, 0xc0, !PT ;  /* 0x0000000822ff7812 */ /* 0x040fe400078cc0ff */
[C---:B------:R-:W-:Y:S02]  /*5fd20*/  LOP3.LUT P5, RZ, R34.reuse, 0x1000, RZ, 0xc0, !PT ;  /* 0x0000100022ff7812 */ /* 0x040fe400078ac0ff */
[C---:B------:R-:W-:Y:S02]  /*5fd30*/  LOP3.LUT P4, RZ, R34.reuse, 0x4000, RZ, 0xc0, !PT ;  /* 0x0000400022ff7812 */ /* 0x040fe4000788c0ff */
[C---:B------:R-:W-:Y:S02]  /*5fd40*/  LOP3.LUT P3, RZ, R34.reuse, 0x8000, RZ, 0xc0, !PT ;  /* 0x0000800022ff7812 */ /* 0x040fe4000786c0ff */
[----:B------:R-:W-:-:S02]  /*5fd50*/  LOP3.LUT P2, RZ, R34, 0x20000, RZ, 0xc0, !PT ;  /* 0x0002000022ff7812 */ /* 0x000fc4000784c0ff */
[C---:B------:R-:W-:Y:S02]  /*5fd60*/  LOP3.LUT P1, RZ, R34.reuse, 0x800000, RZ, 0xc0, !PT ;  /* 0x0080000022ff7812 */ /* 0x040fe4000782c0ff */
[----:B------:R-:W-:Y:S01]  /*5fd70*/  LOP3.LUT P0, RZ, R34, 0x2000000, RZ, 0xc0, !PT ;  /* 0x0200000022ff7812 */ /* 0x000fe2000780c0ff */
[----:B---3--:R3:W-:Y:S01]  /*5fd80*/  STSM.16.M88.4 [R0], R80 ;  /* 0x0000005000007844 */ /* 0x0087e20000000200 */
[----:B------:R-:W-:-:S03]  /*5fd90*/  NOP ;  /* 0x0000000000007918 */ /* 0x000fc60000000000 */
[----:B----4-:R4:W-:Y:S01]  /*5fda0*/  @P6 STG.E desc[UR60][R52.64], R197 ;  /* 0x000000c534006986 */ /* 0x0109e2000c10193c */
[----:B------:R-:W-:Y:S01]  /*5fdb0*/  LOP3.LUT P6, RZ, R38, 0x400000, RZ, 0xc0, !PT ;  /* 0x0040000026ff7812 */ /* 0x000fe200078cc0ff */
[----:B---3--:R-:W-:Y:S02]  /*5fdc0*/  IMAD.WIDE R80, R54, 0x4, R4 ;  /* 0x0000000436507825 */ /* 0x008fe400078e0204 */
[----:B----4-:R-:W3:Y:S10]  /*5fdd0*/  LDL.LU.64 R52, [R1+0x2100] ;  /* 0x0021000001347983 */ /* 0x010ef40000300a00 */
[----:B--2---:R2:W-:Y:S01]  /*5fde0*/  @P6 STG.E desc[UR60][R80.64], R198 ;  /* 0x000000c650006986 */ /* 0x0045e2000c10193c */
[----:B------:R-:W-:Y:S01]  /*5fdf0*/  LOP3.LUT P6, RZ, R38, 0x200000, RZ, 0xc0, !PT ;  /* 0x0020000026ff7812 */ /* 0x000fe200078cc0ff */
[----:B--2---:R-:W-:-:S12]  /*5fe00*/  IMAD.WIDE R80, R54, 0x4, R6 ;  /* 0x0000000436507825 */ /* 0x004fd800078e0206 */
[----:B------:R2:W-:Y:S01]  /*5fe10*/  @P6 STG.E desc[UR60][R80.64], R196 ;  /* 0x000000c450006986 */ /* 0x0005e2000c10193c */
[----:B------:R-:W-:Y:S01]  /*5fe20*/  LOP3.LUT P6, RZ, R38, 0x100000, RZ, 0xc0, !PT ;  /* 0x0010000026ff7812 */ /* 0x000fe200078cc0ff */
[----:B--2---:R-:W-:-:S12]  /*5fe30*/  IMAD.WIDE R80, R54, 0x4, R8 ;  /* 0x0000000436507825 */ /* 0x004fd800078e0208 */
[----:B------:R2:W-:Y:S02]  /*5fe40*/  @P6 STG.E desc[UR60][R80.64], R203 ;  /* 0x000000cb50006986 */ /* 0x0005e4000c10193c */
[----:B--2---:R-:W-:-:S05]  /*5fe50*/  IMAD.WIDE R80, R54, 0x4, R10 ;  /* 0x0000000436507825 */ /* 0x004fca00078e020a */
[----:B------:R2:W-:Y:S02]  /*5fe60*/  @P5 STG.E desc[UR60][R80.64], R201 ;  /* 0x000000c950005986 */ /* 0x0005e4000c10193c */
[----:B--2---:R-:W-:-:S05]  /*5fe70*/  IMAD.WIDE R80, R54, 0x4, R12 ;  /* 0x0000000436507825 */ /* 0x004fca00078e020c */
[----:B------:R2:W-:Y:S02]  /*5fe80*/  @P4 STG.E desc[UR60][R80.64], R202 ;  /* 0x000000ca50004986 */ /* 0x0005e4000c10193c */
[----:B--2---:R-:W-:-:S05]  /*5fe90*/  IMAD.WIDE R80, R54, 0x4, R14 ;  /* 0x0000000436507825 */ /* 0x004fca00078e020e */
[----:B------:R2:W-:Y:S02]  /*5fea0*/  @P3 STG.E desc[UR60][R80.64], R200 ;  /* 0x000000c850003986 */ /* 0x0005e4000c10193c */
[----:B--2---:R-:W-:Y:S02]  /*5feb0*/  IMAD.WIDE R80, R54, 0x4, R36 ;  /* 0x0000000436507825 */ /* 0x004fe400078e0224 */
[----:B------:R-:W2:Y:S04]  /*5fec0*/  LDL.LU R54, [R1+0x20f8] ;  /* 0x0020f80001367983 */ /* 0x000ea80000300800 */
[----:B------:R4:W-:Y:S04]  /*5fed0*/  @P2 STG.E desc[UR60][R80.64], R207 ;  /* 0x000000cf50002986 */ /* 0x0009e8000c10193c */
[----:B------:R-:W3:Y:S01]  /*5fee0*/  LDL.LU R202, [R1+0x60] ;  /* 0x0000600001ca7983 */ /* 0x000ee20000300800 */
[----:B----4-:R-:W-:-:S05]  /*5fef0*/  IMAD.WIDE R80, R205, 0x4, R2 ;  /* 0x00000004cd507825 */ /* 0x010fca00078e0202 */
[----:B------:R4:W-:Y:S02]  /*5ff00*/  @P1 STG.E desc[UR60][R80.64], R206 ;  /* 0x000000ce50001986 */ /* 0x0009e4000c10193c */
[----:B----4-:R-:W-:-:S05]  /*5ff10*/  IMAD.WIDE R80, R205, 0x4, R4 ;  /* 0x00000004cd507825 */ /* 0x010fca00078e0204 */
[----:B------:R4:W-:Y:S04]  /*5ff20*/  @P0 STG.E desc[UR60][R80.64], R204 ;  /* 0x000000cc50000986 */ /* 0x0009e8000c10193c */
[----:B----4-:R-:W4:Y:S04]  /*5ff30*/  LDL.LU R204, [R1+0x5a0] ;  /* 0x0005a00001cc7983 */ /* 0x010f280000300800 */
[----:B------:R-:W2:Y:S04]  /*5ff40*/  LDL.LU R196, [R1+0x3e0] ;  /* 0x0003e00001c47983 */ /* 0x000ea80000300800 */
[----:B------:R-:W3:Y:S04]  /*5ff50*/  LDL.LU R201, [R1+0x3b0] ;  /* 0x0003b00001c97983 */ /* 0x000ee80000300800 */
[----:B------:R-:W3:Y:S04]  /*5ff60*/  LDL.LU R200, [R1+0x1c0] ;  /* 0x0001c00001c87983 */ /* 0x000ee80000300800 */
[----:B------:R-:W3:Y:S01]  /*5ff70*/  LDL.LU R207, [R1+0x150] ;  /* 0x0001500001cf7983 */ /* 0x000ee20000300800 */
[----:B------:R-:W-:-:S03]  /*5ff80*/  LOP3.LUT P3, RZ, R34, 0x8000000, RZ, 0xc0, !PT ;  /* 0x0800000022ff7812 */ /* 0x000fc6000786c0ff */
[----:B------:R-:W3:Y:S01]  /*5ff90*/  LDL.LU R206, [R1+0x130] ;  /* 0x0001300001ce7983 */ /* 0x000ee20000300800 */
[----:B------:R-:W-:-:S03]  /*5ffa0*/  IMAD.WIDE R80, R205, 0x4, R6 ;  /* 0x00000004cd507825 */ /* 0x000fc600078e0206 */
[----:B------:R-:W3:Y:S01]  /*5ffb0*/  LDL.LU R203, [R1+0x11bc] ;  /* 0x0011bc0001cb7983 */ /* 0x000ee20000300800 */
[----:B------:R-:W-:Y:S02]  /*5ffc0*/  LOP3.LUT P6, RZ, R39, 0x20000, RZ, 0xc0, !PT ;  /* 0x0002000027ff7812 */ /* 0x000fe400078cc0ff */
[----:B------:R-:W-:-:S11]  /*5ffd0*/  LOP3.LUT R38, R38, 0xffffefff, RZ, 0xc0, !PT ;  /* 0xffffefff26267812 */ /* 0x000fd600078ec0ff */
[----:B------:R-:W-:Y:S02]  /*5ffe0*/  @P6 LOP3.LUT R38, R38, 0x1000, RZ, 0xfc, !PT ;  /* 0x0000100026266812 */ /* 0x000fe400078efcff */
        /* <DEDUP_REMOVED lines=10> */
[----:B------:R-:W-:Y:S01]  /*60090*/  LOP3.LUT R38, R38, 0xfffeffff, RZ, 0xc0, !PT ;  /* 0xfffeffff26267812 */ /* 0x000fe200078ec0ff */
[----:B----4-:R4:W-:Y:S04]  /*600a0*/  @P3 STG.E desc[UR60][R80.64], R204 ;  /* 0x000000cc50003986 */ /* 0x0109e8000c10193c */
[----:B----4-:R-:W4:Y:S04]  /*600b0*/  LDL.LU R204, [R1+0xc24] ;  /* 0x000c240001cc7983 */ /* 0x010f280000300800 */
[----:B------:R-:W4:Y:S04]  /*600c0*/  LDL.LU R82, [R1+0xbf4] ;  /* 0x000bf40001527983 */ /* 0x000f280000300800 */
[----:B------:R-:W4:Y:S01]  /*600d0*/  LDL.LU R83, [R1+0xbc4] ;  /* 0x000bc40001537983 */ /* 0x000f220000300800 */
[----:B------:R-:W-:-:S02]  /*600e0*/  @P6 LOP3.LUT R38, R38, 0x10000, RZ, 0xfc, !PT ;  /* 0x0001000026266812 */ /* 0x000fc400078efcff */
[----:B------:R-:W-:Y:S01]  /*600f0*/  LOP3.LUT P6, RZ, R39, 0x100, RZ, 0xc0, !PT ;  /* 0x0000010027ff7812 */ /* 0x000fe200078cc0ff */
[----:B------:R-:W4:Y:S01]  /*60100*/  LDL.LU R199, [R1+0xb94] ;  /* 0x000b940001c77983 */ /* 0x000f220000300800 */
[----:B------:R-:W-:-:S03]  /*60110*/  LOP3.LUT R38, R38, 0xfffdffff, RZ, 0xc0, !PT ;  /* 0xfffdffff26267812 */ /* 0x000fc600078ec0ff */
[----:B------:R-:W4:Y:S01]  /*60120*/  LDL.LU R197, [R1+0xb64] ;  /* 0x000b640001c57983 */ /* 0x000f220000300800 */
[C---:B------:R-:W-:Y:S02]  /*60130*/  LOP3.LUT P2, RZ, R34.reuse, 0x20000000, RZ, 0xc0, !PT ;  /* 0x2000000022ff7812 */ /* 0x040fe4000784c0ff */
[----:B------:R-:W-:Y:S01]  /*60140*/  LOP3.LUT P1, RZ, R34, 0x40000000, RZ, 0xc0, !PT ;  /* 0x4000000022ff7812 */ /* 0x000fe2000782c0ff */
[----:B------:R-:W-:Y:S01]  /*60150*/  IMAD.WIDE R80, R205, 0x4, R8 ;  /* 0x00000004cd507825 */ /* 0x000fe200078e0208 */
[----:B------:R-:W4:Y:S03]  /*60160*/  LDL.LU R198, [R1+0xb34] ;  /* 0x000b340001c67983 */ /* 0x000f260000300800 */
[----:B------:R-:W-:Y:S02]  /*60170*/  @P6 LOP3.LUT R38, R38, 0x20000, RZ, 0xfc, !PT ;  /* 0x0002000026266812 */ /* 0x000fe400078efcff */
[----:B------:R-:W-:-:S02]  /*60180*/  LOP3.LUT P6, RZ, R39, 0x40, RZ, 0xc0, !PT ;  /* 0x0000004027ff7812 */ /* 0x000fc400078cc0ff */
[----:B------:R-:W-:Y:S02]  /*60190*/  LOP3.LUT R38, R38, 0xfffbffff, RZ, 0xc0, !PT ;  /* 0xfffbffff26267812 */ /* 0x000fe400078ec0ff */
[----:B------:R-:W-:-:S09]  /*601a0*/  LOP3.LUT P0, RZ, R39, 0x1, RZ, 0xc0, !PT ;  /* 0x0000000127ff7812 */ /* 0x000fd2000780c0ff */
[----:B------:R-:W-:Y:S02]  /*601b0*/  @P6 LOP3.LUT R38, R38, 0x40000, RZ, 0xfc, !PT ;  /* 0x0004000026266812 */ /* 0x000fe400078efcff */
[----:B------:R-:W-:Y:S01]  /*601c0*/  LOP3.LUT P6, RZ, R39, 0x20, RZ, 0xc0, !PT ;  /* 0x0000002027ff7812 */ /* 0x000fe200078cc0ff */
[----:B--2---:R2:W-:Y:S01]  /*601d0*/  @P2 STG.E desc[UR60][R80.64], R196 ;  /* 0x000000c450002986 */ /* 0x0045e2000c10193c */
[----:B------:R-:W-:Y:S01]  /*601e0*/  LOP3.LUT R38, R38, 0xfff7ffff, RZ, 0xc0, !PT ;  /* 0xfff7ffff26267812 */ /* 0x000fe200078ec0ff */
[----:B--2---:R-:W-:-:S10]  /*601f0*/  IMAD.WIDE R80, R205, 0x4, R10 ;  /* 0x00000004cd507825 */ /* 0x004fd400078e020a */
[----:B------:R-:W-:Y:S01]  /*60200*/  @P6 LOP3.LUT R38, R38, 0x80000, RZ, 0xfc, !PT ;  /* 0x0008000026266812 */ /* 0x000fe200078efcff */
[----:B------:R-:W2:Y:S01]  /*60210*/  LDL.LU R196, [R1+0xaa4] ;  /* 0x000aa40001c47983 */ /* 0x000ea20000300800 */
[----:B------:R-:W-:-:S03]  /*60220*/  LOP3.LUT P6, RZ, R39, 0x4, RZ, 0xc0, !PT ;  /* 0x0000000427ff7812 */ /* 0x000fc600078cc0ff */
[----:B---3--:R3:W-:Y:S02]  /*60230*/  @P1 STG.E desc[UR60][R80.64], R201 ;  /* 0x000000c950001986 */ /* 0x0087e4000c10193c */
[C---:B---3--:R-:W-:Y:S02]  /*60240*/  IMAD.WIDE R80, R205.reuse, 0x4, R12 ;  /* 0x00000004cd507825 */ /* 0x048fe400078e020c */
[----:B------:R-:W3:Y:S04]  /*60250*/  LDL.LU R201, [R1+0x9f4] ;  /* 0x0009f40001c97983 */ /* 0x000ee80000300800 */
[----:B------:R1:W-:Y:S02]  /*60260*/  @P0 STG.E desc[UR60][R80.64], R200 ;  /* 0x000000c850000986 */ /* 0x0003e4000c10193c */
[----:B-1----:R-:W-:-:S02]  /*60270*/  IMAD.WIDE R80, R205, 0x4, R14 ;  /* 0x00000004cd507825 */ /* 0x002fc400078e020e */
[----:B------:R-:W3:Y:S04]  /*60280*/  LDL.LU R200, [R1+0x894] ;  /* 0x0008940001c87983 */ /* 0x000ee80000300800 */
[----:B------:R1:W-:Y:S01]  /*60290*/  @P6 STG.E desc[UR60][R80.64], R207 ;  /* 0x000000cf50006986 */ /* 0x0003e2000c10193c */
[C---:B------:R-:W-:Y:S01]  /*602a0*/  LOP3.LUT P6, RZ, R38.reuse, 0x80000, RZ, 0xc0, !PT ;  /* 0x0008000026ff7812 */ /* 0x040fe200078cc0ff */
[----:B-1----:R-:W-:Y:S02]  /*602b0*/  IMAD.WIDE R80, R205, 0x4, R36 ;  /* 0x00000004cd507825 */ /* 0x002fe400078e0224 */
[----:B------:R-:W3:Y:S10]  /*602c0*/  LDL.LU R207, [R1+0x694] ;  /* 0x0006940001cf7983 */ /* 0x000ef40000300800 */
[----:B------:R1:W-:Y:S01]  /*602d0*/  @P6 STG.E desc[UR60][R80.64], R206 ;  /* 0x000000ce50006986 */ /* 0x0003e2000c10193c */
[----:B------:R-:W-:-:S03]  /*602e0*/  LOP3.LUT P6, RZ, R38, 0x40000, RZ, 0xc0, !PT ;  /* 0x0004000026ff7812 */ /* 0x000fc600078cc0ff */
[----:B------:R-:W3:Y:S04]  /*602f0*/  LDL.LU R205, [R1+0x5a4] ;  /* 0x0005a40001cd7983 */ /* 0x000ee80000300800 */
[----:B-1----:R-:W3:Y:S01]  /*60300*/  LDL.LU R206, [R1+0x3e4] ;  /* 0x0003e40001ce7983 */ /* 0x002ee20000300800 */
[----:B------:R-:W-:-:S05]  /*60310*/  IMAD.WIDE R80, R203, 0x4, R2 ;  /* 0x00000004cb507825 */ /* 0x000fca00078e0202 */
[----:B----4-:R1:W-:Y:S04]  /*60320*/  @P6 STG.E desc[UR60][R80.64], R204 ;  /* 0x000000cc50006986 */ /* 0x0103e8000c10193c */
[----:B-1----:R-:W4:Y:S01]  /*60330*/  LDL.LU R204, [R1+0x3b4] ;  /* 0x0003b40001cc7983 */ /* 0x002f220000300800 */
[----:B------:R-:W-:Y:S01]  /*60340*/  LOP3.LUT P6, RZ, R38, 0x20000, RZ, 0xc0, !PT ;  /* 0x0002000026ff7812 */ /* 0x000fe200078cc0ff */
[----:B------:R-:W-:-:S12]  /*60350*/  IMAD.WIDE R80, R203, 0x4, R4 ;  /* 0x00000004cb507825 */ /* 0x000fd800078e0204 */
[----:B------:R1:W-:Y:S01]  /*60360*/  @P6 STG.E desc[UR60][R80.64], R82 ;  /* 0x0000005250006986 */ /* 0x0003e2000c10193c */
[----:B------:R-:W-:Y:S01]  /*60370*/  LOP3.LUT P6, RZ, R38, 0x10000, RZ, 0xc0, !PT ;  /* 0x0001000026ff7812 */ /* 0x000fe200078cc0ff */
[----:B-1----:R-:W-:-:S12]  /*60380*/  IMAD.WIDE R80, R203, 0x4, R6 ;  /* 0x00000004cb507825 */ /* 0x002fd800078e0206 */
        /* <DEDUP_REMOVED lines=10> */
[----:B------:R-:W-:Y:S02]  /*60430*/  LOP3.LUT P6, RZ, R38, 0x1000, RZ, 0xc0, !PT ;  /* 0x0000100026ff7812 */ /* 0x000fe400078cc0ff */
[C---:B------:R-:W-:Y:S02]  /*60440*/  LOP3.LUT P5, RZ, R39.reuse, 0x100000, RZ, 0xc0, !PT ;  /* 0x0010000027ff7812 */ /* 0x040fe400078ac0ff */
[----:B------:R-:W-:Y:S01]  /*60450*/  LOP3.LUT P4, RZ, R39, 0x400000, RZ, 0xc0, !PT ;  /* 0x0040000027ff7812 */ /* 0x000fe2000788c0ff */
[----:B-1----:R-:W-:-:S08]  /*60460*/  IMAD.WIDE R80, R203, 0x4, R14 ;  /* 0x00000004cb507825 */ /* 0x002fd000078e020e */
[----:B--2---:R1:W-:Y:S01]  /*60470*/  @P6 STG.E desc[UR60][R80.64], R196 ;  /* 0x000000c450006986 */ /* 0x0043e2000c10193c */
[----:B------:R-:W-:Y:S01]  /*60480*/  LOP3.LUT P3, RZ, R39, 0x800000, RZ, 0xc0, !PT ;  /* 0x0080000027ff7812 */ /* 0x000fe2000786c0ff */
[----:B-1----:R-:W-:-:S05]  /*60490*/  IMAD.WIDE R80, R203, 0x4, R36 ;  /* 0x00000004cb507825 */ /* 0x002fca00078e0224 */
[----:B---3--:R1:W-:Y:S01]  /*604a0*/  @P5 STG.E desc[UR60][R80.64], R201 ;  /* 0x000000c950005986 */ /* 0x0083e2000c10193c */
[----:B------:R-:W-:Y:S01]  /*604b0*/  LOP3.LUT P2, RZ, R39, 0x2000000, RZ, 0xc0, !PT ;  /* 0x0200000027ff7812 */ /* 0x000fe2000784c0ff */
[----:B-1----:R-:W-:-:S05]  /*604c0*/  IMAD.WIDE R80, R202, 0x4, R2 ;  /* 0x00000004ca507825 */ /* 0x002fca00078e0202 */
[----:B------:R1:W-:Y:S01]  /*604d0*/  @P4 STG.E desc[UR60][R80.64], R200 ;  /* 0x000000c850004986 */ /* 0x0003e2000c10193c */
[----:B------:R-:W-:Y:S01]  /*604e0*/  LOP3.LUT P1, RZ, R39, 0x8000000, RZ, 0xc0, !PT ;  /* 0x0800000027ff7812 */ /* 0x000fe2000782c0ff */
[----:B-1----:R-:W-:-:S05]  /*604f0*/  IMAD.WIDE R80, R202, 0x4, R4 ;  /* 0x00000004ca507825 */ /* 0x002fca00078e0204 */
[----:B------:R1:W-:Y:S01]  /*60500*/  @P3 STG.E desc[UR60][R80.64], R207 ;  /* 0x000000cf50003986 */ /* 0x0003e2000c10193c */
[----:B------:R-:W-:Y:S01]  /*60510*/  LOP3.LUT P0, RZ, R39, 0x20000000, RZ, 0xc0, !PT ;  /* 0x2000000027ff7812 */ /* 0x000fe2000780c0ff */
[----:B-1----:R-:W-:-:S05]  /*60520*/  IMAD.WIDE R80, R202, 0x4, R6 ;  /* 0x00000004ca507825 */ /* 0x002fca00078e0206 */
[----:B------:R1:W-:Y:S02]  /*60530*/  @P2 STG.E desc[UR60][R80.64], R205 ;  /* 0x000000cd50002986 */ /* 0x0003e4000c10193c */
[----:B-1----:R-:W-:-:S05]  /*60540*/  IMAD.WIDE R80, R202, 0x4, R8 ;  /* 0x00000004ca507825 */ /* 0x002fca00078e0208 */
[----:B------:R1:W-:Y:S02]  /*60550*/  @P1 STG.E desc[UR60][R80.64], R206 ;  /* 0x000000ce50001986 */ /* 0x0003e4000c10193c */
[----:B-1----:R-:W-:-:S05]  /*60560*/  IMAD.WIDE R80, R202, 0x4, R10 ;  /* 0x00000004ca507825 */ /* 0x002fca00078e020a */
[----:B----4-:R1:W-:Y:S04]  /*60570*/  @P0 STG.E desc[UR60][R80.64], R204 ;  /* 0x000000cc50000986 */ /* 0x0103e8000c10193c */
[----:B-1----:R-:W2:Y:S04]  /*60580*/  LDL.LU R204, [R1+0x1c4] ;  /* 0x0001c40001cc7983 */ /* 0x002ea80000300800 */
[----:B------:R-:W3:Y:S04]  /*60590*/  LDL.LU R201, [R1+0x154] ;  /* 0x0001540001c97983 */ /* 0x000ee80000300800 */
[----:B------:R-:W4:Y:S04]  /*605a0*/  LDL.LU R200, [R1+0x134] ;  /* 0x0001340001c87983 */ /* 0x000f280000300800 */
[----:B------:R-:W4:Y:S04]  /*605b0*/  LDL.LU R207, [R1+0xc28] ;  /* 0x000c280001cf7983 */ /* 0x000f280000300800 */
[----:B------:R-:W4:Y:S04]  /*605c0*/  LDL.LU R205, [R1+0xbf8] ;  /* 0x000bf80001cd7983 */ /* 0x000f280000300800 */
[----:B------:R-:W4:Y:S04]  /*605d0*/  LDL.LU R206, [R1+0xbc8] ;  /* 0x000bc80001ce7983 */ /* 0x000f280000300800 */
[----:B------:R-:W4:Y:S01]  /*605e0*/  LDL.LU R198, [R1+0xc] ;  /* 0x00000c0001c67983 */ /* 0x000f220000300800 */
[----:B------:R-:W-:Y:S01]  /*605f0*/  LOP3.LUT P3, RZ, R39, 0x80000000, RZ, 0xc0, !PT ;  /* 0x8000000027ff7812 */ /* 0x000fe2000786c0ff */
[----:B------:R-:W-:Y:S01]  /*60600*/  IMAD.WIDE R80, R202, 0x4, R12 ;  /* 0x00000004ca507825 */ /* 0x000fe200078e020c */
[----:B------:R-:W-:-:S02]  /*60610*/  LOP3.LUT P6, RZ, R40, 0x400000, RZ, 0xc0, !PT ;  /* 0x0040000028ff7812 */ /* 0x000fc400078cc0ff */
        /* <DEDUP_REMOVED lines=11> */
[----:B------:R-:W-:Y:S01]  /*606d0*/  LOP3.LUT P6, RZ, R40, 0x4000, RZ, 0xc0, !PT ;  /* 0x0000400028ff7812 */ /* 0x000fe200078cc0ff */
[----:B--2---:R1:W-:Y:S04]  /*606e0*/  @P3 STG.E desc[UR60][R80.64], R204 ;  /* 0x000000cc50003986 */ /* 0x0043e8000c10193c */
[----:B-1----:R-:W2:Y:S04]  /*606f0*/  LDL.LU R204, [R1+0xb98] ;  /* 0x000b980001cc7983 */ /* 0x002ea80000300800 */
[----:B------:R-:W2:Y:S01]  /*60700*/  LDL.LU R83, [R1+0xb68] ;  /* 0x000b680001537983 */ /* 0x000ea20000300800 */
[----:B------:R-:W-:-:S03]  /*60710*/  LOP3.LUT R38, R38, 0xfffffeff, RZ, 0xc0, !PT ;  /* 0xfffffeff26267812 */ /* 0x000fc600078ec0ff */
[----:B------:R-:W2:Y:S01]  /*60720*/  LDL.LU R199, [R1+0xb38] ;  /* 0x000b380001c77983 */ /* 0x000ea20000300800 */
[----:B------:R-:W-:Y:S02]  /*60730*/  @P6 LOP3.LUT R38, R38, 0x100, RZ, 0xfc, !PT ;  /* 0x0000010026266812 */ /* 0x000fe400078efcff */
[----:B------:R-:W-:Y:S01]  /*60740*/  LOP3.LUT P6, RZ, R40, 0x1000, RZ, 0xc0, !PT ;  /* 0x0000100028ff7812 */ /* 0x000fe200078cc0ff */
[----:B------:R-:W2:Y:S01]  /*60750*/  LDL.LU R197, [R1+0xaa8] ;  /* 0x000aa80001c57983 */ /* 0x000ea20000300800 */
[----:B------:R-:W-:-:S03]  /*60760*/  LOP3.LUT R38, R38, 0xfffffdff, RZ, 0xc0, !PT ;  /* 0xfffffdff26267812 */ /* 0x000fc600078ec0ff */
[----:B------:R-:W2:Y:S01]  /*60770*/  LDL.LU R196, [R1+0x9f8] ;  /* 0x0009f80001c47983 */ /* 0x000ea20000300800 */
[C---:B------:R-:W-:Y:S02]  /*60780*/  LOP3.LUT P2, RZ, R40.reuse, 0x2, RZ, 0xc0, !PT ;  /* 0x0000000228ff7812 */ /* 0x040fe4000784c0ff */
[----:B------:R-:W-:Y:S01]  /*60790*/  LOP3.LUT P1, RZ, R40, 0x8, RZ, 0xc0, !PT ;  /* 0x0000000828ff7812 */ /* 0x000fe2000782c0ff */
[----:B------:R-:W-:Y:S01]  /*607a0*/  IMAD.WIDE R80, R202, 0x4, R14 ;  /* 0x00000004ca507825 */ /* 0x000fe200078e020e */
[----:B------:R-:W2:Y:S03]  /*607b0*/  LDL.LU R203, [R1+0x898] ;  /* 0x0008980001cb7983 */ /* 0x000ea60000300800 */
[----:B------:R-:W-:Y:S02]  /*607c0*/  @P6 LOP3.LUT R38, R38, 0x200, RZ, 0xfc, !PT ;  /* 0x0000020026266812 */ /* 0x000fe400078efcff */
[----:B------:R-:W-:-:S02]  /*607d0*/  LOP3.LUT P6, RZ, R40, 0x400, RZ, 0xc0, !PT ;  /* 0x0000040028ff7812 */ /* 0x000fc400078cc0ff */
[----:B------:R-:W-:Y:S02]  /*607e0*/  LOP3.LUT R38, R38, 0xfffffbff, RZ, 0xc0, !PT ;  /* 0xfffffbff26267812 */ /* 0x000fe400078ec0ff */
[----:B------:R-:W-:-:S09]  /*607f0*/  LOP3.LUT P0, RZ, R40, 0x20, RZ, 0xc0, !PT ;  /* 0x0000002028ff7812 */ /* 0x000fd2000780c0ff */
[----:B------:R-:W-:Y:S02]  /*60800*/  @P6 LOP3.LUT R38, R38, 0x400, RZ, 0xfc, !PT ;  /* 0x0000040026266812 */ /* 0x000fe400078efcff */
[----:B------:R-:W-:Y:S01]  /*60810*/  LOP3.LUT P6, RZ, R40, 0x100, RZ, 0xc0, !PT ;  /* 0x0000010028ff7812 */ /* 0x000fe200078cc0ff */
[----:B---3--:R1:W-:Y:S01]  /*60820*/  @P2 STG.E desc[UR60][R80.64], R201 ;  /* 0x000000c950002986 */ /* 0x0083e2000c10193c */
[----:B------:R-:W-:Y:S01]  /*60830*/  LOP3.LUT R38, R38, 0xfffff7ff, RZ, 0xc0, !PT ;  /* 0xfffff7ff26267812 */ /* 0x000fe200078ec0ff */
[----:B-1----:R-:W-:-:S10]  /*60840*/  IMAD.WIDE R80, R202, 0x4, R36 ;  /* 0x00000004ca507825 */ /* 0x002fd400078e0224 */
[----:B------:R-:W-:Y:S01]  /*60850*/  @P6 LOP3.LUT R38, R38, 0x800, RZ, 0xfc, !PT ;  /* 0x0000080026266812 */ /* 0x000fe200078efcff */
[----:B------:R-:W3:Y:S01]  /*60860*/  LDL.LU R201, [R1+0x698] ;  /* 0x0006980001c97983 */ /* 0x000ee20000300800 */
[----:B------:R-:W-:-:S03]  /*60870*/  LOP3.LUT P6, RZ, R40, 0x80, RZ, 0xc0, !PT ;  /* 0x0000008028ff7812 */ /* 0x000fc600078cc0ff */
[----:B----4-:R1:W-:Y:S04]  /*60880*/  @P1 STG.E desc[UR60][R80.64], R200 ;  /* 0x000000c850001986 */ /* 0x0103e8000c10193c */
[----:B------:R-:W4:Y:S01]  /*60890*/  LDL.LU R202, [R1+0x5a8] ;  /* 0x0005a80001ca7983 */ /* 0x000f220000300800 */
[----:B-1----:R-:W-:-:S03]  /*608a0*/  IMAD.WIDE R80, R198, 0x4, R2 ;  /* 0x00000004c6507825 */ /* 0x002fc600078e0202 */
[----:B------:R-:W4:Y:S04]  /*608b0*/  LDL.LU R200, [R1+0x3e8] ;  /* 0x0003e80001c87983 */ /* 0x000f280000300800 */
[----:B------:R1:W-:Y:S02]  /*608c0*/  @P0 STG.E desc[UR60][R80.64], R207 ;  /* 0x000000cf50000986 */ /* 0x0003e4000c10193c */
[----:B-1----:R-:W-:Y:S02]  /*608d0*/  IMAD.WIDE R80, R198, 0x4, R4 ;  /* 0x00000004c6507825 */ /* 0x002fe400078e0204 */
[----:B------:R-:W4:Y:S04]  /*608e0*/  LDL.LU R207, [R1+0x3b8] ;  /* 0x0003b80001cf7983 */ /* 0x000f280000300800 */
[----:B------:R1:W-:Y:S01]  /*608f0*/  @P6 STG.E desc[UR60][R80.64], R205 ;  /* 0x000000cd50006986 */ /* 0x0003e2000c10193c */
[----:B------:R-:W-:Y:S01]  /*60900*/  LOP3.LUT P6, RZ, R38, 0x800, RZ, 0xc0, !PT ;  /* 0x0000080026ff7812 */ /* 0x000fe200078cc0ff */
[----:B-1----:R-:W-:-:S02]  /*60910*/  IMAD.WIDE R80, R198, 0x4, R6 ;  /* 0x00000004c6507825 */ /* 0x002fc400078e0206 */
[----:B------:R-:W4:Y:S10]  /*60920*/  LDL.LU R205, [R1+0x1c8] ;  /* 0x0001c80001cd7983 */ /* 0x000f340000300800 */
[----:B------:R1:W-:Y:S01]  /*60930*/  @P6 STG.E desc[UR60][R80.64], R206 ;  /* 0x000000ce50006986 */ /* 0x0003e2000c10193c */
[----:B------:R-:W-:-:S03]  /*60940*/  LOP3.LUT P6, RZ, R38, 0x400, RZ, 0xc0, !PT ;  /* 0x0000040026ff7812 */ /* 0x000fc600078cc0ff */
[----:B-1----:R-:W4:Y:S01]  /*60950*/  LDL.LU R206, [R1+0x158] ;  /* 0x0001580001ce7983 */ /* 0x002f220000300800 */
[----:B------:R-:W-:-:S09]  /*60960*/  IMAD.WIDE R80, R198, 0x4, R8 ;  /* 0x00000004c6507825 */ /* 0x000fd200078e0208 */
[----:B--2---:R1:W-:Y:S04]  /*60970*/  @P6 STG.E desc[UR60][R80.64], R204 ;  /* 0x000000cc50006986 */ /* 0x0043e8000c10193c */
[----:B-1----:R-:W2:Y:S01]  /*60980*/  LDL.LU R204, [R1+0x138] ;  /* 0x0001380001cc7983 */ /* 0x002ea20000300800 */
        /* <DEDUP_REMOVED lines=19> */
[----:B---3--:R1:W-:Y:S01]  /*60ac0*/  @P6 STG.E desc[UR60][R80.64], R201 ;  /* 0x000000c950006986 */ /* 0x0083e2000c10193c */
[----:B------:R-:W-:Y:S01]  /*60ad0*/  LOP3.LUT P3, RZ, R40, 0x2000000, RZ, 0xc0, !PT ;  /* 0x0200000028ff7812 */ /* 0x000fe2000786c0ff */
[----:B-1----:R-:W-:-:S05]  /*60ae0*/  IMAD.WIDE R80, R242, 0x4, R6 ;  /* 0x00000004f2507825 */ /* 0x002fca00078e0206 */
[----:B----4-:R1:W-:Y:S01]  /*60af0*/  @P5 STG.E desc[UR60][R80.64], R202 ;  /* 0x000000ca50005986 */ /* 0x0103e2000c10193c */
        /* <DEDUP_REMOVED lines=12> */
[----:B--2---:R1:W-:Y:S04]  /*60bc0*/  @P0 STG.E desc[UR60][R80.64], R204 ;  /* 0x000000cc50000986 */ /* 0x0043e8000c10193c */
[----:B-1----:R-:W2:Y:S04]  /*60bd0*/  LDL.LU R204, [R1+0xc2c] ;  /* 0x000c2c0001cc7983 */ /* 0x002ea80000300800 */
[----:B------:R-:W3:Y:S04]  /*60be0*/  LDL.LU R202, [R1+0xbfc] ;  /* 0x000bfc0001ca7983 */ /* 0x000ee80000300800 */
[----:B------:R-:W4:Y:S04]  /*60bf0*/  LDL.LU R200, [R1+0xbcc] ;  /* 0x000bcc0001c87983 */ /* 0x000f280000300800 */
[----:B------:R-:W4:Y:S04]  /*60c00*/  LDL.LU R207, [R1+0xb9c] ;  /* 0x000b9c0001cf7983 */ /* 0x000f280000300800 */
[----:B------:R-:W4:Y:S01]  /*60c10*/  LDL.LU R205, [R1+0xb6c] ;  /* 0x000b6c0001cd7983 */ /* 0x000f220000300800 */
[----:B------:R-:W-:-:S03]  /*60c20*/  LOP3.LUT P3, RZ, R40, 0x20000000, RZ, 0xc0, !PT ;  /* 0x2000000028ff7812 */ /* 0x000fc6000786c0ff */
[----:B------:R-:W4:Y:S01]  /*60c30*/  LDL.LU R206, [R1+0xb3c] ;  /* 0x000b3c0001ce7983 */ /* 0x000f220000300800 */
[----:B------:R-:W-:Y:S01]  /*60c40*/  IMAD.WIDE R80, R55, 0x4, R2 ;  /* 0x0000000437507825 */ /* 0x000fe200078e0202 */
        /* <DEDUP_REMOVED lines=14> */
[----:B--2---:R1:W-:Y:S04]  /*60d30*/  @P3 STG.E desc[UR60][R80.64], R204 ;  /* 0x000000cc50003986 */ /* 0x0043e8000c10193c */
[----:B-1----:R-:W2:Y:S04]  /*60d40*/  LDL.LU R204, [R1+0xaac] ;  /* 0x000aac0001cc7983 */ /* 0x002ea80000300800 */
[----:B------:R-:W2:Y:S04]  /*60d50*/  LDL.LU R199, [R1+0x9fc] ;  /* 0x0009fc0001c77983 */ /* 0x000ea80000300800 */
[----:B------:R-:W2:Y:S01]  /*60d60*/  LDL.LU R197, [R1+0x89c] ;  /* 0x00089c0001c57983 */ /* 0x000ea20000300800 */
[----:B------:R-:W-:-:S02]  /*60d70*/  @P6 LOP3.LUT R38, R38, 0x1, RZ, 0xfc, !PT ;  /* 0x0000000126266812 */ /* 0x000fc400078efcff */
        /* <DEDUP_REMOVED lines=8> */
[----:B------:R-:W-:Y:S01]  /*60e00*/  @P6 LOP3.LUT R38, R38, 0x2, RZ, 0xfc, !PT ;  /* 0x0000000226266812 */ /* 0x000fe200078efcff */
[----:B------:R-:W2:Y:S01]  /*60e10*/  LDL.LU R201, [R1+0x3bc] ;  /* 0x0003bc0001c97983 */ /* 0x000ea20000300800 */
        /* <DEDUP_REMOVED lines=11> */
[----:B----4-:R1:W-:Y:S02]  /*60ed0*/  @P1 STG.E desc[UR60][R80.64], R200 ;  /* 0x000000c850001986 */ /* 0x0103e4000c10193c */
[C---:B-1----:R-:W-:Y:S02]  /*60ee0*/  IMAD.WIDE R80, R55.reuse, 0x4, R8 ;  /* 0x0000000437507825 */ /* 0x042fe400078e0208 */
[----:B------:R-:W4:Y:S04]  /*60ef0*/  LDL.LU R200, [R1+0x15c] ;  /* 0x00015c0001c87983 */ /* 0x000f280000300800 */
[----:B------:R1:W-:Y:S02]  /*60f00*/  @P0 STG.E desc[UR60][R80.64], R207 ;  /* 0x000000cf50000986 */ /* 0x0003e4000c10193c */
[----:B-1----:R-:W-:-:S02]  /*60f10*/  IMAD.WIDE R80, R55, 0x4, R10 ;  /* 0x0000000437507825 */ /* 0x002fc400078e020a */
[----:B------:R-:W4:Y:S04]  /*60f20*/  LDL.LU R207, [R1+0x13c] ;  /* 0x00013c0001cf7983 */ /* 0x000f280000300800 */
[----:B------:R1:W-:Y:S01]  /*60f30*/  @P6 STG.E desc[UR60][R80.64], R205 ;  /* 0x000000cd50006986 */ /* 0x0003e2000c10193c */
[C---:B------:R-:W-:Y:S01]  /*60f40*/  LOP3.LUT P6, RZ, R38.reuse, 0x8, RZ, 0xc0, !PT ;  /* 0x0000000826ff7812 */ /* 0x040fe200078cc0ff */
[----:B-1----:R-:W-:Y:S02]  /*60f50*/  IMAD.WIDE R80, R55, 0x4, R12 ;  /* 0x0000000437507825 */ /* 0x002fe400078e020c */
        /* <DEDUP_REMOVED lines=26> */
[----:B------:R1:W-:Y:S01]  /*61100*/  @P6 STG.E desc[UR60][R80.64], R201 ;  /* 0x000000c950006986 */ /* 0x0003e2000c10193c */
[----:B------:R-:W-:Y:S01]  /*61110*/  LOP3.LUT P3, RZ, R41, 0x1000, RZ, 0xc0, !PT ;  /* 0x0000100029ff7812 */ /* 0x000fe2000786c0ff */
[----:B-1----:R-:W-:-:S05]  /*61120*/  IMAD.WIDE R80, R236, 0x4, R12 ;  /* 0x00000004ec507825 */ /* 0x002fca00078e020c */
        /* <DEDUP_REMOVED lines=69> */
[----:B------:R-:W-:Y:S01]  /*61580*/  LOP3.LUT P6, RZ, R16, 0x8000000, RZ, 0xc0, !PT ;  /* 0x0800000010ff7812 */ /* 0x000fe200078cc0ff */
        /* <DEDUP_REMOVED lines=289> */
[----:B------:R-:W-:Y:S02]  /*627a0*/  @P6 LOP3.LUT R16, R16, 0x8, RZ, 0xfc, !PT ;  /* 0x0000000810106812 */ /* 0x000fe400078efcff */
[----:B------:R-:W-:Y:S01]  /*627b0*/  LOP3.LUT P6, RZ, R43, 0x2000, RZ, 0xc0, !PT ;  /* 0x000020002bff7812 */ /* 0x000fe200078cc0ff */
[----:B----4-:R1:W-:Y:S02]  /*627c0*/  @P1 STG.E desc[UR60][R80.64], R200 ;  /* 0x000000c850001986 */ /* 0x0103e4000c10193c */
[----:B-1----:R-:W-:-:S05]  /*627d0*/  IMAD.WIDE R80, R249, 0x4, R36 ;  /* 0x00000004f9507825 */ /* 0x002fca00078e0224 */
[----:B------:R1:W-:Y:S02]  /*627e0*/  @P0 STG.E desc[UR60][R80.64], R205 ;  /* 0x000000cd50000986 */ /* 0x0003e4000c10193c */
[----:B-1----:R-:W-:Y:S02]  /*627f0*/  IMAD.WIDE R80, R250, 0x4, R2 ;  /* 0x00000004fa507825 */ /* 0x002fe400078e0202 */
[----:B------:R-:W3:Y:S04]  /*62800*/  LDL.LU R205, [R1+0x4] ;  /* 0x0000040001cd7983 */ /* 0x000ee80000300800 */
[----:B------:R-:W4:Y:S04]  /*62810*/  LDL.LU R201, [R1+0x7f0] ;  /* 0x0007f00001c97983 */ /* 0x000f280000300800 */
[----:B------:R1:W-:Y:S01]  /*62820*/  @P6 STG.E desc[UR60][R80.64], R207 ;  /* 0x000000cf50006986 */ /* 0x0003e2000c10193c */
[----:B------:R-:W-:-:S03]  /*62830*/  LOP3.LUT P6, RZ, R16, 0x8, RZ, 0xc0, !PT ;  /* 0x0000000810ff7812 */ /* 0x000fc600078cc0ff */
[----:B------:R-:W3:Y:S04]  /*62840*/  LDL.LU R202, [R1+0x670] ;  /* 0x0006700001ca7983 */ /* 0x000ee80000300800 */
[----:B------:R-:W3:Y:S01]  /*62850*/  LDL.LU R200, [R1+0x580] ;  /* 0x0005800001c87983 */ /* 0x000ee20000300800 */
[----:B-1----:R-:W-:-:S03]  /*62860*/  IMAD.WIDE R80, R250, 0x4, R4 ;  /* 0x00000004fa507825 */ /* 0x002fc600078e0204 */
[----:B------:R-:W3:Y:S04]  /*62870*/  LDL.LU R207, [R1+0x460] ;  /* 0x0004600001cf7983 */ /* 0x000ee80000300800 */
[----:B------:R1:W-:Y:S01]  /*62880*/  @P6 STG.E desc[UR60][R80.64], R206 ;  /* 0x000000ce50006986 */ /* 0x0003e2000c10193c */
[----:B------:R-:W-:-:S03]  /*62890*/  LOP3.LUT P6, RZ, R16, 0x4, RZ, 0xc0, !PT ;  /* 0x0000000410ff7812 */ /* 0x000fc600078cc0ff */
[----:B-1----:R-:W3:Y:S01]  /*628a0*/  LDL.LU R206, [R1+0x390] ;  /* 0x0003900001ce7983 */ /* 0x002ee20000300800 */
        /* <DEDUP_REMOVED lines=25> */
[----:B----4-:R1:W-:Y:S01]  /*62a40*/  @P5 STG.E desc[UR60][R80.64], R201 ;  /* 0x000000c950005986 */ /* 0x0103e2000c10193c */
        /* <DEDUP_REMOVED lines=20> */
[C---:B------:R-:W-:Y:S02]  /*62b90*/  LOP3.LUT P2, RZ, R43.reuse, 0x20000000, RZ, 0xc0, !PT ;  /* 0x200000002bff7812 */ /* 0x040fe4000784c0ff */
[C---:B------:R-:W-:Y:S02]  /*62ba0*/  LOP3.LUT P1, RZ, R43.reuse, 0x40000000, RZ, 0xc0, !PT ;  /* 0x400000002bff7812 */ /* 0x040fe4000782c0ff */
[----:B------:R-:W-:Y:S01]  /*62bb0*/  LOP3.LUT P0, RZ, R43, 0x80000000, RZ, 0xc0, !PT ;  /* 0x800000002bff7812 */ /* 0x000fe2000780c0ff */
        /* <DEDUP_REMOVED lines=16> */
[----:B------:R-:W2:Y:S04]  /*62cc0*/  LDL.LU R82, [R1+0xb84] ;  /* 0x000b840001527983 */ /* 0x000ea80000300800 */
[----:B------:R-:W2:Y:S01]  /*62cd0*/  LDL.LU R200, [R1] ;  /* 0x0000000001c87983 */ /* 0x000ea20000300800 */
[----:B------:R-:W-:-:S03]  /*62ce0*/  LOP3.LUT R17, R17, 0xfeffffff, RZ, 0xc0, !PT ;  /* 0xfeffffff11117812 */ /* 0x000fc600078ec0ff */
[----:B------:R-:W2:Y:S01]  /*62cf0*/  LDL.LU R83, [R1+0x9d4] ;  /* 0x0009d40001537983 */ /* 0x000ea20000300800 */
[----:B------:R-:W-:Y:S02]  /*62d00*/  @P6 LOP3.LUT R17, R17, 0x1000000, RZ, 0xfc, !PT ;  /* 0x0100000011116812 */ /* 0x000fe400078efcff */
[----:B------:R-:W-:Y:S01]  /*62d10*/  LOP3.LUT P6, RZ, R44, 0x8, RZ, 0xc0, !PT ;  /* 0x000000082cff7812 */ /* 0x000fe200078cc0ff */
[----:B------:R-:W2:Y:S01]  /*62d20*/  LDL.LU R199, [R1+0x874] ;  /* 0x0008740001c77983 */ /* 0x000ea20000300800 */
[----:B------:R-:W-:-:S03]  /*62d30*/  LOP3.LUT R17, R17, 0xfdffffff, RZ, 0xc0, !PT ;  /* 0xfdffffff11117812 */ /* 0x000fc600078ec0ff */
[----:B------:R-:W2:Y:S01]  /*62d40*/  LDL.LU R197, [R1+0x7f4] ;  /* 0x0007f40001c57983 */ /* 0x000ea20000300800 */
[----:B------:R-:W-:-:S03]  /*62d50*/  IMAD.WIDE R42, R252, 0x4, R2 ;  /* 0x00000004fc2a7825 */ /* 0x000fc600078e0202 */
[----:B------:R-:W2:Y:S04]  /*62d60*/  LDL.LU R198, [R1+0x674] ;  /* 0x0006740001c67983 */ /* 0x000ea80000300800 */
[----:B------:R-:W-:Y:S01]  /*62d70*/  @P6 LOP3.LUT R17, R17, 0x2000000, RZ, 0xfc, !PT ;  /* 0x0200000011116812 */ /* 0x000fe200078efcff */
[----:B---3--:R1:W-:Y:S01]  /*62d80*/  @P2 STG.E desc[UR60][R42.64], R203 ;  /* 0x000000cb2a002986 */ /* 0x0083e2000c10193c */
[----:B------:R-:W-:Y:S02]  /*62d90*/  LOP3.LUT P6, RZ, R44, 0x4, RZ, 0xc0, !PT ;  /* 0x000000042cff7812 */ /* 0x000fe400078cc0ff */
[----:B------:R-:W-:Y:S01]  /*62da0*/  LOP3.LUT R17, R17, 0xfbffffff, RZ, 0xc0, !PT ;  /* 0xfbffffff11117812 */ /* 0x000fe200078ec0ff */
[----:B------:R-:W3:Y:S01]  /*62db0*/  LDL.LU R196, [R1+0x584] ;  /* 0x0005840001c47983 */ /* 0x000ee20000300800 */
[----:B-1----:R-:W-:-:S03]  /*62dc0*/  IMAD.WIDE R42, R252, 0x4, R4 ;  /* 0x00000004fc2a7825 */ /* 0x002fc600078e0204 */
[----:B------:R-:W3:Y:S06]  /*62dd0*/  LDL.LU R203, [R1+0x464] ;  /* 0x0004640001cb7983 */ /* 0x000eec0000300800 */
[----:B------:R-:W-:Y:S02]  /*62de0*/  @P6 LOP3.LUT R17, R17, 0x4000000, RZ, 0xfc, !PT ;  /* 0x0400000011116812 */ /* 0x000fe400078efcff */
[----:B------:R-:W-:Y:S02]  /*62df0*/  LOP3.LUT P6, RZ, R44, 0x2, RZ, 0xc0, !PT ;  /* 0x000000022cff7812 */ /* 0x000fe400078cc0ff */
[----:B------:R-:W-:Y:S01]  /*62e00*/  LOP3.LUT R17, R17, 0xf7ffffff, RZ, 0xc0, !PT ;  /* 0xf7ffffff11117812 */ /* 0x000fe200078ec0ff */
[----:B----4-:R1:W-:Y:S10]  /*62e10*/  @P1 STG.E desc[UR60][R42.64], R201 ;  /* 0x000000c92a001986 */ /* 0x0103f4000c10193c */
[----:B------:R-:W-:-:S02]  /*62e20*/  @P6 LOP3.LUT R17, R17, 0x8000000, RZ, 0xfc, !PT ;  /* 0x0800000011116812 */ /* 0x000fc400078efcff */
[----:B------:R-:W-:Y:S01]  /*62e30*/  LOP3.LUT P6, RZ, R44, 0x1, RZ, 0xc0, !PT ;  /* 0x000000012cff7812 */ /* 0x000fe200078cc0ff */
[C---:B-1----:R-:W-:Y:S01]  /*62e40*/  IMAD.WIDE R42, R252.reuse, 0x4, R6 ;  /* 0x00000004fc2a7825 */ /* 0x042fe200078e0206 */
[----:B------:R-:W4:Y:S04]  /*62e50*/  LDL.LU R201, [R1+0x394] ;  /* 0x0003940001c97983 */ /* 0x000f280000300800 */
[----:B------:R1:W-:Y:S02]  /*62e60*/  @P0 STG.E desc[UR60][R42.64], R202 ;  /* 0x000000ca2a000986 */ /* 0x0003e4000c10193c */
[C---:B-1----:R-:W-:Y:S02]  /*62e70*/  IMAD.WIDE R42, R252.reuse, 0x4, R8 ;  /* 0x00000004fc2a7825 */ /* 0x042fe400078e0208 */
        /* <DEDUP_REMOVED lines=33> */
[----:B------:R1:W-:Y:S01]  /*63090*/  @P5 STG.E desc[UR60][R42.64], R203 ;  /* 0x000000cb2a005986 */ /* 0x0003e2000c10193c */
[----:B------:R-:W-:Y:S01]  /*630a0*/  LOP3.LUT P2, RZ, R44, 0x1000, RZ, 0xc0, !PT ;  /* 0x000010002cff7812 */ /* 0x000fe2000784c0ff */
[----:B-1----:R-:W-:-:S05]  /*630b0*/  IMAD.WIDE R42, R200, 0x4, R12 ;  /* 0x00000004c82a7825 */ /* 0x002fca00078e020c */
[----:B----4-:R1:W-:Y:S01]  /*630c0*/  @P4 STG.E desc[UR60][R42.64], R201 ;  /* 0x000000c92a004986 */ /* 0x0103e2000c10193c */
[----:B------:R-:W-:Y:S01]  /*630d0*/  LOP3.LUT P1, RZ, R44, 0x2000, RZ, 0xc0, !PT ;  /* 0x000020002cff7812 */ /* 0x000fe2000782c0ff */
[----:B-1----:R-:W-:Y:S01]  /*630e0*/  IMAD.WIDE R42, R200, 0x4, R14 ;  /* 0x00000004c82a7825 */ /* 0x002fe200078e020e */
[----:B------:R-:W-:Y:S01]  /*630f0*/  LOP3.LUT P0, RZ, R44, 0x4000, RZ, 0xc0, !PT ;  /* 0x000040002cff7812 */ /* 0x000fe2000780c0ff */
[----:B------:R-:W3:Y:S04]  /*63100*/  LDL.LU R201, [R1+0x20] ;  /* 0x0000200001c97983 */ /* 0x000ee80000300800 */
[----:B------:R1:W-:Y:S02]  /*63110*/  @P3 STG.E desc[UR60][R42.64], R202 ;  /* 0x000000ca2a003986 */ /* 0x0003e4000c10193c */
[----:B-1----:R-:W-:-:S05]  /*63120*/  IMAD.WIDE R42, R200, 0x4, R36 ;  /* 0x00000004c82a7825 */ /* 0x002fca00078e0224 */
[----:B------:R1:W-:Y:S02]  /*63130*/  @P2 STG.E desc[UR60][R42.64], R207 ;  /* 0x000000cf2a002986 */ /* 0x0003e4000c10193c */
[----:B-1----:R-:W-:-:S05]  /*63140*/  IMAD.WIDE R42, R205, 0x4, R2 ;  /* 0x00000004cd2a7825 */ /* 0x002fca00078e0202 */
[----:B------:R1:W-:Y:S02]  /*63150*/  @P1 STG.E desc[UR60][R42.64], R206 ;  /* 0x000000ce2a001986 */ /* 0x0003e4000c10193c */
[----:B-1----:R-:W-:-:S05]  /*63160*/  IMAD.WIDE R42, R205, 0x4, R4 ;  /* 0x00000004cd2a7825 */ /* 0x002fca00078e0204 */
[----:B--2---:R1:W-:Y:S04]  /*63170*/  @P0 STG.E desc[UR60][R42.64], R204 ;  /* 0x000000cc2a000986 */ /* 0x0043e8000c10193c */
[----:B-1----:R-:W2:Y:S04]  /*63180*/  LDL.LU R204, [R1+0xe58] ;  /* 0x000e580001cc7983 */ /* 0x002ea80000300800 */
[----:B------:R-:W4:Y:S04]  /*63190*/  LDL.LU R196, [R1+0xe48] ;  /* 0x000e480001c47983 */ /* 0x000f280000300800 */
        /* <DEDUP_REMOVED lines=31> */
[C---:B------:R-:W-:Y:S01]  /*63390*/  LOP3.LUT P1, RZ, R44.reuse, 0x20000, RZ, 0xc0, !PT ;  /* 0x000200002cff7812 */ /* 0x040fe2000782c0ff */
        /* <DEDUP_REMOVED lines=8> */
[----:B----4-:R1:W-:Y:S01]  /*63420*/  @P2 STG.E desc[UR60][R42.64], R196 ;  /* 0x000000c42a002986 */ /* 0x0103e2000c10193c */
[----:B------:R-:W-:Y:S01]  /*63430*/  LOP3.LUT R17, R17, 0xfff7ffff, RZ, 0xc0, !PT ;  /* 0xfff7ffff11117812 */ /* 0x000fe200078ec0ff */
[----:B-1----:R-:W-:-:S10]  /*63440*/  IMAD.WIDE R42, R205, 0x4, R10 ;  /* 0x00000004cd2a7825 */ /* 0x002fd400078e020a */
[----:B------:R-:W-:Y:S01]  /*63450*/  @P6 LOP3.LUT R17, R17, 0x80000, RZ, 0xfc, !PT ;  /* 0x0008000011116812 */ /* 0x000fe200078efcff */
[----:B------:R-:W4:Y:S01]  /*63460*/  LDL.LU R196, [R1+0x348] ;  /* 0x0003480001c47983 */ /* 0x000f220000300800 */
[----:B------:R-:W-:-:S03]  /*63470*/  LOP3.LUT P6, RZ, R44, 0x80000, RZ, 0xc0, !PT ;  /* 0x000800002cff7812 */ /* 0x000fc600078cc0ff */
[----:B---3--:R1:W-:Y:S02]  /*63480*/  @P1 STG.E desc[UR60][R42.64], R202 ;  /* 0x000000ca2a001986 */ /* 0x0083e4000c10193c */
[C---:B-1----:R-:W-:Y:S02]  /*63490*/  IMAD.WIDE R42, R205.reuse, 0x4, R12 ;  /* 0x00000004cd2a7825 */ /* 0x042fe400078e020c */
[----:B------:R-:W3:Y:S04]  /*634a0*/  LDL.LU R202, [R1+0x1a8] ;  /* 0x0001a80001ca7983 */ /* 0x000ee80000300800 */
[----:B------:R1:W-:Y:S02]  /*634b0*/  @P0 STG.E desc[UR60][R42.64], R200 ;  /* 0x000000c82a000986 */ /* 0x0003e4000c10193c */
[----:B-1----:R-:W-:-:S02]  /*634c0*/  IMAD.WIDE R42, R205, 0x4, R14 ;  /* 0x00000004cd2a7825 */ /* 0x002fc400078e020e */
[----:B------:R-:W3:Y:S04]  /*634d0*/  LDL.LU R200, [R1+0xe7c] ;  /* 0x000e7c0001c87983 */ /* 0x000ee80000300800 */
[----:B------:R1:W-:Y:S01]  /*634e0*/  @P6 STG.E desc[UR60][R42.64], R207 ;  /* 0x000000cf2a006986 */ /* 0x0003e2000c10193c */
[----:B------:R-:W-:Y:S01]  /*634f0*/  LOP3.LUT P6, RZ, R17, 0x80000, RZ, 0xc0, !PT ;  /* 0x0008000011ff7812 */ /* 0x000fe200078cc0ff */
[----:B-1----:R-:W-:Y:S02]  /*63500*/  IMAD.WIDE R42, R205, 0x4, R36 ;  /* 0x00000004cd2a7825 */ /* 0x002fe400078e0224 */
[----:B------:R-:W3:Y:S10]  /*63510*/  LDL.LU R207, [R1+0xe6c] ;  /* 0x000e6c0001cf7983 */ /* 0x000ef40000300800 */
[----:B------:R1:W-:Y:S01]  /*63520*/  @P6 STG.E desc[UR60][R42.64], R206 ;  /* 0x000000ce2a006986 */ /* 0x0003e2000c10193c */
[----:B------:R-:W-:-:S03]  /*63530*/  LOP3.LUT P6, RZ, R17, 0x40000, RZ, 0xc0, !PT ;  /* 0x0004000011ff7812 */ /* 0x000fc600078cc0ff */
[----:B------:R-:W3:Y:S04]  /*63540*/  LDL.LU R205, [R1+0xe5c] ;  /* 0x000e5c0001cd7983 */ /* 0x000ee80000300800 */
[----:B-1----:R-:W3:Y:S01]  /*63550*/  LDL.LU R206, [R1+0xe4c] ;  /* 0x000e4c0001ce7983 */ /* 0x002ee20000300800 */
[----:B------:R-:W-:-:S05]  /*63560*/  IMAD.WIDE R42, R203, 0x4, R2 ;  /* 0x00000004cb2a7825 */ /* 0x000fca00078e0202 */
        /* <DEDUP_REMOVED lines=57> */
[----:B------:R-:W-:Y:S02]  /*63900*/  LOP3.LUT R17, R17, 0xffffff7f, RZ, 0xc0, !PT ;  /* 0xffffff7f11117812 */ /* 0x000fe400078ec0ff */
[----:B------:R-:W-:-:S09]  /*63910*/  LOP3.LUT P2, RZ, R45, 0x8, RZ, 0xc0, !PT ;  /* 0x000000082dff7812 */ /* 0x000fd2000784c0ff */
[----:B------:R-:W-:Y:S02]  /*63920*/  @P6 LOP3.LUT R17, R17, 0x80, RZ, 0xfc, !PT ;  /* 0x0000008011116812 */ /* 0x000fe400078efcff */
[----:B------:R-:W-:Y:S01]  /*63930*/  LOP3.LUT P6, RZ, R45, 0x400, RZ, 0xc0, !PT ;  /* 0x000004002dff7812 */ /* 0x000fe200078cc0ff */
[----:B--2---:R1:W-:Y:S04]  /*63940*/  @P3 STG.E desc[UR60][R42.64], R204 ;  /* 0x000000cc2a003986 */ /* 0x0043e8000c10193c */
[----:B-1----:R-:W2:Y:S04]  /*63950*/  LDL.LU R204, [R1+0x58c] ;  /* 0x00058c0001cc7983 */ /* 0x002ea80000300800 */
[----:B------:R-:W2:Y:S01]  /*63960*/  LDL.LU R82, [R1+0x46c] ;  /* 0x00046c0001527983 */ /* 0x000ea20000300800 */
[----:B------:R-:W-:-:S03]  /*63970*/  LOP3.LUT R17, R17, 0xfffffeff, RZ, 0xc0, !PT ;  /* 0xfffffeff11117812 */ /* 0x000fc600078ec0ff */
[----:B------:R-:W2:Y:S01]  /*63980*/  LDL.LU R83, [R1+0x39c] ;  /* 0x00039c0001537983 */ /* 0x000ea20000300800 */
[----:B------:R-:W-:Y:S01]  /*63990*/  @P6 LOP3.LUT R17, R17, 0x100, RZ, 0xfc, !PT ;  /* 0x0000010011116812 */ /* 0x000fe200078efcff */
[----:B------:R-:W-:Y:S01]  /*639a0*/  IMAD.WIDE R42, R201, 0x4, R14 ;  /* 0x00000004c92a7825 */ /* 0x000fe200078e020e */
[----:B------:R-:W-:-:S04]  /*639b0*/  LOP3.LUT P6, RZ, R45, 0x200, RZ, 0xc0, !PT ;  /* 0x000002002dff7812 */ /* 0x000fc800078cc0ff */
[----:B---3--:R1:W-:Y:S01]  /*639c0*/  @P2 STG.E desc[UR60][R42.64], R206 ;  /* 0x000000ce2a002986 */ /* 0x0083e2000c10193c */
[----:B------:R-:W-:-:S03]  /*639d0*/  LOP3.LUT R17, R17, 0xfffffdff, RZ, 0xc0, !PT ;  /* 0xfffffdff11117812 */ /* 0x000fc600078ec0ff */
[----:B-1----:R-:W3:Y:S04]  /*639e0*/  LDL.LU R206, [R1+0x28] ;  /* 0x0000280001ce7983 */ /* 0x002ee80000300800 */
[----:B------:R-:W3:Y:S01]  /*639f0*/  LDL.LU R199, [R1+0x34c] ;  /* 0x00034c0001c77983 */ /* 0x000ee20000300800 */
[----:B------:R-:W-:Y:S02]  /*63a00*/  @P6 LOP3.LUT R17, R17, 0x200, RZ, 0xfc, !PT ;  /* 0x0000020011116812 */ /* 0x000fe400078efcff */
[----:B------:R-:W-:Y:S01]  /*63a10*/  LOP3.LUT P6, RZ, R45, 0x100, RZ, 0xc0, !PT ;  /* 0x000001002dff7812 */ /* 0x000fe200078cc0ff */
[----:B------:R-:W3:Y:S01]  /*63a20*/  LDL.LU R198, [R1+0x1ac] ;  /* 0x0001ac0001c67983 */ /* 0x000ee20000300800 */
[----:B------:R-:W-:Y:S02]  /*63a30*/  LOP3.LUT R17, R17, 0xfffffbff, RZ, 0xc0, !PT ;  /* 0xfffffbff11117812 */ /* 0x000fe400078ec0ff */
[C---:B------:R-:W-:Y:S01]  /*63a40*/  LOP3.LUT P1, RZ, R45.reuse, 0x10, RZ, 0xc0, !PT ;  /* 0x000000102dff7812 */ /* 0x040fe2000782c0ff */
[----:B------:R-:W3:Y:S01]  /*63a50*/  LDL.LU R196, [R1+0xeb0] ;  /* 0x000eb00001c47983 */ /* 0x000ee20000300800 */
[----:B------:R-:W-:Y:S01]  /*63a60*/  LOP3.LUT P0, RZ, R45, 0x20, RZ, 0xc0, !PT ;  /* 0x000000202dff7812 */ /* 0x000fe2000780c0ff */
[----:B------:R-:W-:-:S02]  /*63a70*/  IMAD.WIDE R42, R201, 0x4, R36 ;  /* 0x00000004c92a7825 */ /* 0x000fc400078e0224 */
[----:B------:R-:W3:Y:S04]  /*63a80*/  LDL.LU R203, [R1+0xea0] ;  /* 0x000ea00001cb7983 */ /* 0x000ee80000300800 */
[----:B------:R-:W-:Y:S01]  /*63a90*/  @P6 LOP3.LUT R17, R17, 0x400, RZ, 0xfc, !PT ;  /* 0x0000040011116812 */ /* 0x000fe200078efcff */
[----:B------:R-:W3:Y:S01]  /*63aa0*/  LDL.LU R201, [R1+0xe90] ;  /* 0x000e900001c97983 */ /* 0x000ee20000300800 */
        /* <DEDUP_REMOVED lines=21> */
[----:B------:R-:W-:Y:S01]  /*63c00*/  IMAD.WIDE R42, R197, 0x4, R10 ;  /* 0x00000004c52a7825 */ /* 0x000fe200078e020a */
[----:B------:R-:W-:Y:S01]  /*63c10*/  LOP3.LUT P5, RZ, R45, 0x8000, RZ, 0xc0, !PT ;  /* 0x000080002dff7812 */ /* 0x000fe200078ac0ff */
[----:B------:R-:W2:Y:S10]  /*63c20*/  LDL.LU R242, [R1+0x2c] ;  /* 0x00002c0001f27983 */ /* 0x000eb40000300800 */
[----:B------:R1:W-:Y:S01]  /*63c30*/  @P6 STG.E desc[UR60][R42.64], R82 ;  /* 0x000000522a006986 */ /* 0x0003e2000c10193c */
[----:B------:R-:W-:Y:S01]  /*63c40*/  LOP3.LUT P6, RZ, R17, 0x100, RZ, 0xc0, !PT ;  /* 0x0000010011ff7812 */ /* 0x000fe200078cc0ff */
[----:B-1----:R-:W-:-:S12]  /*63c50*/  IMAD.WIDE R42, R197, 0x4, R12 ;  /* 0x00000004c52a7825 */ /* 0x002fd800078e020c */
[----:B------:R1:W-:Y:S01]  /*63c60*/  @P6 STG.E desc[UR60][R42.64], R83 ;  /* 0x000000532a006986 */ /* 0x0003e2000c10193c */
[----:B------:R-:W-:Y:S01]  /*63c70*/  LOP3.LUT P6, RZ, R17, 0x80, RZ, 0xc0, !PT ;  /* 0x0000008011ff7812 */ /* 0x000fe200078cc0ff */
[----:B-1----:R-:W-:-:S12]  /*63c80*/  IMAD.WIDE R42, R197, 0x4, R14 ;  /* 0x00000004c52a7825 */ /* 0x002fd800078e020e */
[----:B---3--:R1:W-:Y:S01]  /*63c90*/  @P6 STG.E desc[UR60][R42.64], R199 ;  /* 0x000000c72a006986 */ /* 0x0083e2000c10193c */
[----:B------:R-:W-:Y:S01]  /*63ca0*/  LOP3.LUT P6, RZ, R17, 0x40, RZ, 0xc0, !PT ;  /* 0x0000004011ff7812 */ /* 0x000fe200078cc0ff */
[----:B-1----:R-:W-:-:S12]  /*63cb0*/  IMAD.WIDE R42, R197, 0x4, R36 ;  /* 0x00000004c52a7825 */ /* 0x002fd800078e0224 */
[----:B------:R1:W-:Y:S01]  /*63cc0*/  @P6 STG.E desc[UR60][R42.64], R198 ;  /* 0x000000c62a006986 */ /* 0x0003e2000c10193c */
[----:B------:R-:W-:Y:S01]  /*63cd0*/  LOP3.LUT P6, RZ, R17, 0x20, RZ, 0xc0, !PT ;  /* 0x0000002011ff7812 */ /* 0x000fe200078cc0ff */
[----:B-1----:R-:W-:-:S12]  /*63ce0*/  IMAD.WIDE R42, R206, 0x4, R2 ;  /* 0x00000004ce2a7825 */ /* 0x002fd800078e0202 */
[----:B------:R1:W-:Y:S01]  /*63cf0*/  @P6 STG.E desc[UR60][R42.64], R196 ;  /* 0x000000c42a006986 */ /* 0x0003e2000c10193c */
[----:B------:R-:W-:Y:S02]  /*63d00*/  LOP3.LUT P6, RZ, R17, 0x10, RZ, 0xc0, !PT ;  /* 0x0000001011ff7812 */ /* 0x000fe400078cc0ff */
[----:B------:R-:W-:Y:S01]  /*63d10*/  LOP3.LUT P4, RZ, R45, 0x10000, RZ, 0xc0, !PT ;  /* 0x000100002dff7812 */ /* 0x000fe2000788c0ff */
[----:B-1----:R-:W-:-:S10]  /*63d20*/  IMAD.WIDE R42, R206, 0x4, R4 ;  /* 0x00000004ce2a7825 */ /* 0x002fd400078e0204 */
[----:B------:R1:W-:Y:S01]  /*63d30*/  @P6 STG.E desc[UR60][R42.64], R203 ;  /* 0x000000cb2a006986 */ /* 0x0003e2000c10193c */
[----:B------:R-:W-:Y:S01]  /*63d40*/  LOP3.LUT P3, RZ, R45, 0x20000, RZ, 0xc0, !PT ;  /* 0x000200002dff7812 */ /* 0x000fe2000786c0ff */
[----:B-1----:R-:W-:-:S05]  /*63d50*/  IMAD.WIDE R42, R206, 0x4, R6 ;  /* 0x00000004ce2a7825 */ /* 0x002fca00078e0206 */
[----:B------:R1:W-:Y:S01]  /*63d60*/  @P5 STG.E desc[UR60][R42.64], R201 ;  /* 0x000000c92a005986 */ /* 0x0003e2000c10193c */
[----:B------:R-:W-:Y:S01]  /*63d70*/  LOP3.LUT P2, RZ, R45, 0x40000, RZ, 0xc0, !PT ;  /* 0x000400002dff7812 */ /* 0x000fe2000784c0ff */
[----:B-1----:R-:W-:-:S05]  /*63d80*/  IMAD.WIDE R42, R206, 0x4, R8 ;  /* 0x00000004ce2a7825 */ /* 0x002fca00078e0208 */
[----:B----4-:R1:W-:Y:S01]  /*63d90*/  @P4 STG.E desc[UR60][R42.64], R202 ;  /* 0x000000ca2a004986 */ /* 0x0103e2000c10193c */
[----:B------:R-:W-:Y:S01]  /*63da0*/  LOP3.LUT P1, RZ, R45, 0x80000, RZ, 0xc0, !PT ;  /* 0x000800002dff7812 */ /* 0x000fe2000782c0ff */
[----:B-1----:R-:W-:-:S05]  /*63db0*/  IMAD.WIDE R42, R206, 0x4, R10 ;  /* 0x00000004ce2a7825 */ /* 0x002fca00078e020a */
[----:B------:R1:W-:Y:S01]  /*63dc0*/  @P3 STG.E desc[UR60][R42.64], R200 ;  /* 0x000000c82a003986 */ /* 0x0003e2000c10193c */
[----:B------:R-:W-:Y:S01]  /*63dd0*/  LOP3.LUT P0, RZ, R45, 0x100000, RZ, 0xc0, !PT ;  /* 0x001000002dff7812 */ /* 0x000fe2000780c0ff */
[C---:B-1----:R-:W-:Y:S02]  /*63de0*/  IMAD.WIDE R42, R206.reuse, 0x4, R12 ;  /* 0x00000004ce2a7825 */ /* 0x042fe400078e020c */
[----:B------:R-:W3:Y:S04]  /*63df0*/  LDL.LU R200, [R1+0x34] ;  /* 0x0000340001c87983 */ /* 0x000ee80000300800 */
        /* <DEDUP_REMOVED lines=72> */
[----:B------:R-:W-:Y:S01]  /*64280*/  @P6 STG.E desc[UR60][R42.64], R82 ;  /* 0x000000522a006986 */ /* 0x000fe2000c10193c */
        /* <DEDUP_REMOVED lines=23> */
[C---:B------:R-:W-:Y:S01]  /*64400*/  LOP3.LUT P1, RZ, R46.reuse, 0x40, RZ, 0xc0, !PT ;  /* 0x000000402eff7812 */ /* 0x040fe2000782c0ff */
        /* <DEDUP_REMOVED lines=14> */
[----:B------:R-:W3:Y:S04]  /*644f0*/  LDL.LU R205, [R1+0x194] ;  /* 0x0001940001cd7983 */ /* 0x000ee80000300800 */
[----:B------:R-:W3:Y:S04]  /*64500*/  LDL.LU R206, [R1+0xeb8] ;  /* 0x000eb80001ce7983 */ /* 0x000ee80000300800 */
[----:B------:R-:W3:Y:S01]  /*64510*/  LDL.LU R196, [R1+0x38] ;  /* 0x0000380001c47983 */ /* 0x000ee20000300800 */
        /* <DEDUP_REMOVED lines=48> */
[----:B------:R-:W-:-:S03]  /*64820*/  LOP3.LUT P6, RZ, R18, 0x8000000, RZ, 0xc0, !PT ;  /* 0x0800000012ff7812 */ /* 0x000fc600078cc0ff */
[----:B------:R-:W3:Y:S01]  /*64830*/  LDL.LU R200, [R1+0x6a8] ;  /* 0x0006a80001c87983 */ /* 0x000ee20000300800 */
[----:B-1----:R-:W-:-:S03]  /*64840*/  IMAD.WIDE R16, R196, 0x4, R2 ;  /* 0x00000004c4107825 */ /* 0x002fc600078e0202 */
[----:B------:R-:W3:Y:S06]  /*64850*/  LDL.LU R205, [R1+0x668] ;  /* 0x0006680001cd7983 */ /* 0x000eec0000300800 */
        /* <DEDUP_REMOVED lines=65> */
[----:B-1----:R-:W2:Y:S01]  /*64c70*/  LDL.LU R204, [R1+0xcdc] ;  /* 0x000cdc0001cc7983 */ /* 0x002ea20000300800 */
[----:B------:R-:W-:-:S03]  /*64c80*/  IMAD.WIDE R16, R207, 0x4, R36 ;  /* 0x00000004cf107825 */ /* 0x000fc600078e0224 */
[----:B------:R-:W2:Y:S04]  /*64c90*/  LDL.LU R207, [R1+0x54] ;  /* 0x0000540001cf7983 */ /* 0x000ea80000300800 */
[----:B------:R-:W2:Y:S01]  /*64ca0*/  LDL.LU R242, [R1+0xbec] ;  /* 0x000bec0001f27983 */ /* 0x000ea20000300800 */
[----:B------:R-:W-:-:S03]  /*64cb0*/  LOP3.LUT R18, R18, 0xfffeffff, RZ, 0xc0, !PT ;  /* 0xfffeffff12127812 */ /* 0x000fc600078ec0ff */
[----:B------:R-:W2:Y:S01]  /*64cc0*/  LDL.LU R82, [R1+0xb7c] ;  /* 0x000b7c0001527983 */ /* 0x000ea20000300800 */
[----:B------:R-:W-:Y:S02]  /*64cd0*/  @P6 LOP3.LUT R18, R18, 0x10000, RZ, 0xfc, !PT ;  /* 0x0001000012126812 */ /* 0x000fe400078efcff */
[C---:B------:R-:W-:Y:S01]  /*64ce0*/  LOP3.LUT P6, RZ, R47.reuse, 0x4, RZ, 0xc0, !PT ;  /* 0x000000042fff7812 */ /* 0x040fe200078cc0ff */
[----:B------:R-:W2:Y:S01]  /*64cf0*/  LDL.LU R199, [R1+0x9cc] ;  /* 0x0009cc0001c77983 */ /* 0x000ea20000300800 */
[----:B------:R-:W-:Y:S02]  /*64d00*/  LOP3.LUT R18, R18, 0xfffdffff, RZ, 0xc0, !PT ;  /* 0xfffdffff12127812 */ /* 0x000fe400078ec0ff */
[C---:B------:R-:W-:Y:S01]  /*64d10*/  LOP3.LUT P2, RZ, R46.reuse, 0x10000000, RZ, 0xc0, !PT ;  /* 0x100000002eff7812 */ /* 0x040fe2000784c0ff */
[----:B------:R-:W2:Y:S01]  /*64d20*/  LDL.LU R197, [R1+0x86c] ;  /* 0x00086c0001c57983 */ /* 0x000ea20000300800 */
[C---:B------:R-:W-:Y:S02]  /*64d30*/  LOP3.LUT P1, RZ, R46.reuse, 0x20000000, RZ, 0xc0, !PT ;  /* 0x200000002eff7812 */ /* 0x040fe4000782c0ff */
[----:B------:R-:W-:Y:S01]  /*64d40*/  LOP3.LUT P0, RZ, R46, 0x40000000, RZ, 0xc0, !PT ;  /* 0x400000002eff7812 */ /* 0x000fe2000780c0ff */
[----:B------:R-:W2:Y:S04]  /*64d50*/  LDL.LU R198, [R1+0x80c] ;  /* 0x00080c0001c67983 */ /* 0x000ea80000300800 */
[----:B------:R-:W-:Y:S01]  /*64d60*/  @P6 LOP3.LUT R18, R18, 0x20000, RZ, 0xfc, !PT ;  /* 0x0002000012126812 */ /* 0x000fe200078efcff */
[----:B------:R-:W2:Y:S01]  /*64d70*/  LDL.LU R196, [R1+0x6ac] ;  /* 0x0006ac0001c47983 */ /* 0x000ea20000300800 */
[----:B------:R-:W-:-:S02]  /*64d80*/  LOP3.LUT P6, RZ, R47, 0x2, RZ, 0xc0, !PT ;  /* 0x000000022fff7812 */ /* 0x000fc400078cc0ff */
[----:B------:R-:W-:Y:S01]  /*64d90*/  LOP3.LUT R18, R18, 0xfffbffff, RZ, 0xc0, !PT ;  /* 0xfffbffff12127812 */ /* 0x000fe200078ec0ff */
[----:B---3--:R4:W-:Y:S04]  /*64da0*/  @P2 STG.E desc[UR60][R16.64], R201 ;  /* 0x000000c910002986 */ /* 0x0089e8000c10193c */
[----:B------:R-:W3:Y:S06]  /*64db0*/  LDL.LU R203, [R1+0x66c] ;  /* 0x00066c0001cb7983 */ /* 0x000eec0000300800 */
[----:B------:R-:W-:-:S02]  /*64dc0*/  @P6 LOP3.LUT R18, R18, 0x40000, RZ, 0xfc, !PT ;  /* 0x0004000012126812 */ /* 0x000fc400078efcff */
[----:B------:R-:W-:Y:S01]  /*64dd0*/  LOP3.LUT P6, RZ, R47, 0x1, RZ, 0xc0, !PT ;  /* 0x000000012fff7812 */ /* 0x000fe200078cc0ff */
[----:B----4-:R-:W-:Y:S01]  /*64de0*/  IMAD.WIDE R16, R83, 0x4, R2 ;  /* 0x0000000453107825 */ /* 0x010fe200078e0202 */
[----:B------:R-:W-:Y:S01]  /*64df0*/  LOP3.LUT R18, R18, 0xfff7ffff, RZ, 0xc0, !PT ;  /* 0xfff7ffff12127812 */ /* 0x000fe200078ec0ff */
[----:B------:R-:W4:Y:S04]  /*64e00*/  LDL.LU R201, [R1+0x57c] ;  /* 0x00057c0001c97983 */ /* 0x000f280000300800 */
[----:B------:R1:W-:Y:S06]  /*64e10*/  @P1 STG.E desc[UR60][R16.64], R202 ;  /* 0x000000ca10001986 */ /* 0x0003ec000c10193c */
        /* <DEDUP_REMOVED lines=12> */
[----:B------:R-:W-:Y:S01]  /*64ee0*/  LOP3.LUT P6, RZ, R18, 0x40000, RZ, 0xc0, !PT ;  /* 0x0004000012ff7812 */ /* 0x000fe200078cc0ff */
[----:B-1----:R-:W-:-:S12]  /*64ef0*/  IMAD.WIDE R16, R83, 0x4, R10 ;  /* 0x0000000453107825 */ /* 0x002fd800078e020a */
[----:B--2---:R1:W-:Y:S04]  /*64f00*/  @P6 STG.E desc[UR60][R16.64], R204 ;  /* 0x000000cc10006986 */ /* 0x0043e8000c10193c */
[----:B-1----:R-:W2:Y:S04]  /*64f10*/  LDL.LU R204, [R1+0xef0] ;  /* 0x000ef00001cc7983 */ /* 0x002ea80000300800 */
[----:B------:R-:W2:Y:S01]  /*64f20*/  LDL.LU R206, [R1+0x58] ;  /* 0x0000580001ce7983 */ /* 0x000ea20000300800 */
        /* <DEDUP_REMOVED lines=35> */
[----:B--2---:R-:W-:-:S05]  /*65160*/  IMAD.WIDE R16, R206, 0x4, R2 ;  /* 0x00000004ce107825 */ /* 0x004fca00078e0202 */
[----:B------:R1:W-:Y:S04]  /*65170*/  @P0 STG.E desc[UR60][R16.64], R204 ;  /* 0x000000cc10000986 */ /* 0x0003e8000c10193c */
        /* <DEDUP_REMOVED lines=60> */
[----:B-1----:R-:W3:Y:S01]  /*65540*/  LDL.LU R205, [R1+0xee4] ;  /* 0x000ee40001cd7983 */ /* 0x002ee20000300800 */
[----:B------:R-:W-:-:S03]  /*65550*/  IMAD.WIDE R16, R206, 0x4, R36 ;  /* 0x00000004ce107825 */ /* 0x000fc600078e0224 */
[----:B------:R-:W3:Y:S06]  /*65560*/  LDL.LU R206, [R1+0xed4] ;  /* 0x000ed40001ce7983 */ /* 0x000eec0000300800 */
        /* <DEDUP_REMOVED lines=26> */
[----:B-1----:R-:W-:Y:S01]  /*65710*/  IMAD.WIDE R16, R207, 0x4, R36 ;  /* 0x00000004cf107825 */ /* 0x002fe200078e0224 */
[----:B------:R-:W-:Y:S01]  /*65720*/  LOP3.LUT P1, RZ, R47, 0x80000000, RZ, 0xc0, !PT ;  /* 0x800000002fff7812 */ /* 0x000fe2000782c0ff */
[----:B------:R-:W3:Y:S04]  /*65730*/  LDL.LU R207, [R1+0x6c] ;  /* 0x00006c0001cf7983 */ /* 0x000ee80000300800 */
[----:B------:R1:W-:Y:S01]  /*65740*/  @P4 STG.E desc[UR60][R16.64], R201 ;  /* 0x000000c910004986 */ /* 0x0003e2000c10193c */
[----:B------:R-:W-:Y:S01]  /*65750*/  LOP3.LUT P0, RZ, R48, 0x1, RZ, 0xc0, !PT ;  /* 0x0000000130ff7812 */ /* 0x000fe2000780c0ff */
[----:B-1----:R-:W-:-:S05]  /*65760*/  IMAD.WIDE R16, R202, 0x4, R2 ;  /* 0x00000004ca107825 */ /* 0x002fca00078e0202 */
        /* <DEDUP_REMOVED lines=56> */
[----:B-1----:R-:W-:Y:S02]  /*65af0*/  IMAD.WIDE R16, R202, 0x4, R36 ;  /* 0x00000004ca107825 */ /* 0x002fe400078e0224 */
[----:B------:R-:W3:Y:S04]  /*65b00*/  LDL.LU R201, [R1+0xee8] ;  /* 0x000ee80001c97983 */ /* 0x000ee80000300800 */
[----:B------:R1:W-:Y:S04]  /*65b10*/  @P0 STG.E desc[UR60][R16.64], R200 ;  /* 0x000000c810000986 */ /* 0x0003e8000c10193c */
[----:B------:R-:W3:Y:S01]  /*65b20*/  LDL.LU R202, [R1+0xed8] ;  /* 0x000ed80001ca7983 */ /* 0x000ee20000300800 */
[----:B-1----:R-:W-:-:S03]  /*65b30*/  IMAD.WIDE R16, R198, 0x4, R2 ;  /* 0x00000004c6107825 */ /* 0x002fc600078e0202 */
        /* <DEDUP_REMOVED lines=53> */
[----:B------:R-:W3:Y:S01]  /*65e90*/  LDL.LU R82, [R1+0x70] ;  /* 0x0000700001527983 */ /* 0x000ee20000300800 */
[----:B------:R-:W-:Y:S01]  /*65ea0*/  LOP3.LUT P3, RZ, R48, 0x100000, RZ, 0xc0, !PT ;  /* 0x0010000030ff7812 */ /* 0x000fe2000786c0ff */
[----:B------:R-:W-:-:S02]  /*65eb0*/  IMAD.WIDE R16, R207, 0x4, R36 ;  /* 0x00000004cf107825 */ /* 0x000fc400078e0224 */
[----:B------:R-:W4:Y:S01]  /*65ec0*/  LDL.LU R207, [R1+0x78] ;  /* 0x0000780001cf7983 */ /* 0x000f220000300800 */
        /* <DEDUP_REMOVED lines=26> */
[----:B---3--:R-:W-:Y:S01]  /*66070*/  IMAD.WIDE R16, R82, 0x4, R2 ;  /* 0x0000000452107825 */ /* 0x008fe200078e0202 */
[----:B------:R-:W3:Y:S03]  /*66080*/  LDL.LU R198, [R1+0xedc] ;  /* 0x000edc0001c67983 */ /* 0x000ee60000300800 */
[----:B------:R-:W-:Y:S01]  /*66090*/  @P6 LOP3.LUT R19, R19, 0x2000000, RZ, 0xfc, !PT ;  /* 0x0200000013136812 */ /* 0x000fe200078efcff */
[----:B------:R-:W3:Y:S01]  /*660a0*/  LDL.LU R196, [R1+0xecc] ;  /* 0x000ecc0001c47983 */ /* 0x000ee20000300800 */
[----:B------:R-:W-:-:S02]  /*660b0*/  LOP3.LUT P6, RZ, R48, 0x4000000, RZ, 0xc0, !PT ;  /* 0x0400000030ff7812 */ /* 0x000fc400078cc0ff */
[----:B------:R-:W-:Y:S02]  /*660c0*/  LOP3.LUT R19, R19, 0xfbffffff, RZ, 0xc0, !PT ;  /* 0xfbffffff13137812 */ /* 0x000fe400078ec0ff */
[----:B------:R-:W-:-:S09]  /*660d0*/  LOP3.LUT P0, RZ, R48, 0x800000, RZ, 0xc0, !PT ;  /* 0x0080000030ff7812 */ /* 0x000fd2000780c0ff */
[----:B------:R-:W-:Y:S02]  /*660e0*/  @P6 LOP3.LUT R19, R19, 0x4000000, RZ, 0xfc, !PT ;  /* 0x0400000013136812 */ /* 0x000fe400078efcff */
[----:B------:R-:W-:Y:S01]  /*660f0*/  LOP3.LUT P6, RZ, R48, 0x2000000, RZ, 0xc0, !PT ;  /* 0x0200000030ff7812 */ /* 0x000fe200078cc0ff */
[----:B------:R1:W-:Y:S01]  /*66100*/  @P2 STG.E desc[UR60][R16.64], R203 ;  /* 0x000000cb10002986 */ /* 0x0003e2000c10193c */
        /* <DEDUP_REMOVED lines=35> */
[----:B---3--:R1:W-:Y:S01]  /*66340*/  @P6 STG.E desc[UR60][R16.64], R198 ;  /* 0x000000c610006986 */ /* 0x0083e2000c10193c */
[----:B------:R-:W-:Y:S02]  /*66350*/  LOP3.LUT P6, RZ, R19, 0x100000, RZ, 0xc0, !PT ;  /* 0x0010000013ff7812 */ /* 0x000fe400078cc0ff */
[C---:B------:R-:W-:Y:S02]  /*66360*/  LOP3.LUT P5, RZ, R49.reuse, 0x2, RZ, 0xc0, !PT ;  /* 0x0000000231ff7812 */ /* 0x040fe400078ac0ff */
[----:B------:R-:W-:Y:S01]  /*66370*/  LOP3.LUT P4, RZ, R49, 0x4, RZ, 0xc0, !PT ;  /* 0x0000000431ff7812 */ /* 0x000fe2000788c0ff */
[----:B-1----:R-:W-:-:S08]  /*66380*/  IMAD.WIDE R16, R200, 0x4, R8 ;  /* 0x00000004c8107825 */ /* 0x002fd000078e0208 */
        /* <DEDUP_REMOVED lines=24> */
[----:B------:R-:W-:-:S03]  /*66510*/  IMAD.WIDE R16, R207, 0x4, R6 ;  /* 0x00000004cf107825 */ /* 0x000fc600078e0206 */
        /* <DEDUP_REMOVED lines=41> */
[C---:B-1----:R-:W-:Y:S02]  /*667b0*/  IMAD.WIDE R16, R207.reuse, 0x4, R12 ;  /* 0x00000004cf107825 */ /* 0x042fe400078e020c */
[----:B------:R-:W3:Y:S04]  /*667c0*/  LDL.LU R201, [R1+0xc0] ;  /* 0x0000c00001c97983 */ /* 0x000ee80000300800 */
[----:B------:R1:W-:Y:S04]  /*667d0*/  @P0 STG.E desc[UR60][R16.64], R202 ;  /* 0x000000ca10000986 */ /* 0x0003e8000c10193c */
[----:B------:R-:W4:Y:S01]  /*667e0*/  LDL.LU R203, [R1+0xb40] ;  /* 0x000b400001cb7983 */ /* 0x000f220000300800 */
        /* <DEDUP_REMOVED lines=33> */
[C---:B------:R-:W-:Y:S01]  /*66a00*/  LOP3.LUT P3, RZ, R49.reuse, 0x400000, RZ, 0xc0, !PT ;  /* 0x0040000031ff7812 */ /* 0x040fe2000786c0ff */
[----:B-1----:R-:W-:Y:S01]  /*66a10*/  IMAD.WIDE R16, R206, 0x4, R36 ;  /* 0x00000004ce107825 */ /* 0x002fe200078e0224 */
[C---:B------:R-:W-:Y:S01]  /*66a20*/  LOP3.LUT P2, RZ, R49.reuse, 0x800000, RZ, 0xc0, !PT ;  /* 0x0080000031ff7812 */ /* 0x040fe2000784c0ff */
[----:B------:R-:W2:Y:S04]  /*66a30*/  LDL.LU R206, [R1+0xd0] ;  /* 0x0000d00001ce7983 */ /* 0x000ea80000300800 */
[----:B----4-:R3:W-:Y:S01]  /*66a40*/  @P5 STG.E desc[UR60][R16.64], R203 ;  /* 0x000000cb10005986 */ /* 0x0107e2000c10193c */
[----:B------:R-:W-:Y:S01]  /*66a50*/  LOP3.LUT P1, RZ, R49, 0x1000000, RZ, 0xc0, !PT ;  /* 0x0100000031ff7812 */ /* 0x000fe2000782c0ff */
[----:B---3--:R-:W-:-:S05]  /*66a60*/  IMAD.WIDE R16, R201, 0x4, R2 ;  /* 0x00000004c9107825 */ /* 0x008fca00078e0202 */
        /* <DEDUP_REMOVED lines=221> */
[C---:B------:R-:W-:Y:S01]  /*67840*/  LOP3.LUT P3, RZ, R51.reuse, 0x1, RZ, 0xc0, !PT ;  /* 0x0000000133ff7812 */ /* 0x040fe2000786c0ff */
        /* <DEDUP_REMOVED lines=22> */
[----:B------:R-:W-:Y:S02]  /*679b0*/  LOP3.LUT R33, R33, 0xfdffffff, RZ, 0xc0, !PT ;  /* 0xfdffffff21217812 */ /* 0x000fe400078ec0ff */
[C---:B------:R-:W-:Y:S01]  /*679c0*/  LOP3.LUT P2, RZ, R51.reuse, 0x2, RZ, 0xc0, !PT ;  /* 0x0000000233ff7812 */ /* 0x040fe2000784c0ff */
[----:B------:R-:W2:Y:S01]  /*679d0*/  LDL.LU R197, [R1+0x55c] ;  /* 0x00055c0001c57983 */ /* 0x000ea20000300800 */
[----:B------:R-:W-:-:S07]  /*679e0*/  LOP3.LUT P1, RZ, R51, 0x4, RZ, 0xc0, !PT ;  /* 0x0000000433ff7812 */ /* 0x000fce000782c0ff */
[----:B------:R-:W-:Y:S02]  /*679f0*/  @P6 LOP3.LUT R33, R33, 0x2000000, RZ, 0xfc, !PT ;  /* 0x0200000021216812 */ /* 0x000fe400078efcff */
[----:B------:R-:W-:Y:S01]  /*67a00*/  LOP3.LUT P6, RZ, R51, 0x40, RZ, 0xc0, !PT ;  /* 0x0000004033ff7812 */ /* 0x000fe200078cc0ff */
[----:B------:R-:W-:Y:S01]  /*67a10*/  IMAD.WIDE R16, R200, 0x4, R10 ;  /* 0x00000004c8107825 */ /* 0x000fe200078e020a */
[----:B------:R-:W-:-:S04]  /*67a20*/  LOP3.LUT R33, R33, 0xfbffffff, RZ, 0xc0, !PT ;  /* 0xfbffffff21217812 */ /* 0x000fc800078ec0ff */
[----:B---3--:R1:W-:Y:S07]  /*67a30*/  @P2 STG.E desc[UR60][R16.64], R201 ;  /* 0x000000c910002986 */ /* 0x0083ee000c10193c */
[----:B------:R-:W-:Y:S02]  /*67a40*/  @P6 LOP3.LUT R33, R33, 0x4000000, RZ, 0xfc, !PT ;  /* 0x0400000021216812 */ /* 0x000fe400078efcff */
[C---:B------:R-:W-:Y:S01]  /*67a50*/  LOP3.LUT P6, RZ, R51.reuse, 0x20, RZ, 0xc0, !PT ;  /* 0x0000002033ff7812 */ /* 0x040fe200078cc0ff */
[----:B-1----:R-:W-:Y:S01]  /*67a60*/  IMAD.WIDE R16, R200, 0x4, R12 ;  /* 0x00000004c8107825 */ /* 0x002fe200078e020c */
[----:B------:R-:W-:-:S04]  /*67a70*/  LOP3.LUT P0, RZ, R51, 0x8, RZ, 0xc0, !PT ;  /* 0x0000000833ff7812 */ /* 0x000fc8000780c0ff */
[----:B----4-:R1:W-:Y:S01]  /*67a80*/  @P1 STG.E desc[UR60][R16.64], R206 ;  /* 0x000000ce10001986 */ /* 0x0103e2000c10193c */
[----:B------:R-:W-:-:S03]  /*67a90*/  LOP3.LUT R33, R33, 0xf7ffffff, RZ, 0xc0, !PT ;  /* 0xf7ffffff21217812 */ /* 0x000fc600078ec0ff */
[----:B-1----:R-:W3:Y:S04]  /*67aa0*/  LDL.LU R206, [R1+0xf4] ;  /* 0x0000f40001ce7983 */ /* 0x002ee80000300800 */
[----:B------:R-:W4:Y:S01]  /*67ab0*/  LDL.LU R198, [R1+0x44c] ;  /* 0x00044c0001c67983 */ /* 0x000f220000300800 */
[----:B------:R-:W-:Y:S02]  /*67ac0*/  @P6 LOP3.LUT R33, R33, 0x8000000, RZ, 0xfc, !PT ;  /* 0x0800000021216812 */ /* 0x000fe400078efcff */
[----:B------:R-:W-:Y:S01]  /*67ad0*/  LOP3.LUT P6, RZ, R51, 0x10, RZ, 0xc0, !PT ;  /* 0x0000001033ff7812 */ /* 0x000fe200078cc0ff */
[C---:B------:R-:W-:Y:S01]  /*67ae0*/  IMAD.WIDE R16, R200.reuse, 0x4, R14 ;  /* 0x00000004c8107825 */ /* 0x040fe200078e020e */
[----:B------:R-:W3:Y:S04]  /*67af0*/  LDL.LU R203, [R1+0x2ec] ;  /* 0x0002ec0001cb7983 */ /* 0x000ee80000300800 */
[----:B------:R1:W-:Y:S04]  /*67b00*/  @P0 STG.E desc[UR60][R16.64], R202 ;  /* 0x000000ca10000986 */ /* 0x0003e8000c10193c */
[----:B------:R-:W3:Y:S01]  /*67b10*/  LDL.LU R201, [R1+0xf80] ;  /* 0x000f800001c97983 */ /* 0x000ee20000300800 */
[----:B-1----:R-:W-:-:S03]  /*67b20*/  IMAD.WIDE R16, R200, 0x4, R36 ;  /* 0x00000004c8107825 */ /* 0x002fc600078e0224 */
        /* <DEDUP_REMOVED lines=26> */
[----:B----4-:R1:W-:Y:S01]  /*67cd0*/  @P6 STG.E desc[UR60][R16.64], R198 ;  /* 0x000000c610006986 */ /* 0x0103e2000c10193c */
        /* <DEDUP_REMOVED lines=46> */
[----:B------:R-:W-:-:S03]  /*67fc0*/  IMAD.WIDE R16, R206, 0x4, R36 ;  /* 0x00000004ce107825 */ /* 0x000fc600078e0224 */
        /* <DEDUP_REMOVED lines=11> */
[----:B------:R-:W2:Y:S04]  /*68080*/  LDL.LU R198, [R1+0xf74] ;  /* 0x000f740001c67983 */ /* 0x000ea80000300800 */
        /* <DEDUP_REMOVED lines=9> */
[----:B----4-:R-:W-:-:S10]  /*68120*/  IMAD.WIDE R16, R83, 0x4, R2 ;  /* 0x0000000453107825 */ /* 0x010fd400078e0202 */
[----:B------:R-:W-:Y:S01]  /*68130*/  @P6 LOP3.LUT R33, R33, 0x80000, RZ, 0xfc, !PT ;  /* 0x0008000021216812 */ /* 0x000fe200078efcff */
[----:B------:R-:W3:Y:S01]  /*68140*/  LDL.LU R203, [R1+0xf54] ;  /* 0x000f540001cb7983 */ /* 0x000ee20000300800 */
[----:B------:R-:W-:-:S03]  /*68150*/  LOP3.LUT P6, RZ, R51, 0x800000, RZ, 0xc0, !PT ;  /* 0x0080000033ff7812 */ /* 0x000fc600078cc0ff */
[----:B------:R1:W-:Y:S02]  /*68160*/  @P1 STG.E desc[UR60][R16.64], R201 ;  /* 0x000000c910001986 */ /* 0x0003e4000c10193c */
        /* <DEDUP_REMOVED lines=140> */
[C---:B------:R-:W-:Y:S01]  /*68a30*/  LOP3.LUT P2, RZ, R52.reuse, 0x400000, RZ, 0xc0, !PT ;  /* 0x0040000034ff7812 */ /* 0x040fe2000784c0ff */
[----:B-1----:R-:W-:Y:S01]  /*68a40*/  IMAD.WIDE R16, R207, 0x4, R36 ;  /* 0x00000004cf107825 */ /* 0x002fe200078e0224 */
[C---:B------:R-:W-:Y:S01]  /*68a50*/  LOP3.LUT P1, RZ, R52.reuse, 0x800000, RZ, 0xc0, !PT ;  /* 0x0080000034ff7812 */ /* 0x040fe2000782c0ff */
        /* <DEDUP_REMOVED lines=205> */
[C---:B------:R-:W-:Y:S01]  /*69730*/  LOP3.LUT P1, RZ, R53.reuse, 0x20000000, RZ, 0xc0, !PT ;  /* 0x2000000035ff7812 */ /* 0x040fe2000782c0ff */
[C---:B-1----:R-:W-:Y:S01]  /*69740*/  IMAD.WIDE R16, R200.reuse, 0x4, R14 ;  /* 0x00000004c8107825 */ /* 0x042fe200078e020e */
        /* <DEDUP_REMOVED lines=95> */
[----:B-1----:R-:W-:Y:S01]  /*69d40*/  IMAD.WIDE R16, R206, 0x4, R36 ;  /* 0x00000004ce107825 */ /* 0x002fe200078e0224 */
[C---:B------:R-:W-:Y:S01]  /*69d50*/  LOP3.LUT P2, RZ, R54.reuse, 0x8000, RZ, 0xc0, !PT ;  /* 0x0000800036ff7812 */ /* 0x040fe2000784c0ff */
[----:B------:R-:W4:Y:S04]  /*69d60*/  LDL.LU R206, [R1+0x16c] ;  /* 0x00016c0001ce7983 */ /* 0x000f280000300800 */
        /* <DEDUP_REMOVED lines=40> */
[----:B------:R-:W-:-:S03]  /*69ff0*/  @P6 LOP3.LUT R35, R35, 0x100, RZ, 0xfc, !PT ;  /* 0x0000010023236812 */ /* 0x000fc600078efcff */
[----:B------:R-:W2:Y:S01]  /*6a000*/  LDL.LU R199, [R1+0x2b8] ;  /* 0x0002b80001c77983 */ /* 0x000ea20000300800 */
[C---:B------:R-:W-:Y:S02]  /*6a010*/  LOP3.LUT P6, RZ, R54.reuse, 0x2000000, RZ, 0xc0, !PT ;  /* 0x0200000036ff7812 */ /* 0x040fe400078cc0ff */
[----:B------:R-:W-:Y:S01]  /*6a020*/  LOP3.LUT R35, R35, 0xfffffdff, RZ, 0xc0, !PT ;  /* 0xfffffdff23237812 */ /* 0x000fe200078ec0ff */
[----:B------:R-:W2:Y:S01]  /*6a030*/  LDL.LU R198, [R1+0x268] ;  /* 0x0002680001c67983 */ /* 0x000ea20000300800 */
[----:B------:R-:W-:-:S03]  /*6a040*/  LOP3.LUT P2, RZ, R54, 0x80000, RZ, 0xc0, !PT ;  /* 0x0008000036ff7812 */ /* 0x000fc6000784c0ff */
[----:B------:R-:W2:Y:S06]  /*6a050*/  LDL.LU R196, [R1+0xfcc] ;  /* 0x000fcc0001c47983 */ /* 0x000eac0000300800 */
[----:B------:R-:W-:Y:S02]  /*6a060*/  @P6 LOP3.LUT R35, R35, 0x200, RZ, 0xfc, !PT ;  /* 0x0000020023236812 */ /* 0x000fe400078efcff */
[----:B------:R-:W-:Y:S02]  /*6a070*/  LOP3.LUT P6, RZ, R54, 0x1000000, RZ, 0xc0, !PT ;  /* 0x0100000036ff7812 */ /* 0x000fe400078cc0ff */
[----:B------:R-:W-:-:S02]  /*6a080*/  LOP3.LUT R35, R35, 0xfffffbff, RZ, 0xc0, !PT ;  /* 0xfffffbff23237812 */ /* 0x000fc400078ec0ff */
[----:B------:R-:W-:Y:S01]  /*6a090*/  LOP3.LUT P0, RZ, R54, 0x100000, RZ, 0xc0, !PT ;  /* 0x0010000036ff7812 */ /* 0x000fe2000780c0ff */
[----:B------:R-:W-:-:S08]  /*6a0a0*/  IMAD.WIDE R16, R201, 0x4, R14 ;  /* 0x00000004c9107825 */ /* 0x000fd000078e020e */
[----:B------:R-:W-:Y:S02]  /*6a0b0*/  @P6 LOP3.LUT R35, R35, 0x400, RZ, 0xfc, !PT ;  /* 0x0000040023236812 */ /* 0x000fe400078efcff */
[C---:B------:R-:W-:Y:S01]  /*6a0c0*/  LOP3.LUT P6, RZ, R54.reuse, 0x800000, RZ, 0xc0, !PT ;  /* 0x0080000036ff7812 */ /* 0x040fe200078cc0ff */
[----:B---3--:R1:W-:Y:S01]  /*6a0d0*/  @P2 STG.E desc[UR60][R16.64], R203 ;  /* 0x000000cb10002986 */ /* 0x0083e2000c10193c */
[----:B------:R-:W-:Y:S02]  /*6a0e0*/  LOP3.LUT P1, RZ, R54, 0x200000, RZ, 0xc0, !PT ;  /* 0x0020000036ff7812 */ /* 0x000fe4000782c0ff */
[----:B------:R-:W-:Y:S01]  /*6a0f0*/  LOP3.LUT R35, R35, 0xfffff7ff, RZ, 0xc0, !PT ;  /* 0xfffff7ff23237812 */ /* 0x000fe200078ec0ff */
[----:B-1----:R-:W-:Y:S01]  /*6a100*/  IMAD.WIDE R16, R201, 0x4, R36 ;  /* 0x00000004c9107825 */ /* 0x002fe200078e0224 */
[----:B------:R-:W3:Y:S07]  /*6a110*/  LDL.LU R203, [R1+0xfbc] ;  /* 0x000fbc0001cb7983 */ /* 0x000eee0000300800 */
[----:B------:R-:W-:-:S02]  /*6a120*/  @P6 LOP3.LUT R35, R35, 0x800, RZ, 0xfc, !PT ;  /* 0x0000080023236812 */ /* 0x000fc400078efcff */
[----:B------:R-:W-:Y:S01]  /*6a130*/  LOP3.LUT P6, RZ, R54, 0x400000, RZ, 0xc0, !PT ;  /* 0x0040000036ff7812 */ /* 0x000fe200078cc0ff */
        /* <DEDUP_REMOVED lines=33> */
[----:B------:R-:W-:Y:S02]  /*6a350*/  LOP3.LUT P5, RZ, R54, 0x80000000, RZ, 0xc0, !PT ;  /* 0x8000000036ff7812 */ /* 0x000fe400078ac0ff */
        /* <DEDUP_REMOVED lines=13> */
[----:B------:R1:W-:Y:S01]  /*6a430*/  @P2 STG.E desc[UR60][R16.64], R207 ;  /* 0x000000cf10002986 */ /* 0x0003e2000c10193c */
[----:B------:R-:W-:Y:S01]  /*6a440*/  LOP3.LUT P1, RZ, R32, 0x10, RZ, 0xc0, !PT ;  /* 0x0000001020ff7812 */ /* 0x000fe2000782c0ff */
[----:B-1----:R-:W-:-:S05]  /*6a450*/  IMAD.WIDE R16, R206, 0x4, R14 ;  /* 0x00000004ce107825 */ /* 0x002fca00078e020e */
[----:B------:R1:W-:Y:S04]  /*6a460*/  @P0 STG.E desc[UR60][R16.64], R205 ;  /* 0x000000cd10000986 */ /* 0x0003e8000c10193c */
[----:B-1----:R-:W3:Y:S04]  /*6a470*/  LDL.LU R205, [R1+0x170] ;  /* 0x0001700001cd7983 */ /* 0x002ee80000300800 */
[----:B------:R-:W4:Y:S01]  /*6a480*/  LDL.LU R201, [R1+0x94c] ;  /* 0x00094c0001c97983 */ /* 0x000f220000300800 */
[----:B------:R-:W-:-:S03]  /*6a490*/  IMAD.WIDE R16, R206, 0x4, R36 ;  /* 0x00000004ce107825 */ /* 0x000fc600078e0224 */
[----:B------:R-:W4:Y:S04]  /*6a4a0*/  LDL.LU R196, [R1+0x82c] ;  /* 0x00082c0001c47983 */ /* 0x000f280000300800 */
[----:B--2---:R1:W-:Y:S04]  /*6a4b0*/  @P1 STG.E desc[UR60][R16.64], R204 ;  /* 0x000000cc10001986 */ /* 0x0043e8000c10193c */
[----:B-1----:R-:W2:Y:S04]  /*6a4c0*/  LDL.LU R204, [R1+0x6ec] ;  /* 0x0006ec0001cc7983 */ /* 0x002ea80000300800 */
[----:B------:R-:W2:Y:S04]  /*6a4d0*/  LDL.LU R203, [R1+0x62c] ;  /* 0x00062c0001cb7983 */ /* 0x000ea80000300800 */
[----:B------:R-:W2:Y:S04]  /*6a4e0*/  LDL.LU R202, [R1+0x53c] ;  /* 0x00053c0001ca7983 */ /* 0x000ea80000300800 */
[----:B------:R-:W2:Y:S01]  /*6a4f0*/  LDL.LU R200, [R1+0x42c] ;  /* 0x00042c0001c87983 */ /* 0x000ea20000300800 */
[----:B------:R-:W-:-:S03]  /*6a500*/  LOP3.LUT P0, RZ, R32, 0x20, RZ, 0xc0, !PT ;  /* 0x0000002020ff7812 */ /* 0x000fc6000780c0ff */
[----:B------:R-:W2:Y:S01]  /*6a510*/  LDL.LU R207, [R1+0x2bc] ;  /* 0x0002bc0001cf7983 */ /* 0x000ea20000300800 */
[C---:B------:R-:W-:Y:S02]  /*6a520*/  LOP3.LUT P1, RZ, R32.reuse, 0x40, RZ, 0xc0, !PT ;  /* 0x0000004020ff7812 */ /* 0x040fe4000782c0ff */
[C---:B------:R-:W-:Y:S01]  /*6a530*/  LOP3.LUT P3, RZ, R32.reuse, 0x80, RZ, 0xc0, !PT ;  /* 0x0000008020ff7812 */ /* 0x040fe2000786c0ff */
[----:B------:R-:W2:Y:S01]  /*6a540*/  LDL.LU R206, [R1+0x26c] ;  /* 0x00026c0001ce7983 */ /* 0x000ea20000300800 */
[C---:B------:R-:W-:Y:S02]  /*6a550*/  LOP3.LUT P4, RZ, R32.reuse, 0x20000, RZ, 0xc0, !PT ;  /* 0x0002000020ff7812 */ /* 0x040fe4000788c0ff */
[C---:B------:R-:W-:Y:S02]  /*6a560*/  LOP3.LUT P6, RZ, R32.reuse, 0x100, RZ, 0xc0, !PT ;  /* 0x0000010020ff7812 */ /* 0x040fe400078cc0ff */
[----:B------:R-:W-:-:S09]  /*6a570*/  LOP3.LUT R32, R32, 0xefffffff, RZ, 0xc0, !PT ;  /* 0xefffffff20207812 */ /* 0x000fd200078ec0ff */
[----:B------:R-:W-:-:S04]  /*6a580*/  @P4 LOP3.LUT R32, R32, 0x10000000, RZ, 0xfc, !PT ;  /* 0x1000000020204812 */ /* 0x000fc800078efcff */
[----:B------:R-:W-:Y:S01]  /*6a590*/  LOP3.LUT P4, RZ, R32, 0x10000, RZ, 0xc0, !PT ;  /* 0x0001000020ff7812 */ /* 0x000fe2000788c0ff */
[----:B---3--:R-:W-:-:S05]  /*6a5a0*/  IMAD.WIDE R16, R205, 0x4, R2 ;  /* 0x00000004cd107825 */ /* 0x008fca00078e0202 */
[----:B----4-:R1:W-:Y:S02]  /*6a5b0*/  @P0 STG.E desc[UR60][R16.64], R201 ;  /* 0x000000c910000986 */ /* 0x0103e4000c10193c */
[C---:B-1----:R-:W-:Y:S02]  /*6a5c0*/  IMAD.WIDE R16, R205.reuse, 0x4, R4 ;  /* 0x00000004cd107825 */ /* 0x042fe400078e0204 */
[----:B------:R-:W3:Y:S04]  /*6a5d0*/  LDL.LU R201, [R1+0x178] ;  /* 0x0001780001c97983 */ /* 0x000ee80000300800 */
[----:B------:R1:W-:Y:S02]  /*6a5e0*/  @P1 STG.E desc[UR60][R16.64], R196 ;  /* 0x000000c410001986 */ /* 0x0003e4000c10193c */
[----:B-1----:R-:W-:-:S05]  /*6a5f0*/  IMAD.WIDE R16, R205, 0x4, R6 ;  /* 0x00000004cd107825 */ /* 0x002fca00078e0206 */
[----:B--2---:R1:W-:Y:S04]  /*6a600*/  @P3 STG.E desc[UR60][R16.64], R204 ;  /* 0x000000cc10003986 */ /* 0x0043e8000c10193c */
[----:B-1----:R-:W2:Y:S04]  /*6a610*/  LDL.LU R204, [R1+0x1010] ;  /* 0x0010100001cc7983 */ /* 0x002ea80000300800 */
[----:B------:R-:W4:Y:S04]  /*6a620*/  LDL.LU R242, [R1+0x1000] ;  /* 0x0010000001f27983 */ /* 0x000f280000300800 */
[----:B------:R-:W4:Y:S04]  /*6a630*/  LDL.LU R82, [R1+0xff0] ;  /* 0x000ff00001527983 */ /* 0x000f280000300800 */
[----:B------:R-:W4:Y:S04]  /*6a640*/  LDL.LU R83, [R1+0xfe0] ;  /* 0x000fe00001537983 */ /* 0x000f280000300800 */
[----:B------:R-:W4:Y:S01]  /*6a650*/  LDL.LU R199, [R1+0xfd0] ;  /* 0x000fd00001c77983 */ /* 0x000f220000300800 */
[----:B------:R-:W-:-:S02]  /*6a660*/  LOP3.LUT R32, R32, 0xdfffffff, RZ, 0xc0, !PT ;  /* 0xdfffffff20207812 */ /* 0x000fc400078ec0ff */
[----:B------:R-:W-:Y:S01]  /*6a670*/  LOP3.LUT R35, R35, 0xfffffffe, RZ, 0xc0, !PT ;  /* 0xfffffffe23237812 */ /* 0x000fe200078ec0ff */
[----:B------:R-:W-:Y:S01]  /*6a680*/  IMAD.WIDE R16, R205, 0x4, R8 ;  /* 0x00000004cd107825 */ /* 0x000fe200078e0208 */
[----:B------:R-:W-:Y:S01]  /*6a690*/  @P4 LOP3.LUT R32, R32, 0x20000000, RZ, 0xfc, !PT ;  /* 0x2000000020204812 */ /* 0x000fe200078efcff */
[----:B------:R-:W4:Y:S03]  /*6a6a0*/  LDL.LU R197, [R1+0xd20] ;  /* 0x000d200001c57983 */ /* 0x000f260000300800 */
[C---:B------:R-:W-:Y:S01]  /*6a6b0*/  LOP3.LUT P4, RZ, R32.reuse, 0x8000, RZ, 0xc0, !PT ;  /* 0x0000800020ff7812 */ /* 0x040fe2000788c0ff */
[----:B------:R1:W-:Y:S01]  /*6a6c0*/  @P6 STG.E desc[UR60][R16.64], R203 ;  /* 0x000000cb10006986 */ /* 0x0003e2000c10193c */
[----:B------:R-:W-:-:S03]  /*6a6d0*/  LOP3.LUT R32, R32, 0xbfffffff, RZ, 0xc0, !PT ;  /* 0xbfffffff20207812 */ /* 0x000fc600078ec0ff */
[----:B------:R-:W4:Y:S04]  /*6a6e0*/  LDL.LU R196, [R1+0xc60] ;  /* 0x000c600001c47983 */ /* 0x000f280000300800 */
[----:B------:R-:W4:Y:S04]  /*6a6f0*/  LDL.LU R55, [R1+0x17c] ;  /* 0x00017c0001377983 */ /* 0x000f280000300800 */
[----:B------:R-:W-:Y:S01]  /*6a700*/  @P4 LOP3.LUT R32, R32, 0x40000000, RZ, 0xfc, !PT ;  /* 0x4000000020204812 */ /* 0x000fe200078efcff */
[----:B-1----:R-:W-:Y:S01]  /*6a710*/  IMAD.WIDE R16, R205, 0x4, R10 ;  /* 0x00000004cd107825 */ /* 0x002fe200078e020a */
[----:B------:R-:W4:Y:S02]  /*6a720*/  LDL.LU R198, [R1+0x13b4] ;  /* 0x0013b40001c67983 */ /* 0x000f240000300800 */
[----:B------:R-:W-:-:S02]  /*6a730*/  LOP3.LUT P4, RZ, R32, 0x4000, RZ, 0xc0, !PT ;  /* 0x0000400020ff7812 */ /* 0x000fc4000788c0ff */
[----:B------:R-:W-:Y:S01]  /*6a740*/  LOP3.LUT R32, R32, 0x7fffffff, RZ, 0xc0, !PT ;  /* 0x7fffffff20207812 */ /* 0x000fe200078ec0ff */
[----:B------:R-:W4:Y:S10]  /*6a750*/  LDL.LU R203, [R1+0x18b4] ;  /* 0x0018b40001cb7983 */ /* 0x000f340000300800 */
[----:B------:R-:W-:-:S04]  /*6a760*/  @P4 LOP3.LUT R32, R32, 0x80000000, RZ, 0xfc, !PT ;  /* 0x8000000020204812 */ /* 0x000fc800078efcff */
[----:B------:R-:W-:-:S13]  /*6a770*/  LOP3.LUT P4, RZ, R32, 0x2000, RZ, 0xc0, !PT ;  /* 0x0000200020ff7812 */ /* 0x000fda000788c0ff */
        /* <DEDUP_REMOVED lines=10> */
[----:B------:R-:W-:-:S13]  /*6a820*/  LOP3.LUT P4, RZ, R32, 0x200, RZ, 0xc0, !PT ;  /* 0x0000020020ff7812 */ /* 0x000fda000788c0ff */
[----:B------:R1:W-:Y:S01]  /*6a830*/  @P4 STG.E desc[UR60][R16.64], R202 ;  /* 0x000000ca10004986 */ /* 0x0003e2000c10193c */
[----:B------:R-:W-:Y:S01]  /*6a840*/  LOP3.LUT P4, RZ, R35, 0x8, RZ, 0xc0, !PT ;  /* 0x0000000823ff7812 */ /* 0x000fe2000788c0ff */
[----:B-1----:R-:W-:Y:S02]  /*6a850*/  IMAD.WIDE R16, R205, 0x4, R12 ;  /* 0x00000004cd107825 */ /* 0x002fe400078e020c */
[----:B------:R-:W4:Y:S10]  /*6a860*/  LDL.LU R202, [R1+0x18b8] ;  /* 0x0018b80001ca7983 */ /* 0x000f340000300800 */
[----:B------:R1:W-:Y:S01]  /*6a870*/  @P4 STG.E desc[UR60][R16.64], R200 ;  /* 0x000000c810004986 */ /* 0x0003e2000c10193c */
[----:B------:R-:W-:Y:S01]  /*6a880*/  LOP3.LUT P4, RZ, R35, 0x4, RZ, 0xc0, !PT ;  /* 0x0000000423ff7812 */ /* 0x000fe2000788c0ff */
[----:B-1----:R-:W-:-:S02]  /*6a890*/  IMAD.WIDE R16, R205, 0x4, R14 ;  /* 0x00000004cd107825 */ /* 0x002fc400078e020e */
[----:B------:R-:W4:Y:S10]  /*6a8a0*/  LDL.LU R200, [R1+0x18bc] ;  /* 0x0018bc0001c87983 */ /* 0x000f340000300800 */
[----:B------:R1:W-:Y:S01]  /*6a8b0*/  @P4 STG.E desc[UR60][R16.64], R207 ;  /* 0x000000cf10004986 */ /* 0x0003e2000c10193c */
[----:B------:R-:W-:Y:S01]  /*6a8c0*/  LOP3.LUT P4, RZ, R35, 0x2, RZ, 0xc0, !PT ;  /* 0x0000000223ff7812 */ /* 0x000fe2000788c0ff */
[----:B-1----:R-:W-:-:S02]  /*6a8d0*/  IMAD.WIDE R16, R205, 0x4, R36 ;  /* 0x00000004cd107825 */ /* 0x002fc400078e0224 */
[----:B------:R-:W4:Y:S10]  /*6a8e0*/  LDL.LU R207, [R1+0x18c0] ;  /* 0x0018c00001cf7983 */ /* 0x000f340000300800 */
[----:B------:R1:W-:Y:S01]  /*6a8f0*/  @P4 STG.E desc[UR60][R16.64], R206 ;  /* 0x000000ce10004986 */ /* 0x0003e2000c10193c */
[----:B------:R-:W-:-:S03]  /*6a900*/  LOP3.LUT P4, RZ, R35, 0x1, RZ, 0xc0, !PT ;  /* 0x0000000123ff7812 */ /* 0x000fc6000788c0ff */
[----:B------:R-:W4:Y:S04]  /*6a910*/  LDL.LU R205, [R1+0x18c4] ;  /* 0x0018c40001cd7983 */ /* 0x000f280000300800 */
[----:B-1----:R-:W4:Y:S01]  /*6a920*/  LDL.LU R206, [R1+0x18c8] ;  /* 0x0018c80001ce7983 */ /* 0x002f220000300800 */
[----:B---3--:R-:W-:-:S03]  /*6a930*/  IMAD.WIDE R16, R201, 0x4, R2 ;  /* 0x00000004c9107825 */ /* 0x008fc600078e0202 */
[----:B------:R-:W3:Y:S04]  /*6a940*/  LDL.LU R38, [R1+0xaf0] ;  /* 0x000af00001267983 */ /* 0x000ee80000300800 */
[----:B--2---:R1:W-:Y:S04]  /*6a950*/  @P4 STG.E desc[UR60][R16.64], R204 ;  /* 0x000000cc10004986 */ /* 0x0043e8000c10193c */
[----:B-1----:R-:W2:Y:S01]  /*6a960*/  LDL.LU R204, [R1+0x990] ;  /* 0x0009900001cc7983 */ /* 0x002ea20000300800 */
[----:B------:R-:W-:Y:S01]  /*6a970*/  LOP3.LUT P4, RZ, R32, 0x80000000, RZ, 0xc0, !PT ;  /* 0x8000000020ff7812 */ /* 0x000fe2000788c0ff */
[----:B------:R-:W-:-:S12]  /*6a980*/  IMAD.WIDE R16, R201, 0x4, R4 ;  /* 0x00000004c9107825 */ /* 0x000fd800078e0204 */
[----:B----4-:R1:W-:Y:S01]  /*6a990*/  @P4 STG.E desc[UR60][R16.64], R242 ;  /* 0x000000f210004986 */ /* 0x0103e2000c10193c */
[----:B------:R-:W-:-:S03]  /*6a9a0*/  LOP3.LUT P4, RZ, R32, 0x40000000, RZ, 0xc0, !PT ;  /* 0x4000000020ff7812 */ /* 0x000fc6000788c0ff */
[----:B-1----:R-:W4:Y:S04]  /*6a9b0*/  LDL.LU R242, [R1+0x920] ;  /* 0x0009200001f27983 */ /* 0x002f280000300800 */
[----:B------:R-:W4:Y:S01]  /*6a9c0*/  LDL.LU R18, [R1+0x20a8] ;  /* 0x0020a80001127983 */ /* 0x000f220000300800 */
[----:B------:R-:W-:-:S05]  /*6a9d0*/  IMAD.WIDE R16, R201, 0x4, R6 ;  /* 0x00000004c9107825 */ /* 0x000fca00078e0206 */
[----:B------:R1:W-:Y:S01]  /*6a9e0*/  @P4 STG.E desc[UR60][R16.64], R82 ;  /* 0x0000005210004986 */ /* 0x0003e2000c10193c */
[----:B------:R-:W-:-:S03]  /*6a9f0*/  LOP3.LUT P4, RZ, R32, 0x20000000, RZ, 0xc0, !PT ;  /* 0x2000000020ff7812 */ /* 0x000fc6000788c0ff */
[----:B-1----:R-:W4:Y:S01]  /*6aa00*/  LDL.LU R82, [R1+0x810] ;  /* 0x0008100001527983 */ /* 0x002f220000300800 */
[----:B------:R-:W-:-:S09]  /*6aa10*/  IMAD.WIDE R16, R201, 0x4, R8 ;  /* 0x00000004c9107825 */ /* 0x000fd200078e0208 */
[----:B------:R1:W-:Y:S01]  /*6aa20*/  @P4 STG.E desc[UR60][R16.64], R83 ;  /* 0x0000005310004986 */ /* 0x0003e2000c10193c */
[----:B------:R-:W-:-:S03]  /*6aa30*/  LOP3.LUT P4, RZ, R32, 0x10000000, RZ, 0xc0, !PT ;  /* 0x1000000020ff7812 */ /* 0x000fc6000788c0ff */
[----:B-1----:R-:W4:Y:S01]  /*6aa40*/  LDL.LU R83, [R1+0x700] ;  /* 0x0007000001537983 */ /* 0x002f220000300800 */
[----:B------:R-:W-:-:S09]  /*6aa50*/  IMAD.WIDE R16, R201, 0x4, R10 ;  /* 0x00000004c9107825 */ /* 0x000fd200078e020a */
[----:B------:R1:W-:Y:S04]  /*6aa60*/  @P4 STG.E desc[UR60][R16.64], R199 ;  /* 0x000000c710004986 */ /* 0x0003e8000c10193c */
[----:B-1----:R-:W4:Y:S01]  /*6aa70*/  LDL.LU R199, [R1+0x610] ;  /* 0x0006100001c77983 */ /* 0x002f220000300800 */
[C---:B------:R-:W-:Y:S01]  /*6aa80*/  LOP3.LUT P0, RZ, R32.reuse, 0x40000, RZ, 0xc0, !PT ;  /* 0x0004000020ff7812 */ /* 0x040fe2000780c0ff */
[----:B------:R-:W-:Y:S01]  /*6aa90*/  IMAD.WIDE R16, R201, 0x4, R12 ;  /* 0x00000004c9107825 */ /* 0x000fe200078e020c */
[----:B------:R-:W-:-:S11]  /*6aaa0*/  LOP3.LUT P1, RZ, R32, 0x80000, RZ, 0xc0, !PT ;  /* 0x0008000020ff7812 */ /* 0x000fd6000782c0ff */
[----:B------:R1:W-:Y:S04]  /*6aab0*/  @P0 STG.E desc[UR60][R16.64], R197 ;  /* 0x000000c510000986 */ /* 0x0003e8000c10193c */
[----:B-1----:R-:W4:Y:S01]  /*6aac0*/  LDL.LU R197, [R1+0x520] ;  /* 0x0005200001c57983 */ /* 0x002f220000300800 */
[----:B------:R-:W-:Y:S01]  /*6aad0*/  IMAD.WIDE R16, R201, 0x4, R14 ;  /* 0x00000004c9107825 */ /* 0x000fe200078e020e */
[----:B------:R-:W-:-:S04]  /*6aae0*/  LOP3.LUT P2, RZ, R32, 0x100000, RZ, 0xc0, !PT ;  /* 0x0010000020ff7812 */ /* 0x000fc8000784c0ff */
[----:B------:R1:W-:Y:S01]  /*6aaf0*/  @P1 STG.E desc[UR60][R16.64], R196 ;  /* 0x000000c410001986 */ /* 0x0003e2000c10193c */
[C---:B------:R-:W-:Y:S01]  /*6ab00*/  LOP3.LUT P5, RZ, R34.reuse, 0x80000, RZ, 0xc0, !PT ;  /* 0x0008000022ff7812 */ /* 0x040fe200078ac0ff */
[----:B-1----:R-:W-:Y:S02]  /*6ab10*/  IMAD.WIDE R16, R201, 0x4, R36 ;  /* 0x00000004c9107825 */ /* 0x002fe400078e0224 */
[----:B------:R-:W4:Y:S04]  /*6ab20*/  LDL.LU R201, [R1+0x410] ;  /* 0x0004100001c97983 */ /* 0x000f280000300800 */
[----:B------:R-:W4:Y:S04]  /*6ab30*/  LDL.LU R41, [R1+0x180] ;  /* 0x0001800001297983 */ /* 0x000f280000300800 */
[----:B------:R-:W4:Y:S01]  /*6ab40*/  LDL.LU R196, [R1+0x18b0] ;  /* 0x0018b00001c47983 */ /* 0x000f220000300800 */
[----:B------:R-:W-:-:S02]  /*6ab50*/  LOP3.LUT P3, RZ, R34, 0x100000, RZ, 0xc0, !PT ;  /* 0x0010000022ff7812 */ /* 0x000fc4000786c0ff */
[----:B------:R-:W-:Y:S01]  /*6ab60*/  LOP3.LUT P6, RZ, R34, 0x4, RZ, 0xc0, !PT ;  /* 0x0000000422ff7812 */ /* 0x000fe200078cc0ff */
[----:B---3--:R1:W-:Y:S02]  /*6ab70*/  @P2 STG.E desc[UR60][R16.64], R38 ;  /* 0x0000002610002986 */ /* 0x0083e4000c10193c */
[----:B-1----:R-:W-:-:S05]  /*6ab80*/  IMAD.WIDE R16, R55, 0x4, R2 ;  /* 0x0000000437107825 */ /* 0x002fca00078e0202 */
[----:B--2---:R1:W-:Y:S04]  /*6ab90*/  @P5 STG.E desc[UR60][R16.64], R204 ;  /* 0x000000cc10005986 */ /* 0x0043e8000c10193c */
[----:B-1----:R-:W2:Y:S04]  /*6aba0*/  LDL.LU R204, [R1+0x290] ;  /* 0x0002900001cc7983 */ /* 0x002ea80000300800 */
[----:B------:R-:W3:Y:S01]  /*6abb0*/  LDL.LU R237, [R1+0x1014] ;  /* 0x0010140001ed7983 */ /* 0x000ee20000300800 */
[----:B------:R-:W-:-:S03]  /*6abc0*/  IMAD.WIDE R16, R55, 0x4, R4 ;  /* 0x0000000437107825 */ /* 0x000fc600078e0204 */
[----:B------:R-:W3:Y:S04]  /*6abd0*/  LDL.LU R38, [R1+0x184] ;  /* 0x0001840001267983 */ /* 0x000ee80000300800 */
[----:B----4-:R1:W-:Y:S01]  /*6abe0*/  @P3 STG.E desc[UR60][R16.64], R242 ;  /* 0x000000f210003986 */ /* 0x0103e2000c10193c */
[----:B------:R-:W-:-:S03]  /*6abf0*/  ISETP.LT.AND P3, PT, R203, R18, !P6 ;  /* 0x00000012cb00720c */ /* 0x000fc60007761270 */
[----:B-1----:R-:W4:Y:S01]  /*6ac00*/  LDL.LU R242, [R1+0x1004] ;  /* 0x0010040001f27983 */ /* 0x002f220000300800 */
[----:B------:R-:W-:-:S09]  /*6ac10*/  IMAD.WIDE R16, R55, 0x4, R6 ;  /* 0x0000000437107825 */ /* 0x000fd200078e0206 */
[----:B------:R1:W-:Y:S01]  /*6ac20*/  @P3 STG.E desc[UR60][R16.64], R82 ;  /* 0x0000005210003986 */ /* 0x0003e2000c10193c */
[----:B------:R-:W-:-:S03]  /*6ac30*/  ISETP.LT.AND P3, PT, R202, UR4, !P6 ;  /* 0x00000004ca007c0c */ /* 0x000fc6000f761270 */
[----:B-1----:R-:W4:Y:S01]  /*6ac40*/  LDL.LU R82, [R1+0xff4] ;  /* 0x000ff40001527983 */ /* 0x002f220000300800 */
[----:B------:R-:W-:-:S09]  /*6ac50*/  IMAD.WIDE R16, R55, 0x4, R8 ;  /* 0x0000000437107825 */ /* 0x000fd200078e0208 */
[----:B------:R1:W-:Y:S01]  /*6ac60*/  @P3 STG.E desc[UR60][R16.64], R83 ;  /* 0x0000005310003986 */ /* 0x0003e2000c10193c */
[----:B------:R-:W-:-:S03]  /*6ac70*/  ISETP.LT.AND P3, PT, R200, UR4, !P6 ;  /* 0x00000004c8007c0c */ /* 0x000fc6000f761270 */
[----:B-1----:R-:W4:Y:S01]  /*6ac80*/  LDL.LU R83, [R1+0xfe4] ;  /* 0x000fe40001537983 */ /* 0x002f220000300800 */
[----:B------:R-:W-:-:S09]  /*6ac90*/  IMAD.WIDE R16, R55, 0x4, R10 ;  /* 0x0000000437107825 */ /* 0x000fd200078e020a */
[----:B------:R1:W-:Y:S04]  /*6aca0*/  @P3 STG.E desc[UR60][R16.64], R199 ;  /* 0x000000c710003986 */ /* 0x0003e8000c10193c */
[----:B-1----:R-:W4:Y:S01]  /*6acb0*/  LDL.LU R199, [R1+0xfd4] ;  /* 0x000fd40001c77983 */ /* 0x002f220000300800 */
[----:B------:R-:W-:Y:S01]  /*6acc0*/  ISETP.LT.AND P3, PT, R207, UR4, !P6 ;  /* 0x00000004cf007c0c */ /* 0x000fe2000f761270 */
[----:B------:R-:W-:-:S12]  /*6acd0*/  IMAD.WIDE R16, R55, 0x4, R12 ;  /* 0x0000000437107825 */ /* 0x000fd800078e020c */
[----:B------:R1:W-:Y:S01]  /*6ace0*/  @P3 STG.E desc[UR60][R16.64], R197 ;  /* 0x000000c510003986 */ /* 0x0003e2000c10193c */
[----:B------:R-:W-:-:S03]  /*6acf0*/  ISETP.LT.AND P3, PT, R205, UR4, !P6 ;  /* 0x00000004cd007c0c */ /* 0x000fc6000f761270 */
[----:B-1----:R-:W4:Y:S01]  /*6ad00*/  LDL.LU R197, [R1+0xd24] ;  /* 0x000d240001c57983 */ /* 0x002f220000300800 */
[----:B------:R-:W-:-:S09]  /*6ad10*/  IMAD.WIDE R16, R55, 0x4, R14 ;  /* 0x0000000437107825 */ /* 0x000fd200078e020e */
[----:B------:R1:W-:Y:S01]  /*6ad20*/  @P3 STG.E desc[UR60][R16.64], R201 ;  /* 0x000000c910003986 */ /* 0x0003e2000c10193c */
[----:B------:R-:W-:-:S03]  /*6ad30*/  ISETP.LT.AND P6, PT, R206, UR4, !P6 ;  /* 0x00000004ce007c0c */ /* 0x000fc6000f7c1270 */
[----:B-1----:R-:W4:Y:S01]  /*6ad40*/  LDL.LU R201, [R1+0xc64] ;  /* 0x000c640001c97983 */ /* 0x002f220000300800 */
[----:B------:R-:W-:-:S03]  /*6ad50*/  IMAD.WIDE R16, R55, 0x4, R36 ;  /* 0x0000000437107825 */ /* 0x000fc600078e0224 */
[----:B------:R-:W4:Y:S04]  /*6ad60*/  LDL.LU R236, [R1+0x188] ;  /* 0x0001880001ec7983 */ /* 0x000f280000300800 */
[----:B------:R-:W4:Y:S01]  /*6ad70*/  LDL.LU R55, [R1+0xaf4] ;  /* 0x000af40001377983 */ /* 0x000f220000300800 */
[----:B------:R-:W-:-:S03]  /*6ad80*/  LOP3.LUT P4, RZ, R34, 0x2, RZ, 0xc0, !PT ;  /* 0x0000000222ff7812 */ /* 0x000fc6000788c0ff */
[----:B--2---:R1:W-:Y:S01]  /*6ad90*/  @P6 STG.E desc[UR60][R16.64], R204 ;  /* 0x000000cc10006986 */ /* 0x0043e2000c10193c */
[----:B------:R-:W-:-:S03]  /*6ada0*/  ISETP.LT.AND P6, PT, R198, UR4, !P4 ;  /* 0x00000004c6007c0c */ /* 0x000fc6000e7c1270 */
[----:B-1----:R-:W2:Y:S01]  /*6adb0*/  LDL.LU R204, [R1+0x994] ;  /* 0x0009940001cc7983 */ /* 0x002ea20000300800 */
[----:B------:R-:W-:-:S09]  /*6adc0*/  IMAD.WIDE R16, R41, 0x4, R2 ;  /* 0x0000000429107825 */ /* 0x000fd200078e0202 */
[----:B---3--:R1:W-:Y:S01]  /*6add0*/  @P6 STG.E desc[UR60][R16.64], R237 ;  /* 0x000000ed10006986 */ /* 0x0083e2000c10193c */
[----:B------:R-:W-:Y:S01]  /*6ade0*/  ISETP.LT.AND P6, PT, R196, UR4, !P4 ;  /* 0x00000004c4007c0c */ /* 0x000fe2000e7c1270 */
[----:B-1----:R-:W-:-:S12]  /*6adf0*/  IMAD.WIDE R16, R41, 0x4, R4 ;  /* 0x0000000429107825 */ /* 0x002fd800078e0204 */
[----:B----4-:R1:W-:Y:S01]  /*6ae00*/  @P6 STG.E desc[UR60][R16.64], R242 ;  /* 0x000000f210006986 */ /* 0x0103e2000c10193c */
[----:B------:R-:W-:-:S03]  /*6ae10*/  ISETP.LT.AND P6, PT, R203, UR4, !P4 ;  /* 0x00000004cb007c0c */ /* 0x000fc6000e7c1270 */
[----:B-1----:R-:W3:Y:S01]  /*6ae20*/  LDL.LU R242, [R1+0x924] ;  /* 0x0009240001f27983 */ /* 0x002ee20000300800 */
        /* <DEDUP_REMOVED lines=14> */
[----:B------:R-:W-:Y:S02]  /*6af10*/  ISETP.LT.AND P6, PT, R205, UR4, !P4 ;  /* 0x00000004cd007c0c */ /* 0x000fe4000e7c1270 */
[----:B------:R-:W-:Y:S01]  /*6af20*/  ISETP.LT.AND P4, PT, R206, UR4, !P4 ;  /* 0x00000004ce007c0c */ /* 0x000fe2000e781270 */
[----:B-1----:R-:W4:Y:S01]  /*6af30*/  LDL.LU R197, [R1+0x524] ;  /* 0x0005240001c57983 */ /* 0x002f220000300800 */
[----:B------:R-:W-:Y:S01]  /*6af40*/  IMAD.WIDE R16, R41, 0x4, R14 ;  /* 0x0000000429107825 */ /* 0x000fe200078e020e */
[----:B------:R-:W-:-:S08]  /*6af50*/  LOP3.LUT P5, RZ, R34, 0x1, RZ, 0xc0, !PT ;  /* 0x0000000122ff7812 */ /* 0x000fd000078ac0ff */
[----:B------:R1:W-:Y:S04]  /*6af60*/  @P6 STG.E desc[UR60][R16.64], R201 ;  /* 0x000000c910006986 */ /* 0x0003e8000c10193c */
[----:B-1----:R-:W4:Y:S01]  /*6af70*/  LDL.LU R201, [R1+0x414] ;  /* 0x0004140001c97983 */ /* 0x002f220000300800 */
[----:B------:R-:W-:-:S05]  /*6af80*/  IMAD.WIDE R16, R41, 0x4, R36 ;  /* 0x0000000429107825 */ /* 0x000fca00078e0224 */
[----:B------:R1:W-:Y:S01]  /*6af90*/  @P4 STG.E desc[UR60][R16.64], R55 ;  /* 0x0000003710004986 */ /* 0x0003e2000c10193c */
[----:B------:R-:W-:-:S03]  /*6afa0*/  ISETP.LT.AND P4, PT, R198, UR4, !P5 ;  /* 0x00000004c6007c0c */ /* 0x000fc6000ef81270 */
[----:B-1----:R-:W4:Y:S01]  /*6afb0*/  LDL.LU R55, [R1+0x294] ;  /* 0x0002940001377983 */ /* 0x002f220000300800 */
[----:B------:R-:W-:-:S09]  /*6afc0*/  IMAD.WIDE R16, R38, 0x4, R2 ;  /* 0x0000000426107825 */ /* 0x000fd200078e0202 */
[----:B--2---:R1:W-:Y:S04]  /*6afd0*/  @P4 STG.E desc[UR60][R16.64], R204 ;  /* 0x000000cc10004986 */ /* 0x0043e8000c10193c */
[----:B-1----:R-:W2:Y:S01]  /*6afe0*/  LDL.LU R204, [R1+0x1018] ;  /* 0x0010180001cc7983 */ /* 0x002ea20000300800 */
[----:B------:R-:W-:Y:S01]  /*6aff0*/  ISETP.LT.AND P4, PT, R196, UR4, !P5 ;  /* 0x00000004c4007c0c */ /* 0x000fe2000ef81270 */
[----:B------:R-:W-:-:S12]  /*6b000*/  IMAD.WIDE R16, R38, 0x4, R4 ;  /* 0x0000000426107825 */ /* 0x000fd800078e0204 */
[----:B---3--:R1:W-:Y:S01]  /*6b010*/  @P4 STG.E desc[UR60][R16.64], R242 ;  /* 0x000000f210004986 */ /* 0x0083e2000c10193c */
[----:B------:R-:W-:-:S03]  /*6b020*/  ISETP.LT.AND P4, PT, R203, UR4, !P5 ;  /* 0x00000004cb007c0c */ /* 0x000fc6000ef81270 */
[----:B-1----:R-:W3:Y:S01]  /*6b030*/  LDL.LU R242, [R1+0x1008] ;  /* 0x0010080001f27983 */ /* 0x002ee20000300800 */
[----:B------:R-:W-:-:S09]  /*6b040*/  IMAD.WIDE R16, R38, 0x4, R6 ;  /* 0x0000000426107825 */ /* 0x000fd200078e0206 */
[----:B----4-:R1:W-:Y:S01]  /*6b050*/  @P4 STG.E desc[UR60][R16.64], R82 ;  /* 0x0000005210004986 */ /* 0x0103e2000c10193c */
        /* <DEDUP_REMOVED lines=17> */
[----:B------:R1:W-:Y:S02]  /*6b170*/  @P4 STG.E desc[UR60][R16.64], R201 ;  /* 0x000000c910004986 */ /* 0x0003e4000c10193c */
[----:B-1----:R-:W-:Y:S02]  /*6b180*/  IMAD.WIDE R16, R38, 0x4, R36 ;  /* 0x0000000426107825 */ /* 0x002fe400078e0224 */
[----:B------:R-:W4:Y:S04]  /*6b190*/  LDL.LU R201, [R1+0xc68] ;  /* 0x000c680001c97983 */ /* 0x000f280000300800 */
[----:B------:R-:W4:Y:S04]  /*6b1a0*/  LDL.LU R38, [R1+0x18c] ;  /* 0x00018c0001267983 */ /* 0x000f280000300800 */
[----:B------:R1:W-:Y:S01]  /*6b1b0*/  @P5 STG.E desc[UR60][R16.64], R55 ;  /* 0x0000003710005986 */ /* 0x0003e2000c10193c */
[----:B------:R-:W-:-:S03]  /*6b1c0*/  ISETP.LT.AND P5, PT, R198, UR4, !P0 ;  /* 0x00000004c6007c0c */ /* 0x000fc6000c7a1270 */
[----:B------:R-:W4:Y:S01]  /*6b1d0*/  LDL.LU R41, [R1+0x220] ;  /* 0x0002200001297983 */ /* 0x000f220000300800 */
[----:B-1----:R-:W-:-:S09]  /*6b1e0*/  IMAD.WIDE R16, R236, 0x4, R2 ;  /* 0x00000004ec107825 */ /* 0x002fd200078e0202 */
[----:B--2---:R1:W-:Y:S04]  /*6b1f0*/  @P5 STG.E desc[UR60][R16.64], R204 ;  /* 0x000000cc10005986 */ /* 0x0043e8000c10193c */
[----:B-1----:R-:W2:Y:S01]  /*6b200*/  LDL.LU R204, [R1+0xaf8] ;  /* 0x000af80001cc7983 */ /* 0x002ea20000300800 */
[----:B------:R-:W-:-:S03]  /*6b210*/  ISETP.LT.AND P5, PT, R196, UR4, !P0 ;  /* 0x00000004c4007c0c */ /* 0x000fc6000c7a1270 */
[----:B------:R-:W2:Y:S01]  /*6b220*/  LDL.LU R55, [R1+0x998] ;  /* 0x0009980001377983 */ /* 0x000ea20000300800 */
[----:B------:R-:W-:-:S09]  /*6b230*/  IMAD.WIDE R16, R236, 0x4, R4 ;  /* 0x00000004ec107825 */ /* 0x000fd200078e0204 */
        /* <DEDUP_REMOVED lines=19> */
[----:B------:R-:W-:Y:S01]  /*6b370*/  IMAD.WIDE R16, R236, 0x4, R14 ;  /* 0x00000004ec107825 */ /* 0x000fe200078e020e */
[----:B------:R-:W-:-:S08]  /*6b380*/  ISETP.LT.AND P0, PT, R206, UR4, !P0 ;  /* 0x00000004ce007c0c */ /* 0x000fd0000c701270 */
[----:B------:R1:W-:Y:S01]  /*6b390*/  @P5 STG.E desc[UR60][R16.64], R201 ;  /* 0x000000c910005986 */ /* 0x0003e2000c10193c */
[----:B------:R-:W-:-:S03]  /*6b3a0*/  LOP3.LUT P4, RZ, R34, 0x10, RZ, 0xc0, !PT ;  /* 0x0000001022ff7812 */ /* 0x000fc6000788c0ff */
[----:B-1----:R-:W4:Y:S01]  /*6b3b0*/  LDL.LU R201, [R1+0x418] ;  /* 0x0004180001c97983 */ /* 0x002f220000300800 */
[----:B------:R-:W-:-:S03]  /*6b3c0*/  IMAD.WIDE R16, R236, 0x4, R36 ;  /* 0x00000004ec107825 */ /* 0x000fc600078e0224 */
[----:B------:R-:W4:Y:S04]  /*6b3d0*/  LDL.LU R236, [R1+0x224] ;  /* 0x0002240001ec7983 */ /* 0x000f280000300800 */
[----:B--2---:R1:W-:Y:S01]  /*6b3e0*/  @P0 STG.E desc[UR60][R16.64], R204 ;  /* 0x000000cc10000986 */ /* 0x0043e2000c10193c */
[----:B------:R-:W-:-:S03]  /*6b3f0*/  ISETP.LT.AND P0, PT, R198, UR4, !P4 ;  /* 0x00000004c6007c0c */ /* 0x000fc6000e701270 */
[----:B-1----:R-:W2:Y:S01]  /*6b400*/  LDL.LU R204, [R1+0x298] ;  /* 0x0002980001cc7983 */ /* 0x002ea20000300800 */
[----:B------:R-:W-:-:S09]  /*6b410*/  IMAD.WIDE R16, R38, 0x4, R2 ;  /* 0x0000000426107825 */ /* 0x000fd200078e0202 */
[----:B------:R1:W-:Y:S01]  /*6b420*/  @P0 STG.E desc[UR60][R16.64], R55 ;  /* 0x0000003710000986 */ /* 0x0003e2000c10193c */
[----:B------:R-:W-:-:S03]  /*6b430*/  ISETP.LT.AND P0, PT, R196, UR4, !P4 ;  /* 0x00000004c4007c0c */ /* 0x000fc6000e701270 */
[----:B-1----:R-:W2:Y:S01]  /*6b440*/  LDL.LU R55, [R1+0x101c] ;  /* 0x00101c0001377983 */ /* 0x002ea20000300800 */
        /* <DEDUP_REMOVED lines=24> */
[----:B------:R-:W-:Y:S01]  /*6b5d0*/  IMAD.WIDE R16, R38, 0x4, R36 ;  /* 0x0000000426107825 */ /* 0x000fe200078e0224 */
[----:B------:R-:W-:-:S08]  /*6b5e0*/  LOP3.LUT P5, RZ, R34, 0x20, RZ, 0xc0, !PT ;  /* 0x0000002022ff7812 */ /* 0x000fd000078ac0ff */
        /* <DEDUP_REMOVED lines=25> */
[----:B------:R-:W-:Y:S01]  /*6b780*/  ISETP.LT.AND P0, PT, R205, UR4, !P5 ;  /* 0x00000004cd007c0c */ /* 0x000fe2000ef01270 */
[----:B-1----:R-:W-:Y:S02]  /*6b790*/  IMAD.WIDE R16, R41, 0x4, R14 ;  /* 0x0000000429107825 */ /* 0x002fe400078e020e */
[----:B------:R-:W4:Y:S10]  /*6b7a0*/  LDL.LU R197, [R1+0x52c] ;  /* 0x00052c0001c57983 */ /* 0x000f340000300800 */
[----:B------:R1:W-:Y:S01]  /*6b7b0*/  @P0 STG.E desc[UR60][R16.64], R201 ;  /* 0x000000c910000986 */ /* 0x0003e2000c10193c */
[----:B------:R-:W-:-:S02]  /*6b7c0*/  ISETP.LT.AND P0, PT, R206, UR4, !P5 ;  /* 0x00000004ce007c0c */ /* 0x000fc4000ef01270 */
[----:B------:R-:W-:Y:S01]  /*6b7d0*/  LOP3.LUT P6, RZ, R34, 0x80, RZ, 0xc0, !PT ;  /* 0x0000008022ff7812 */ /* 0x000fe200078cc0ff */
[----:B-1----:R-:W-:Y:S01]  /*6b7e0*/  IMAD.WIDE R16, R41, 0x4, R36 ;  /* 0x0000000429107825 */ /* 0x002fe200078e0224 */
[----:B------:R-:W4:Y:S04]  /*6b7f0*/  LDL.LU R201, [R1+0x41c] ;  /* 0x00041c0001c97983 */ /* 0x000f280000300800 */
[----:B------:R-:W4:Y:S05]  /*6b800*/  LDL.LU R38, [R1+0x228] ;  /* 0x0002280001267983 */ /* 0x000f2a0000300800 */
[----:B--2---:R1:W-:Y:S01]  /*6b810*/  @P0 STG.E desc[UR60][R16.64], R204 ;  /* 0x000000cc10000986 */ /* 0x0043e2000c10193c */
[----:B------:R-:W-:Y:S01]  /*6b820*/  ISETP.LT.AND P0, PT, R198, UR4, !P6 ;  /* 0x00000004c6007c0c */ /* 0x000fe2000f701270 */
[----:B-1----:R-:W-:-:S02]  /*6b830*/  IMAD.WIDE R16, R236, 0x4, R2 ;  /* 0x00000004ec107825 */ /* 0x002fc400078e0202 */
[----:B------:R-:W2:Y:S10]  /*6b840*/  LDL.LU R204, [R1+0x29c] ;  /* 0x00029c0001cc7983 */ /* 0x000eb40000300800 */
[----:B------:R1:W-:Y:S01]  /*6b850*/  @P0 STG.E desc[UR60][R16.64], R55 ;  /* 0x0000003710000986 */ /* 0x0003e2000c10193c */
[----:B------:R-:W-:Y:S01]  /*6b860*/  ISETP.LT.AND P0, PT, R196, UR4, !P6 ;  /* 0x00000004c4007c0c */ /* 0x000fe2000f701270 */
[----:B-1----:R-:W-:-:S02]  /*6b870*/  IMAD.WIDE R16, R236, 0x4, R4 ;  /* 0x00000004ec107825 */ /* 0x002fc400078e0204 */
[----:B------:R-:W2:Y:S10]  /*6b880*/  LDL.LU R55, [R1+0x1070] ;  /* 0x0010700001377983 */ /* 0x000eb40000300800 */
[----:B---3--:R1:W-:Y:S01]  /*6b890*/  @P0 STG.E desc[UR60][R16.64], R242 ;  /* 0x000000f210000986 */ /* 0x0083e2000c10193c */
[----:B------:R-:W-:Y:S01]  /*6b8a0*/  ISETP.LT.AND P0, PT, R203, UR4, !P6 ;  /* 0x00000004cb007c0c */ /* 0x000fe2000f701270 */
[----:B-1----:R-:W-:-:S02]  /*6b8b0*/  IMAD.WIDE R16, R236, 0x4, R6 ;  /* 0x00000004ec107825 */ /* 0x002fc400078e0206 */
[----:B------:R-:W3:Y:S10]  /*6b8c0*/  LDL.LU R242, [R1+0x1060] ;  /* 0x0010600001f27983 */ /* 0x000ef40000300800 */
[----:B----4-:R1:W-:Y:S01]  /*6b8d0*/  @P0 STG.E desc[UR60][R16.64], R82 ;  /* 0x0000005210000986 */ /* 0x0103e2000c10193c */
[----:B------:R-:W-:Y:S01]  /*6b8e0*/  ISETP.LT.AND P0, PT, R202, UR4, !P6 ;  /* 0x00000004ca007c0c */ /* 0x000fe2000f701270 */
[----:B-1----:R-:W-:-:S02]  /*6b8f0*/  IMAD.WIDE R16, R236, 0x4, R8 ;  /* 0x00000004ec107825 */ /* 0x002fc400078e0208 */
[----:B------:R-:W4:Y:S10]  /*6b900*/  LDL.LU R82, [R1+0x1050] ;  /* 0x0010500001527983 */ /* 0x000f340000300800 */
[----:B------:R1:W-:Y:S01]  /*6b910*/  @P0 STG.E desc[UR60][R16.64], R83 ;  /* 0x0000005310000986 */ /* 0x0003e2000c10193c */
[----:B------:R-:W-:Y:S01]  /*6b920*/  ISETP.LT.AND P0, PT, R200, UR4, !P6 ;  /* 0x00000004c8007c0c */ /* 0x000fe2000f701270 */
[----:B-1----:R-:W-:-:S12]  /*6b930*/  IMAD.WIDE R16, R236, 0x4, R10 ;  /* 0x00000004ec107825 */ /* 0x002fd800078e020a */
[----:B------:R1:W-:Y:S04]  /*6b940*/  @P0 STG.E desc[UR60][R16.64], R199 ;  /* 0x000000c710000986 */ /* 0x0003e8000c10193c */
[----:B-1----:R-:W4:Y:S01]  /*6b950*/  LDL.LU R199, [R1+0x1040] ;  /* 0x0010400001c77983 */ /* 0x002f220000300800 */
[----:B------:R-:W-:-:S03]  /*6b960*/  ISETP.LT.AND P0, PT, R207, UR4, !P6 ;  /* 0x00000004cf007c0c */ /* 0x000fc6000f701270 */
[----:B------:R-:W4:Y:S01]  /*6b970*/  LDL.LU R83, [R1+0x1030] ;  /* 0x0010300001537983 */ /* 0x000f220000300800 */
        /* <DEDUP_REMOVED lines=9> */
[----:B------:R-:W-:Y:S02]  /*6ba10*/  LOP3.LUT P4, RZ, R34, 0x200, RZ, 0xc0, !PT ;  /* 0x0000020022ff7812 */ /* 0x000fe4000788c0ff */
[----:B------:R-:W4:Y:S06]  /*6ba20*/  LDL.LU R41, [R1+0x22c] ;  /* 0x00022c0001297983 */ /* 0x000f2c0000300800 */
[----:B--2---:R1:W-:Y:S01]  /*6ba30*/  @P0 STG.E desc[UR60][R16.64], R204 ;  /* 0x000000cc10000986 */ /* 0x0043e2000c10193c */
[----:B------:R-:W-:-:S03]  /*6ba40*/  ISETP.LT.AND P0, PT, R198, UR4, !P4 ;  /* 0x00000004c6007c0c */ /* 0x000fc6000e701270 */
[----:B-1----:R-:W2:Y:S01]  /*6ba50*/  LDL.LU R204, [R1+0xc30] ;  /* 0x000c300001cc7983 */ /* 0x002ea20000300800 */
[----:B------:R-:W-:-:S03]  /*6ba60*/  IMAD.WIDE R16, R38, 0x4, R2 ;  /* 0x0000000426107825 */ /* 0x000fc600078e0202 */
[----:B------:R-:W2:Y:S06]  /*6ba70*/  LDL.LU R236, [R1+0x230] ;  /* 0x0002300001ec7983 */ /* 0x000eac0000300800 */
        /* <DEDUP_REMOVED lines=221> */
[C---:B-1----:R-:W-:Y:S02]  /*6c850*/  IMAD.WIDE R16, R38.reuse, 0x4, R12 ;  /* 0x0000000426107825 */ /* 0x042fe400078e020c */
[----:B------:R-:W4:Y:S10]  /*6c860*/  LDL.LU R83, [R1+0x71c] ;  /* 0x00071c0001537983 */ /* 0x000f340000300800 */
[----:B------:R1:W-:Y:S01]  /*6c870*/  @P0 STG.E desc[UR60][R16.64], R197 ;  /* 0x000000c510000986 */ /* 0x0003e2000c10193c */
[----:B------:R-:W-:Y:S01]  /*6c880*/  ISETP.LT.AND P0, PT, R205, UR4, !P4 ;  /* 0x00000004cd007c0c */ /* 0x000fe2000e701270 */
[----:B-1----:R-:W-:-:S02]  /*6c890*/  IMAD.WIDE R16, R38, 0x4, R14 ;  /* 0x0000000426107825 */ /* 0x002fc400078e020e */
        /* <DEDUP_REMOVED lines=21> */
[----:B-1----:R-:W-:-:S12]  /*6c9f0*/  IMAD.WIDE R16, R41, 0x4, R8 ;  /* 0x0000000429107825 */ /* 0x002fd800078e0208 */
[----:B------:R1:W-:Y:S04]  /*6ca00*/  @P0 STG.E desc[UR60][R16.64], R199 ;  /* 0x000000c710000986 */ /* 0x0003e8000c10193c */
[----:B-1----:R-:W4:Y:S04]  /*6ca10*/  LDL.LU R199, [R1+0x10b0] ;  /* 0x0010b00001c77983 */ /* 0x002f280000300800 */
[----:B------:R-:W4:Y:S01]  /*6ca20*/  LDL.LU R82, [R1+0x10a0] ;  /* 0x0010a00001527983 */ /* 0x000f220000300800 */
        /* <DEDUP_REMOVED lines=10> */
[----:B------:R-:W4:Y:S06]  /*6cad0*/  LDL.LU R38, [R1+0xd00] ;  /* 0x000d000001267983 */ /* 0x000f2c0000300800 */
[----:B------:R1:W-:Y:S01]  /*6cae0*/  @P0 STG.E desc[UR60][R16.64], R201 ;  /* 0x000000c910000986 */ /* 0x0003e2000c10193c */
[----:B------:R-:W-:Y:S02]  /*6caf0*/  ISETP.LT.AND P0, PT, R206, UR4, !P5 ;  /* 0x00000004ce007c0c */ /* 0x000fe4000ef01270 */
[----:B------:R-:W-:Y:S01]  /*6cb00*/  LOP3.LUT P6, RZ, R34, 0x4000000, RZ, 0xc0, !PT ;  /* 0x0400000022ff7812 */ /* 0x000fe200078cc0ff */
[----:B-1----:R-:W-:Y:S01]  /*6cb10*/  IMAD.WIDE R16, R41, 0x4, R36 ;  /* 0x0000000429107825 */ /* 0x002fe200078e0224 */
[----:B------:R-:W4:Y:S09]  /*6cb20*/  LDL.LU R201, [R1+0x270] ;  /* 0x0002700001c97983 */ /* 0x000f320000300800 */
        /* <DEDUP_REMOVED lines=13> */
[----:B----4-:R1:W-:Y:S04]  /*6cc00*/  @P0 STG.E desc[UR60][R16.64], R199 ;  /* 0x000000c710000986 */ /* 0x0103e8000c10193c */
[----:B-1----:R-:W4:Y:S01]  /*6cc10*/  LDL.LU R199, [R1+0x8f0] ;  /* 0x0008f00001c77983 */ /* 0x002f220000300800 */
[----:B------:R-:W-:Y:S01]  /*6cc20*/  ISETP.LT.AND P0, PT, R202, UR4, !P6 ;  /* 0x00000004ca007c0c */ /* 0x000fe2000f701270 */
[----:B------:R-:W-:-:S12]  /*6cc30*/  IMAD.WIDE R16, R236, 0x4, R8 ;  /* 0x00000004ec107825 */ /* 0x000fd800078e0208 */
        /* <DEDUP_REMOVED lines=115> */
[----:B------:R-:W-:Y:S02]  /*6d370*/  ISETP.LT.AND P0, PT, R206, UR4, !P6 ;  /* 0x00000004ce007c0c */ /* 0x000fe4000f701270 */
[----:B------:R-:W-:Y:S01]  /*6d380*/  LOP3.LUT P1, RZ, R32, 0x4000000, RZ, 0xc0, !PT ;  /* 0x0400000020ff7812 */ /* 0x000fe2000782c0ff */
[----:B-1----:R-:W4:Y:S01]  /*6d390*/  LDL.LU R38, [R1+0xd08] ;  /* 0x000d080001267983 */ /* 0x002f220000300800 */
[----:B------:R-:W-:-:S03]  /*6d3a0*/  IMAD.WIDE R16, R236, 0x4, R36 ;  /* 0x00000004ec107825 */ /* 0x000fc600078e0224 */
        /* <DEDUP_REMOVED lines=26> */
[----:B------:R-:W-:Y:S02]  /*6d550*/  ISETP.LT.AND P0, PT, R205, UR4, !P1 ;  /* 0x00000004cd007c0c */ /* 0x000fe4000cf01270 */
[----:B------:R-:W-:Y:S01]  /*6d560*/  ISETP.LT.AND P1, PT, R206, UR4, !P1 ;  /* 0x00000004ce007c0c */ /* 0x000fe2000cf21270 */
[----:B-1----:R-:W4:Y:S01]  /*6d570*/  LDL.LU R197, [R1+0x5f8] ;  /* 0x0005f80001c57983 */ /* 0x002f220000300800 */
[----:B------:R-:W-:-:S09]  /*6d580*/  IMAD.WIDE R16, R201, 0x4, R14 ;  /* 0x00000004c9107825 */ /* 0x000fd200078e020e */
[----:B------:R1:W-:Y:S01]  /*6d590*/  @P0 STG.E desc[UR60][R16.64], R38 ;  /* 0x0000002610000986 */ /* 0x0003e2000c10193c */
[----:B------:R-:W-:Y:S01]  /*6d5a0*/  LOP3.LUT P2, RZ, R32, 0x2000000, RZ, 0xc0, !PT ;  /* 0x0200000020ff7812 */ /* 0x000fe2000784c0ff */
[----:B-1----:R-:W-:Y:S02]  /*6d5b0*/  IMAD.WIDE R16, R201, 0x4, R36 ;  /* 0x00000004c9107825 */ /* 0x002fe400078e0224 */
[----:B------:R-:W4:Y:S04]  /*6d5c0*/  LDL.LU R201, [R1+0x508] ;  /* 0x0005080001c97983 */ /* 0x000f280000300800 */
[----:B------:R-:W4:Y:S01]  /*6d5d0*/  LDL.LU R38, [R1+0x28c] ;  /* 0x00028c0001267983 */ /* 0x000f220000300800 */
[----:B------:R-:W-:-:S03]  /*6d5e0*/  ISETP.LT.AND P0, PT, R198, UR4, !P2 ;  /* 0x00000004c6007c0c */ /* 0x000fc6000d701270 */
[----:B--2---:R1:W-:Y:S04]  /*6d5f0*/  @P1 STG.E desc[UR60][R16.64], R204 ;  /* 0x000000cc10001986 */ /* 0x0043e8000c10193c */
[----:B-1----:R-:W2:Y:S01]  /*6d600*/  LDL.LU R204, [R1+0x4b8] ;  /* 0x0004b80001cc7983 */ /* 0x002ea20000300800 */
[----:B------:R-:W-:-:S05]  /*6d610*/  IMAD.WIDE R16, R41, 0x4, R2 ;  /* 0x0000000429107825 */ /* 0x000fca00078e0202 */
        /* <DEDUP_REMOVED lines=26> */
[----:B------:R-:W-:-:S03]  /*6d7c0*/  LOP3.LUT P3, RZ, R32, 0x1000000, RZ, 0xc0, !PT ;  /* 0x0100000020ff7812 */ /* 0x000fc6000786c0ff */
[----:B-1----:R-:W4:Y:S01]  /*6d7d0*/  LDL.LU R201, [R1+0xd0c] ;  /* 0x000d0c0001c97983 */ /* 0x002f220000300800 */
[----:B------:R-:W-:Y:S01]  /*6d7e0*/  IMAD.WIDE R16, R41, 0x4, R36 ;  /* 0x0000000429107825 */ /* 0x000fe200078e0224 */
[----:B------:R-:W-:-:S04]  /*6d7f0*/  ISETP.LT.AND P0, PT, R198, UR4, !P3 ;  /* 0x00000004c6007c0c */ /* 0x000fc8000df01270 */
        /* <DEDUP_REMOVED lines=25> */
[----:B------:R-:W-:Y:S01]  /*6d990*/  ISETP.LT.AND P3, PT, R206, UR4, !P3 ;  /* 0x00000004ce007c0c */ /* 0x000fe2000df61270 */
[C---:B-1----:R-:W-:Y:S01]  /*6d9a0*/  IMAD.WIDE R16, R236.reuse, 0x4, R14 ;  /* 0x00000004ec107825 */ /* 0x042fe200078e020e */
[----:B------:R-:W4:Y:S09]  /*6d9b0*/  LDL.LU R197, [R1+0x5fc] ;  /* 0x0005fc0001c57983 */ /* 0x000f320000300800 */
[----:B------:R1:W-:Y:S02]  /*6d9c0*/  @P0 STG.E desc[UR60][R16.64], R201 ;  /* 0x000000c910000986 */ /* 0x0003e4000c10193c */
[----:B-1----:R-:W-:-:S02]  /*6d9d0*/  IMAD.WIDE R16, R236, 0x4, R36 ;  /* 0x00000004ec107825 */ /* 0x002fc400078e0224 */
[----:B------:R-:W4:Y:S04]  /*6d9e0*/  LDL.LU R201, [R1+0x50c] ;  /* 0x00050c0001c97983 */ /* 0x000f280000300800 */
[----:B------:R-:W4:Y:S04]  /*6d9f0*/  LDL.LU R41, [R1+0x2a0] ;  /* 0x0002a00001297983 */ /* 0x000f280000300800 */
[----:B--2---:R1:W-:Y:S01]  /*6da00*/  @P3 STG.E desc[UR60][R16.64], R204 ;  /* 0x000000cc10003986 */ /* 0x0043e2000c10193c */
[----:B------:R-:W-:-:S04]  /*6da10*/  LOP3.LUT P3, RZ, R39, 0x200, RZ, 0xc0, !PT ;  /* 0x0000020027ff7812 */ /* 0x000fc8000786c0ff */
[----:B------:R-:W-:Y:S01]  /*6da20*/  ISETP.LT.AND P0, PT, R198, UR4, !P3 ;  /* 0x00000004c6007c0c */ /* 0x000fe2000df01270 */
[----:B-1----:R-:W-:Y:S01]  /*6da30*/  IMAD.WIDE R16, R38, 0x4, R2 ;  /* 0x0000000426107825 */ /* 0x002fe200078e0202 */
[----:B------:R-:W2:Y:S11]  /*6da40*/  LDL.LU R204, [R1+0x4bc] ;  /* 0x0004bc0001cc7983 */ /* 0x000eb60000300800 */
[----:B------:R1:W-:Y:S01]  /*6da50*/  @P0 STG.E desc[UR60][R16.64], R55 ;  /* 0x0000003710000986 */ /* 0x0003e2000c10193c */
[----:B------:R-:W-:Y:S01]  /*6da60*/  ISETP.LT.AND P0, PT, R196, UR4, !P3 ;  /* 0x00000004c4007c0c */ /* 0x000fe2000df01270 */
[----:B-1----:R-:W-:-:S02]  /*6da70*/  IMAD.WIDE R16, R38, 0x4, R4 ;  /* 0x0000000426107825 */ /* 0x002fc400078e0204 */
[----:B------:R-:W2:Y:S10]  /*6da80*/  LDL.LU R55, [R1+0x1130] ;  /* 0x0011300001377983 */ /* 0x000eb40000300800 */
[----:B---3--:R1:W-:Y:S01]  /*6da90*/  @P0 STG.E desc[UR60][R16.64], R242 ;  /* 0x000000f210000986 */ /* 0x0083e2000c10193c */
[----:B------:R-:W-:Y:S01]  /*6daa0*/  ISETP.LT.AND P0, PT, R203, UR4, !P3 ;  /* 0x00000004cb007c0c */ /* 0x000fe2000df01270 */
[----:B-1----:R-:W-:-:S12]  /*6dab0*/  IMAD.WIDE R16, R38, 0x4, R6 ;  /* 0x0000000426107825 */ /* 0x002fd800078e0206 */
[----:B----4-:R1:W-:Y:S04]  /*6dac0*/  @P0 STG.E desc[UR60][R16.64], R199 ;  /* 0x000000c710000986 */ /* 0x0103e8000c10193c */
[----:B-1----:R-:W3:Y:S01]  /*6dad0*/  LDL.LU R199, [R1+0x1120] ;  /* 0x0011200001c77983 */ /* 0x002ee20000300800 */
[----:B------:R-:W-:-:S03]  /*6dae0*/  ISETP.LT.AND P0, PT, R202, UR4, !P3 ;  /* 0x00000004ca007c0c */ /* 0x000fc6000df01270 */
[----:B------:R-:W4:Y:S01]  /*6daf0*/  LDL.LU R242, [R1+0x1110] ;  /* 0x0011100001f27983 */ /* 0x000f220000300800 */
        /* <DEDUP_REMOVED lines=28> */
[----:B---3--:R1:W-:Y:S04]  /*6dcc0*/  @P0 STG.E desc[UR60][R16.64], R199 ;  /* 0x000000c710000986 */ /* 0x0083e8000c10193c */
[----:B-1----:R-:W3:Y:S01]  /*6dcd0*/  LDL.LU R199, [R1+0xa50] ;  /* 0x000a500001c77983 */ /* 0x002ee20000300800 */
[----:B------:R-:W-:Y:S01]  /*6dce0*/  ISETP.LT.AND P0, PT, R203, UR4, !P1 ;  /* 0x00000004cb007c0c */ /* 0x000fe2000cf01270 */
[----:B------:R-:W-:-:S12]  /*6dcf0*/  IMAD.WIDE R16, R41, 0x4, R6 ;  /* 0x0000000429107825 */ /* 0x000fd800078e0206 */
        /* <DEDUP_REMOVED lines=194> */
[----:B------:R-:W-:-:S03]  /*6e920*/  IMAD.WIDE R16, R41, 0x4, R2 ;  /* 0x0000000429107825 */ /* 0x000fc600078e0202 */
[----:B------:R-:W2:Y:S06]  /*6e930*/  LDL.LU R38, [R1+0xabc] ;  /* 0x000abc0001267983 */ /* 0x000eac0000300800 */
[----:B------:R1:W-:Y:S01]  /*6e940*/  @P0 STG.E desc[UR60][R16.64], R55 ;  /* 0x0000003710000986 */ /* 0x0003e2000c10193c */
[----:B------:R-:W-:Y:S01]  /*6e950*/  ISETP.LT.AND P0, PT, R196, UR4, !P1 ;  /* 0x00000004c4007c0c */ /* 0x000fe2000cf01270 */
[----:B-1----:R-:W-:-:S12]  /*6e960*/  IMAD.WIDE R16, R41, 0x4, R4 ;  /* 0x0000000429107825 */ /* 0x002fd800078e0204 */
[----:B---3--:R1:W-:Y:S04]  /*6e970*/  @P0 STG.E desc[UR60][R16.64], R199 ;  /* 0x000000c710000986 */ /* 0x0083e8000c10193c */
[----:B-1----:R-:W3:Y:S01]  /*6e980*/  LDL.LU R199, [R1+0xa5c] ;  /* 0x000a5c0001c77983 */ /* 0x002ee20000300800 */
[----:B------:R-:W-:-:S03]  /*6e990*/  ISETP.LT.AND P0, PT, R203, UR4, !P1 ;  /* 0x00000004cb007c0c */ /* 0x000fc6000cf01270 */
[----:B------:R-:W3:Y:S01]  /*6e9a0*/  LDL.LU R55, [R1+0x8ec] ;  /* 0x0008ec0001377983 */ /* 0x000ee20000300800 */
        /* <DEDUP_REMOVED lines=11> */
[----:B-1----:R-:W-:-:S12]  /*6ea60*/  IMAD.WIDE R16, R41, 0x4, R12 ;  /* 0x0000000429107825 */ /* 0x002fd800078e020c */
        /* <DEDUP_REMOVED lines=22> */
[----:B------:R1:W-:Y:S01]  /*6ebd0*/  @P0 STG.E desc[UR60][R16.64], R55 ;  /* 0x0000003710000986 */ /* 0x0003e2000c10193c */
        /* <DEDUP_REMOVED lines=20> */
[----:B------:R-:W4:Y:S04]  /*6ed20*/  LDL.LU R41, [R1+0x5e8] ;  /* 0x0005e80001297983 */ /* 0x000f280000300800 */
[----:B------:R-:W4:Y:S04]  /*6ed30*/  LDL.LU R236, [R1+0x750] ;  /* 0x0007500001ec7983 */ /* 0x000f280000300800 */
[----:B--2---:R1:W-:Y:S01]  /*6ed40*/  @P0 STG.E desc[UR60][R16.64], R204 ;  /* 0x000000cc10000986 */ /* 0x0043e2000c10193c */
[----:B------:R-:W-:Y:S01]  /*6ed50*/  ISETP.LT.AND P0, PT, R198, UR4, !P3 ;  /* 0x00000004c6007c0c */ /* 0x000fe2000df01270 */
[----:B-1----:R-:W-:-:S02]  /*6ed60*/  IMAD.WIDE R16, R83, 0x4, R2 ;  /* 0x0000000453107825 */ /* 0x002fc400078e0202 */
[----:B------:R-:W2:Y:S10]  /*6ed70*/  LDL.LU R204, [R1+0x5ec] ;  /* 0x0005ec0001cc7983 */ /* 0x000eb40000300800 */
[----:B---3--:R1:W-:Y:S04]  /*6ed80*/  @P0 STG.E desc[UR60][R16.64], R199 ;  /* 0x000000c710000986 */ /* 0x0083e8000c10193c */
[----:B-1----:R-:W3:Y:S01]  /*6ed90*/  LDL.LU R199, [R1+0x5d0] ;  /* 0x0005d00001c77983 */ /* 0x002ee20000300800 */
[----:B------:R-:W-:Y:S01]  /*6eda0*/  ISETP.LT.AND P0, PT, R196, UR4, !P3 ;  /* 0x00000004c4007c0c */ /* 0x000fe2000df01270 */
[----:B------:R-:W-:-:S12]  /*6edb0*/  IMAD.WIDE R16, R83, 0x4, R4 ;  /* 0x0000000453107825 */ /* 0x000fd800078e0204 */
[----:B------:R1:W-:Y:S01]  /*6edc0*/  @P0 STG.E desc[UR60][R16.64], R38 ;  /* 0x0000002610000986 */ /* 0x0003e2000c10193c */
[----:B------:R-:W-:-:S03]  /*6edd0*/  ISETP.LT.AND P0, PT, R203, UR4, !P3 ;  /* 0x00000004cb007c0c */ /* 0x000fc6000df01270 */
[----:B-1----:R-:W2:Y:S01]  /*6ede0*/  LDL.LU R38, [R1+0x4e0] ;  /* 0x0004e00001267983 */ /* 0x002ea20000300800 */
[----:B------:R-:W-:-:S09]  /*6edf0*/  IMAD.WIDE R16, R83, 0x4, R6 ;  /* 0x0000000453107825 */ /* 0x000fd200078e0206 */
[----:B------:R1:W-:Y:S01]  /*6ee00*/  @P0 STG.E desc[UR60][R16.64], R55 ;  /* 0x0000003710000986 */ /* 0x0003e2000c10193c */
[----:B------:R-:W-:-:S03]  /*6ee10*/  ISETP.LT.AND P0, PT, R202, UR4, !P3 ;  /* 0x00000004ca007c0c */ /* 0x000fc6000df01270 */
[----:B-1----:R-:W2:Y:S01]  /*6ee20*/  LDL.LU R55, [R1+0x490] ;  /* 0x0004900001377983 */ /* 0x002ea20000300800 */
        /* <DEDUP_REMOVED lines=19> */
[----:B------:R1:W-:Y:S01]  /*6ef60*/  @P0 STG.E desc[UR60][R16.64], R236 ;  /* 0x000000ec10000986 */ /* 0x0003e2000c10193c */
[----:B------:R-:W-:-:S03]  /*6ef70*/  ISETP.LT.AND P0, PT, R198, UR4, !P1 ;  /* 0x00000004c6007c0c */ /* 0x000fc6000cf01270 */
[----:B-1----:R-:W4:Y:S01]  /*6ef80*/  LDL.LU R236, [R1+0xb0] ;  /* 0x0000b00001ec7983 */ /* 0x002f220000300800 */
[----:B------:R-:W-:-:S09]  /*6ef90*/  IMAD.WIDE R16, R41, 0x4, R2 ;  /* 0x0000000429107825 */ /* 0x000fd200078e0202 */
[----:B---3--:R1:W-:Y:S04]  /*6efa0*/  @P0 STG.E desc[UR60][R16.64], R199 ;  /* 0x000000c710000986 */ /* 0x0083e8000c10193c */
[----:B-1----:R-:W3:Y:S01]  /*6efb0*/  LDL.LU R199, [R1+0x1174] ;  /* 0x0011740001c77983 */ /* 0x002ee20000300800 */
[----:B------:R-:W-:Y:S01]  /*6efc0*/  ISETP.LT.AND P0, PT, R196, UR4, !P1 ;  /* 0x00000004c4007c0c */ /* 0x000fe2000cf01270 */
[----:B------:R-:W-:-:S12]  /*6efd0*/  IMAD.WIDE R16, R41, 0x4, R4 ;  /* 0x0000000429107825 */ /* 0x000fd800078e0204 */
        /* <DEDUP_REMOVED lines=158> */
[----:B-1----:R-:W-:Y:S02]  /*6f9c0*/  IMAD.WIDE R16, R204, 0x4, R36 ;  /* 0x00000004cc107825 */ /* 0x002fe400078e0224 */
[----:B------:R-:W4:Y:S04]  /*6f9d0*/  LDL.LU R204, [R1+0xa6c] ;  /* 0x000a6c0001cc7983 */ /* 0x000f280000300800 */
[----:B------:R-:W4:Y:S04]  /*6f9e0*/  LDL.LU R201, [R1+0x11b0] ;  /* 0x0011b00001c97983 */ /* 0x000f280000300800 */
[----:B------:R1:W-:Y:S01]  /*6f9f0*/  @P0 STG.E desc[UR60][R16.64], R236 ;  /* 0x000000ec10000986 */ /* 0x0003e2000c10193c */
[----:B------:R-:W-:Y:S01]  /*6fa00*/  ISETP.LT.AND P0, PT, R198, UR4, !P3 ;  /* 0x00000004c6007c0c */ /* 0x000fe2000df01270 */
[----:B-1----:R-:W-:-:S12]  /*6fa10*/  IMAD.WIDE R16, R83, 0x4, R2 ;  /* 0x0000000453107825 */ /* 0x002fd800078e0202 */
[----:B---3--:R1:W-:Y:S04]  /*6fa20*/  @P0 STG.E desc[UR60][R16.64], R199 ;  /* 0x000000c710000986 */ /* 0x0083e8000c10193c */
[----:B-1----:R-:W3:Y:S04]  /*6fa30*/  LDL.LU R199, [R1+0x75c] ;  /* 0x00075c0001c77983 */ /* 0x002ee80000300800 */
[----:B------:R-:W3:Y:S04]  /*6fa40*/  LDL.LU R237, [R1+0x5dc] ;  /* 0x0005dc0001ed7983 */ /* 0x000ee80000300800 */
[----:B------:R-:W3:Y:S01]  /*6fa50*/  LDL.LU R41, [R1+0x4ec] ;  /* 0x0004ec0001297983 */ /* 0x000ee20000300800 */
[----:B------:R-:W-:-:S03]  /*6fa60*/  ISETP.LT.AND P0, PT, R196, UR4, !P3 ;  /* 0x00000004c4007c0c */ /* 0x000fc6000df01270 */
[----:B------:R-:W3:Y:S01]  /*6fa70*/  LDL.LU R236, [R1+0x49c] ;  /* 0x00049c0001ec7983 */ /* 0x000ee20000300800 */
[----:B------:R-:W-:-:S09]  /*6fa80*/  IMAD.WIDE R16, R83, 0x4, R4 ;  /* 0x0000000453107825 */ /* 0x000fd200078e0204 */
        /* <DEDUP_REMOVED lines=24> */
[----:B------:R-:W4:Y:S01]  /*6fc10*/  LDL.LU R83, [R1+0x40] ;  /* 0x0000400001537983 */ /* 0x000f220000300800 */
[----:B------:R-:W-:-:S05]  /*6fc20*/  LOP3.LUT P1, RZ, R40, 0x800, RZ, 0xc0, !PT ;  /* 0x0000080028ff7812 */ /* 0x000fca000782c0ff */
[----:B---3--:R1:W-:Y:S04]  /*6fc30*/  @P0 STG.E desc[UR60][R16.64], R199 ;  /* 0x000000c710000986 */ /* 0x0083e8000c10193c */
[----:B-1----:R-:W3:Y:S01]  /*6fc40*/  LDL.LU R199, [R1+0x10] ;  /* 0x0000100001c77983 */ /* 0x002ee20000300800 */
[----:B------:R-:W-:Y:S01]  /*6fc50*/  ISETP.LT.AND P0, PT, R198, UR4, !P1 ;  /* 0x00000004c6007c0c */ /* 0x000fe2000cf01270 */
[----:B------:R-:W-:-:S12]  /*6fc60*/  IMAD.WIDE R16, R201, 0x4, R2 ;  /* 0x00000004c9107825 */ /* 0x000fd800078e0202 */
[----:B------:R1:W-:Y:S01]  /*6fc70*/  @P0 STG.E desc[UR60][R16.64], R237 ;  /* 0x000000ed10000986 */ /* 0x0003e2000c10193c */
[----:B------:R-:W-:Y:S01]  /*6fc80*/  ISETP.LT.AND P0, PT, R196, UR4, !P1 ;  /* 0x00000004c4007c0c */ /* 0x000fe2000cf01270 */
[----:B-1----:R-:W-:-:S12]  /*6fc90*/  IMAD.WIDE R16, R201, 0x4, R4 ;  /* 0x00000004c9107825 */ /* 0x002fd800078e0204 */
[----:B------:R1:W-:Y:S01]  /*6fca0*/  @P0 STG.E desc[UR60][R16.64], R41 ;  /* 0x0000002910000986 */ /* 0x0003e2000c10193c */
[----:B------:R-:W-:Y:S01]  /*6fcb0*/  ISETP.LT.AND P0, PT, R203, UR4, !P1 ;  /* 0x00000004cb007c0c */ /* 0x000fe2000cf01270 */
[----:B-1----:R-:W-:-:S12]  /*6fcc0*/  IMAD.WIDE R16, R201, 0x4, R6 ;  /* 0x00000004c9107825 */ /* 0x002fd800078e0206 */
[----:B------:R1:W-:Y:S01]  /*6fcd0*/  @P0 STG.E desc[UR60][R16.64], R236 ;  /* 0x000000ec10000986 */ /* 0x0003e2000c10193c */
[----:B------:R-:W-:Y:S01]  /*6fce0*/  ISETP.LT.AND P0, PT, R202, UR4, !P1 ;  /* 0x00000004ca007c0c */ /* 0x000fe2000cf01270 */
[----:B-1----:R-:W-:-:S12]  /*6fcf0*/  IMAD.WIDE R16, R201, 0x4, R8 ;  /* 0x00000004c9107825 */ /* 0x002fd800078e0208 */
[----:B--2---:R1:W-:Y:S01]  /*6fd00*/  @P0 STG.E desc[UR60][R16.64], R38 ;  /* 0x0000002610000986 */ /* 0x0043e2000c10193c */
[----:B------:R-:W-:Y:S01]  /*6fd10*/  ISETP.LT.AND P0, PT, R200, UR4, !P1 ;  /* 0x00000004c8007c0c */ /* 0x000fe2000cf01270 */
[----:B-1----:R-:W-:-:S12]  /*6fd20*/  IMAD.WIDE R16, R201, 0x4, R10 ;  /* 0x00000004c9107825 */ /* 0x002fd800078e020a */
[----:B------:R1:W-:Y:S01]  /*6fd30*/  @P0 STG.E desc[UR60][R16.64], R55 ;  /* 0x0000003710000986 */ /* 0x0003e2000c10193c */
[----:B------:R-:W-:Y:S01]  /*6fd40*/  ISETP.LT.AND P0, PT, R207, UR4, !P1 ;  /* 0x00000004cf007c0c */ /* 0x000fe2000cf01270 */
[----:B-1----:R-:W-:-:S12]  /*6fd50*/  IMAD.WIDE R16, R201, 0x4, R12 ;  /* 0x00000004c9107825 */ /* 0x002fd800078e020c */
[----:B----4-:R1:W-:Y:S01]  /*6fd60*/  @P0 STG.E desc[UR60][R16.64], R242 ;  /* 0x000000f210000986 */ /* 0x0103e2000c10193c */
[----:B------:R-:W-:Y:S01]  /*6fd70*/  ISETP.LT.AND P0, PT, R205, UR4, !P1 ;  /* 0x00000004cd007c0c */ /* 0x000fe2000cf01270 */
[----:B-1----:R-:W-:-:S12]  /*6fd80*/  IMAD.WIDE R16, R201, 0x4, R14 ;  /* 0x00000004c9107825 */ /* 0x002fd800078e020e */
[----:B------:R1:W-:Y:S02]  /*6fd90*/  @P0 STG.E desc[UR60][R16.64], R82 ;  /* 0x0000005210000986 */ /* 0x0003e4000c10193c */
[----:B-1----:R-:W-:Y:S02]  /*6fda0*/  IMAD.WIDE R16, R201, 0x4, R36 ;  /* 0x00000004c9107825 */ /* 0x002fe400078e0224 */
[----:B------:R-:W2:Y:S01]  /*6fdb0*/  LDL.LU R201, [R1+0x11c4] ;  /* 0x0011c40001c97983 */ /* 0x000ea20000300800 */
[----:B------:R-:W-:Y:S02]  /*6fdc0*/  ISETP.LT.AND P0, PT, R206, UR4, !P1 ;  /* 0x00000004ce007c0c */ /* 0x000fe4000cf01270 */
[----:B------:R-:W-:-:S11]  /*6fdd0*/  LOP3.LUT P2, RZ, R40, 0x2000, RZ, 0xc0, !PT ;  /* 0x0000200028ff7812 */ /* 0x000fd6000784c0ff */
[----:B------:R1:W-:Y:S01]  /*6fde0*/  @P0 STG.E desc[UR60][R16.64], R197 ;  /* 0x000000c510000986 */ /* 0x0003e2000c10193c */
[----:B------:R-:W-:Y:S01]  /*6fdf0*/  ISETP.LT.AND P0, PT, R198, UR4, !P2 ;  /* 0x00000004c6007c0c */ /* 0x000fe2000d701270 */
[----:B-1----:R-:W-:Y:S02]  /*6fe00*/  IMAD.WIDE R16, R204, 0x4, R2 ;  /* 0x00000004cc107825 */ /* 0x002fe400078e0202 */
[----:B------:R-:W4:Y:S10]  /*6fe10*/  LDL.LU R197, [R1+0x11e4] ;  /* 0x0011e40001c57983 */ /* 0x000f340000300800 */
        /* <DEDUP_REMOVED lines=21> */
[----:B------:R-:W-:Y:S02]  /*6ff70*/  ISETP.LT.AND P0, PT, R206, UR4, !P2 ;  /* 0x00000004ce007c0c */ /* 0x000fe4000d701270 */
[----:B------:R-:W-:Y:S01]  /*6ff80*/  LOP3.LUT P3, RZ, R40, 0x8000, RZ, 0xc0, !PT ;  /* 0x0000800028ff7812 */ /* 0x000fe2000786c0ff */
[----:B-1----:R-:W-:Y:S02]  /*6ff90*/  IMAD.WIDE R16, R204, 0x4, R36 ;  /* 0x00000004cc107825 */ /* 0x002fe400078e0224 */
[----:B------:R-:W3:Y:S08]  /*6ffa0*/  LDL.LU R204, [R1+0x11e8] ;  /* 0x0011e80001cc7983 */ /* 0x000ef00000300800 */
[----:B------:R2:W-:Y:S01]  /*6ffb0*/  @P0 STG.E desc[UR60][R16.64], R216 ;  /* 0x000000d810000986 */ /* 0x0005e2000c10193c */
[----:B------:R-:W-:Y:S01]  /*6ffc0*/  ISETP.LT.AND P0, PT, R198, UR4, !P3 ;  /* 0x00000004c6007c0c */ /* 0x000fe2000df01270 */
[----:B--2---:R-:W-:-:S12]  /*6ffd0*/  IMAD.WIDE R16, R201, 0x4, R2 ;  /* 0x00000004c9107825 */ /* 0x004fd800078e0202 */
        /* <DEDUP_REMOVED lines=22> */
[----:B------:R-:W2:Y:S08]  /*70140*/  LDL.LU R201, [R1+0x11e0] ;  /* 0x0011e00001c97983 */ /* 0x000eb00000300800 */
[----:B------:R4:W-:Y:S01]  /*70150*/  @P0 STG.E desc[UR60][R16.64], R172 ;  /* 0x000000ac10000986 */ /* 0x0009e2000c10193c */
[----:B------:R-:W-:Y:S01]  /*70160*/  ISETP.LT.AND P0, PT, R198, UR4, !P1 ;  /* 0x00000004c6007c0c */ /* 0x000fe2000cf01270 */
[----:B----4-:R-:W-:-:S12]  /*70170*/  IMAD.WIDE R16, R197, 0x4, R2 ;  /* 0x00000004c5107825 */ /* 0x010fd800078e0202 */
[----:B------:R1:W-:Y:S01]  /*70180*/  @P0 STG.E desc[UR60][R16.64], R83 ;  /* 0x0000005310000986 */ /* 0x0003e2000c10193c */
[----:B------:R-:W-:Y:S01]  /*70190*/  ISETP.LT.AND P0, PT, R196, UR4, !P1 ;  /* 0x00000004c4007c0c */ /* 0x000fe2000cf01270 */
[----:B-1----:R-:W-:-:S12]  /*701a0*/  IMAD.WIDE R16, R197, 0x4, R4 ;  /* 0x00000004c5107825 */ /* 0x002fd800078e0204 */
[----:B---3--:R1:W-:Y:S01]  /*701b0*/  @P0 STG.E desc[UR60][R16.64], R199 ;  /* 0x000000c710000986 */ /* 0x0083e2000c10193c */
[----:B------:R-:W-:Y:S01]  /*701c0*/  ISETP.LT.AND P0, PT, R203, UR4, !P1 ;  /* 0x00000004cb007c0c */ /* 0x000fe2000cf01270 */
[C---:B-1----:R-:W-:Y:S02]  /*701d0*/  IMAD.WIDE R16, R197.reuse, 0x4, R6 ;  /* 0x00000004c5107825 */ /* 0x042fe400078e0206 */
[----:B------:R-:W3:Y:S10]  /*701e0*/  LDL.LU R199, [R1+0x48] ;  /* 0x0000480001c77983 */ /* 0x000ef40000300800 */
        /* <DEDUP_REMOVED lines=12> */
[----:B------:R1:W-:Y:S02]  /*702b0*/  @P0 STG.E desc[UR60][R16.64], R221 ;  /* 0x000000dd10000986 */ /* 0x0003e4000c10193c */
[----:B-1----:R-:W-:Y:S02]  /*702c0*/  IMAD.WIDE R16, R197, 0x4, R36 ;  /* 0x00000004c5107825 */ /* 0x002fe400078e0224 */
[----:B------:R-:W4:Y:S01]  /*702d0*/  LDL.LU R197, [R1+0x18] ;  /* 0x0000180001c57983 */ /* 0x000f220000300800 */
[----:B------:R-:W-:Y:S02]  /*702e0*/  ISETP.LT.AND P0, PT, R206, UR4, !P1 ;  /* 0x00000004ce007c0c */ /* 0x000fe4000cf01270 */
[----:B------:R-:W-:Y:S01]  /*702f0*/  LOP3.LUT P2, RZ, R40, 0x40000, RZ, 0xc0, !PT ;  /* 0x0004000028ff7812 */ /* 0x000fe2000784c0ff */
[----:B------:R-:W4:Y:S10]  /*70300*/  LDL.LU R83, [R1+0x11dc] ;  /* 0x0011dc0001537983 */ /* 0x000f340000300800 */
        /* <DEDUP_REMOVED lines=25> */
[----:B------:R-:W4:Y:S08]  /*704a0*/  LDL.LU R204, [R1+0x11d8] ;  /* 0x0011d80001cc7983 */ /* 0x000f300000300800 */
[----:B------:R2:W-:Y:S01]  /*704b0*/  @P0 STG.E desc[UR60][R16.64], R173 ;  /* 0x000000ad10000986 */ /* 0x0005e2000c10193c */
[----:B------:R-:W-:Y:S01]  /*704c0*/  ISETP.LT.AND P0, PT, R198, UR4, !P3 ;  /* 0x00000004c6007c0c */ /* 0x000fe2000df01270 */
[----:B--2---:R-:W-:-:S12]  /*704d0*/  IMAD.WIDE R16, R201, 0x4, R2 ;  /* 0x00000004c9107825 */ /* 0x004fd800078e0202 */
[----:B---3--:R1:W-:Y:S01]  /*704e0*/  @P0 STG.E desc[UR60][R16.64], R199 ;  /* 0x000000c710000986 */ /* 0x0083e2000c10193c */
[----:B------:R-:W-:Y:S01]  /*704f0*/  ISETP.LT.AND P0, PT, R196, UR4, !P3 ;  /* 0x00000004c4007c0c */ /* 0x000fe2000df01270 */
[----:B-1----:R-:W-:Y:S02]  /*70500*/  IMAD.WIDE R16, R201, 0x4, R4 ;  /* 0x00000004c9107825 */ /* 0x002fe400078e0204 */
[----:B------:R-:W2:Y:S10]  /*70510*/  LDL.LU R199, [R1+0x4c] ;  /* 0x00004c0001c77983 */ /* 0x000eb40000300800 */
[----:B----4-:R1:W-:Y:S04]  /*70520*/  @P0 STG.E desc[UR60][R16.64], R197 ;  /* 0x000000c510000986 */ /* 0x0103e8000c10193c */
        /* <DEDUP_REMOVED lines=40> */
[----:B------:R-:W-:Y:S02]  /*707b0*/  ISETP.LT.AND P1, PT, R206, UR4, !P1 ;  /* 0x00000004ce007c0c */ /* 0x000fe4000cf21270 */
[----:B------:R-:W-:Y:S01]  /*707c0*/  LOP3.LUT P2, RZ, R39, 0x10, RZ, 0xc0, !PT ;  /* 0x0000001027ff7812 */ /* 0x000fe2000784c0ff */
[----:B-1----:R-:W-:-:S08]  /*707d0*/  IMAD.WIDE R16, R83, 0x4, R14 ;  /* 0x0000000453107825 */ /* 0x002fd000078e020e */
[----:B------:R1:W-:Y:S01]  /*707e0*/  @P0 STG.E desc[UR60][R16.64], R178 ;  /* 0x000000b210000986 */ /* 0x0003e2000c10193c */
[----:B------:R-:W-:Y:S01]  /*707f0*/  ISETP.LT.AND P0, PT, R198, UR4, !P2 ;  /* 0x00000004c6007c0c */ /* 0x000fe2000d701270 */
[----:B-1----:R-:W-:-:S05]  /*70800*/  IMAD.WIDE R16, R83, 0x4, R36 ;  /* 0x0000000453107825 */ /* 0x002fca00078e0224 */
[----:B------:R1:W-:Y:S01]  /*70810*/  @P1 STG.E desc[UR60][R16.64], R174 ;  /* 0x000000ae10001986 */ /* 0x0003e2000c10193c */
[----:B------:R-:W-:Y:S01]  /*70820*/  ISETP.LT.AND P1, PT, R196, UR4, !P2 ;  /* 0x00000004c4007c0c */ /* 0x000fe2000d721270 */
[----:B------:R-:W-:-:S05]  /*70830*/  IMAD.WIDE R18, R204, 0x4, R2 ;  /* 0x00000004cc127825 */ /* 0x000fca00078e0202 */
[----:B--2---:R2:W-:Y:S01]  /*70840*/  @P0 STG.E desc[UR60][R18.64], R199 ;  /* 0x000000c712000986 */ /* 0x0045e2000c10193c */
[----:B-1----:R-:W-:Y:S01]  /*70850*/  IMAD.WIDE R16, R204, 0x4, R4 ;  /* 0x00000004cc107825 */ /* 0x002fe200078e0204 */
[----:B------:R-:W-:-:S03]  /*70860*/  ISETP.LT.AND P0, PT, R203, UR4, !P2 ;  /* 0x00000004cb007c0c */ /* 0x000fc6000d701270 */
[----:B--2---:R-:W-:Y:S01]  /*70870*/  IMAD.WIDE R18, R204, 0x4, R6 ;  /* 0x00000004cc127825 */ /* 0x004fe200078e0206 */
[C---:B------:R-:W-:Y:S02]  /*70880*/  LOP3.LUT P4, RZ, R32.reuse, 0x800000, RZ, 0xc0, !PT ;  /* 0x0080000020ff7812 */ /* 0x040fe4000788c0ff */
[----:B------:R-:W-:Y:S01]  /*70890*/  LOP3.LUT P5, RZ, R32, 0x400000, RZ, 0xc0, !PT ;  /* 0x0040000020ff7812 */ /* 0x000fe200078ac0ff */
[----:B------:R-:W-:Y:S01]  /*708a0*/  IMAD.WIDE R34, R204, 0x4, R10 ;  /* 0x00000004cc227825 */ /* 0x000fe200078e020a */
[----:B------:R-:W-:Y:S02]  /*708b0*/  LOP3.LUT P6, RZ, R32, 0x200000, RZ, 0xc0, !PT ;  /* 0x0020000020ff7812 */ /* 0x000fe400078cc0ff */
[----:B------:R-:W-:Y:S01]  /*708c0*/  LOP3.LUT P3, RZ, R39, 0x8, RZ, 0xc0, !PT ;  /* 0x0000000827ff7812 */ /* 0x000fe2000786c0ff */
[----:B------:R-:W-:-:S04]  /*708d0*/  IMAD.WIDE R32, R204, 0x4, R8 ;  /* 0x00000004cc207825 */ /* 0x000fc800078e0208 */
[C---:B------:R-:W-:Y:S01]  /*708e0*/  IMAD.WIDE R38, R204.reuse, 0x4, R12 ;  /* 0x00000004cc267825 */ /* 0x040fe200078e020c */
[----:B---3--:R1:W-:Y:S04]  /*708f0*/  @P1 STG.E desc[UR60][R16.64], R197 ;  /* 0x000000c510001986 */ /* 0x0083e8000c10193c */
[----:B-1----:R-:W2:Y:S01]  /*70900*/  LDL.LU R197, [R1+0x11d0] ;  /* 0x0011d00001c57983 */ /* 0x002ea20000300800 */
[----:B------:R-:W-:-:S03]  /*70910*/  IMAD.WIDE R16, R204, 0x4, R14 ;  /* 0x00000004cc107825 */ /* 0x000fc600078e020e */
[----:B------:R1:W-:Y:S02]  /*70920*/  @P0 STG.E desc[UR60][R18.64], R247 ;  /* 0x000000f712000986 */ /* 0x0003e4000c10193c */
[----:B-1----:R-:W-:Y:S02]  /*70930*/  IMAD.WIDE R18, R204, 0x4, R36 ;  /* 0x00000004cc127825 */ /* 0x002fe400078e0224 */
[----:B------:R-:W3:Y:S01]  /*70940*/  LDL.LU R204, [R1+0x11cc] ;  /* 0x0011cc0001cc7983 */ /* 0x000ee20000300800 */
[----:B------:R-:W-:Y:S02]  /*70950*/  ISETP.LT.AND P1, PT, R202, UR4, !P2 ;  /* 0x00000004ca007c0c */ /* 0x000fe4000d721270 */
[----:B------:R-:W-:-:S11]  /*70960*/  ISETP.LT.AND P0, PT, R200, UR4, !P2 ;  /* 0x00000004c8007c0c */ /* 0x000fd6000d701270 */
[----:B------:R4:W-:Y:S01]  /*70970*/  @P1 STG.E desc[UR60][R32.64], R235 ;  /* 0x000000eb20001986 */ /* 0x0009e2000c10193c */
[----:B------:R-:W-:-:S03]  /*70980*/  ISETP.LT.AND P1, PT, R207, UR4, !P2 ;  /* 0x00000004cf007c0c */ /* 0x000fc6000d721270 */
[----:B------:R1:W-:Y:S01]  /*70990*/  @P0 STG.E desc[UR60][R34.64], R231 ;  /* 0x000000e722000986 */ /* 0x0003e2000c10193c */
[----:B------:R-:W-:Y:S02]  /*709a0*/  ISETP.LT.AND P0, PT, R205, UR4, !P2 ;  /* 0x00000004cd007c0c */ /* 0x000fe4000d701270 */
[----:B------:R-:W-:-:S07]  /*709b0*/  ISETP.LT.AND P2, PT, R206, UR4, !P2 ;  /* 0x00000004ce007c0c */ /* 0x000fce000d741270 */
[----:B------:R1:W-:Y:S01]  /*709c0*/  @P1 STG.E desc[UR60][R38.64], R227 ;  /* 0x000000e326001986 */ /* 0x0003e2000c10193c */
[----:B------:R-:W-:-:S03]  /*709d0*/  ISETP.LT.AND P1, PT, R198, UR4, !P3 ;  /* 0x00000004c6007c0c */ /* 0x000fc6000df21270 */
[----:B------:R1:W-:Y:S01]  /*709e0*/  @P0 STG.E desc[UR60][R16.64], R223 ;  /* 0x000000df10000986 */ /* 0x0003e2000c10193c */
[----:B------:R-:W-:-:S03]  /*709f0*/  ISETP.LT.AND P0, PT, R196, UR4, !P3 ;  /* 0x00000004c4007c0c */ /* 0x000fc6000df01270 */
[----:B------:R1:W-:Y:S01]  /*70a00*/  @P2 STG.E desc[UR60][R18.64], R219 ;  /* 0x000000db12002986 */ /* 0x0003e2000c10193c */
[----:B------:R-:W-:Y:S01]  /*70a10*/  ISETP.LT.AND P2, PT, R203, UR4, !P3 ;  /* 0x00000004cb007c0c */ /* 0x000fe2000df41270 */
[----:B----4-:R-:W-:-:S05]  /*70a20*/  IMAD.WIDE R32, R201, 0x4, R2 ;  /* 0x00000004c9207825 */ /* 0x010fca00078e0202 */
[----:B------:R4:W-:Y:S01]  /*70a30*/  @P1 STG.E desc[UR60][R32.64], R215 ;  /* 0x000000d720001986 */ /* 0x0009e2000c10193c */
[----:B------:R-:W-:Y:S01]  /*70a40*/  ISETP.LT.AND P1, PT, R202, UR4, !P3 ;  /* 0x00000004ca007c0c */ /* 0x000fe2000df21270 */
[----:B-1----:R-:W-:-:S04]  /*70a50*/  IMAD.WIDE R34, R201, 0x4, R4 ;  /* 0x00000004c9227825 */ /* 0x002fc800078e0204 */
[C---:B------:R-:W-:Y:S01]  /*70a60*/  IMAD.WIDE R38, R201.reuse, 0x4, R6 ;  /* 0x00000004c9267825 */ /* 0x040fe200078e0206 */
[----:B------:R1:W-:Y:S03]  /*70a70*/  @P0 STG.E desc[UR60][R34.64], R211 ;  /* 0x000000d322000986 */ /* 0x0003e6000c10193c */
[----:B------:R-:W-:Y:S01]  /*70a80*/  IMAD.WIDE R16, R201, 0x4, R8 ;  /* 0x00000004c9107825 */ /* 0x000fe200078e0208 */
[----:B------:R-:W-:Y:S01]  /*70a90*/  ISETP.LT.AND P0, PT, R200, UR4, !P3 ;  /* 0x00000004c8007c0c */ /* 0x000fe2000df01270 */
[----:B------:R-:W-:Y:S01]  /*70aa0*/  @P2 STG.E desc[UR60][R38.64], R195 ;  /* 0x000000c326002986 */ /* 0x000fe2000c10193c */
[----:B------:R-:W-:-:S03]  /*70ab0*/  ISETP.LT.AND P2, PT, R205, UR4, !P3 ;  /* 0x00000004cd007c0c */ /* 0x000fc6000df41270 */
[----:B------:R2:W-:Y:S01]  /*70ac0*/  @P1 STG.E desc[UR60][R16.64], R191 ;  /* 0x000000bf10001986 */ /* 0x0005e2000c10193c */
[----:B------:R-:W-:Y:S01]  /*70ad0*/  ISETP.LT.AND P1, PT, R207, UR4, !P3 ;  /* 0x00000004cf007c0c */ /* 0x000fe2000df21270 */
[----:B------:R-:W-:-:S04]  /*70ae0*/  IMAD.WIDE R40, R201, 0x4, R10 ;  /* 0x00000004c9287825 */ /* 0x000fc800078e020a */
[C---:B------:R-:W-:Y:S02]  /*70af0*/  IMAD.WIDE R18, R201.reuse, 0x4, R12 ;  /* 0x00000004c9127825 */ /* 0x040fe400078e020c */
[----:B------:R2:W-:Y:S02]  /*70b00*/  @P0 STG.E desc[UR60][R40.64], R187 ;  /* 0x000000bb28000986 */ /* 0x0005e4000c10193c */
[----:B----4-:R-:W-:Y:S01]  /*70b10*/  IMAD.WIDE R32, R201, 0x4, R14 ;  /* 0x00000004c9207825 */ /* 0x010fe200078e020e */
[----:B------:R-:W-:Y:S02]  /*70b20*/  ISETP.LT.AND P0, PT, R206, UR4, !P3 ;  /* 0x00000004ce007c0c */ /* 0x000fe4000df01270 */
[----:B------:R-:W-:Y:S01]  /*70b30*/  ISETP.LT.AND P3, PT, R198, UR4, !P4 ;  /* 0x00000004c6007c0c */ /* 0x000fe2000e761270 */
[----:B------:R4:W-:Y:S01]  /*70b40*/  @P1 STG.E desc[UR60][R18.64], R183 ;  /* 0x000000b712001986 */ /* 0x0009e2000c10193c */
[----:B------:R-:W-:-:S03]  /*70b50*/  ISETP.LT.AND P1, PT, R203, UR4, !P4 ;  /* 0x00000004cb007c0c */ /* 0x000fc6000e721270 */
[----:B------:R4:W-:Y:S01]  /*70b60*/  @P2 STG.E desc[UR60][R32.64], R179 ;  /* 0x000000b320002986 */ /* 0x0009e2000c10193c */
[----:B------:R-:W-:Y:S01]  /*70b70*/  ISETP.LT.AND P2, PT, R196, UR4, !P4 ;  /* 0x00000004c4007c0c */ /* 0x000fe2000e741270 */
[----:B-1----:R-:W-:Y:S02]  /*70b80*/  IMAD.WIDE R34, R201, 0x4, R36 ;  /* 0x00000004c9227825 */ /* 0x002fe400078e0224 */
[----:B------:R-:W3:Y:S04]  /*70b90*/  LDL.LU R201, [R1+0x11c8] ;  /* 0x0011c80001c97983 */ /* 0x000ee80000300800 */
[----:B------:R-:W-:Y:S01]  /*70ba0*/  @P0 STG.E desc[UR60][R34.64], R175 ;  /* 0x000000af22000986 */ /* 0x000fe2000c10193c */
[----:B------:R-:W-:-:S03]  /*70bb0*/  ISETP.LT.AND P0, PT, R200, UR4, !P4 ;  /* 0x00000004c8007c0c */ /* 0x000fc6000e701270 */
[----:B------:R-:W3:Y:S01]  /*70bc0*/  LDL.LU R44, [R1+0x20f0] ;  /* 0x0020f000012c7983 */ /* 0x000ee20000300800 */
[----:B--2---:R-:W-:-:S04]  /*70bd0*/  IMAD.WIDE R16, R197, 0x4, R2 ;  /* 0x00000004c5107825 */ /* 0x004fc800078e0202 */
[C---:B------:R-:W-:Y:S01]  /*70be0*/  IMAD.WIDE R38, R197.reuse, 0x4, R4 ;  /* 0x00000004c5267825 */ /* 0x040fe200078e0204 */
[----:B------:R1:W-:Y:S03]  /*70bf0*/  @P3 STG.E desc[UR60][R16.64], R168 ;  /* 0x000000a810003986 */ /* 0x0003e6000c10193c */
[----:B------:R-:W-:Y:S01]  /*70c00*/  IMAD.WIDE R40, R197, 0x4, R6 ;  /* 0x00000004c5287825 */ /* 0x000fe200078e0206 */
[----:B------:R-:W-:Y:S01]  /*70c10*/  ISETP.LT.AND P3, PT, R202, UR4, !P4 ;  /* 0x00000004ca007c0c */ /* 0x000fe2000e761270 */
[----:B------:R2:W-:Y:S01]  /*70c20*/  @P2 STG.E desc[UR60][R38.64], R164 ;  /* 0x000000a426002986 */ /* 0x0005e2000c10193c */
[----:B------:R-:W-:-:S03]  /*70c30*/  ISETP.LT.AND P2, PT, R207, UR4, !P4 ;  /* 0x00000004cf007c0c */ /* 0x000fc6000e741270 */
[----:B------:R3:W-:Y:S01]  /*70c40*/  @P1 STG.E desc[UR60][R40.64], R160 ;  /* 0x000000a028001986 */ /* 0x0007e2000c10193c */
[----:B------:R-:W-:Y:S01]  /*70c50*/  ISETP.LT.AND P1, PT, R205, UR4, !P4 ;  /* 0x00000004cd007c0c */ /* 0x000fe2000e721270 */
[----:B----4-:R-:W-:-:S04]  /*70c60*/  IMAD.WIDE R18, R197, 0x4, R8 ;  /* 0x00000004c5127825 */ /* 0x010fc800078e0208 */
[----:B------:R-:W-:Y:S01]  /*70c70*/  IMAD.WIDE R32, R197, 0x4, R10 ;  /* 0x00000004c5207825 */ /* 0x000fe200078e020a */
[----:B------:R-:W-:-:S03]  /*70c80*/  ISETP.LT.AND P4, PT, R206, UR4, !P4 ;  /* 0x00000004ce007c0c */ /* 0x000fc6000e781270 */
[C---:B-1----:R-:W-:Y:S01]  /*70c90*/  IMAD.WIDE R16, R197.reuse, 0x4, R12 ;  /* 0x00000004c5107825 */ /* 0x042fe200078e020c */
[----:B------:R1:W-:Y:S03]  /*70ca0*/  @P3 STG.E desc[UR60][R18.64], R156 ;  /* 0x0000009c12003986 */ /* 0x0003e6000c10193c */
[----:B------:R-:W-:Y:S01]  /*70cb0*/  IMAD.WIDE R34, R197, 0x4, R14 ;  /* 0x00000004c5227825 */ /* 0x000fe200078e020e */
[----:B------:R4:W-:Y:S01]  /*70cc0*/  @P0 STG.E desc[UR60][R32.64], R148 ;  /* 0x0000009420000986 */ /* 0x0009e2000c10193c */
[----:B------:R-:W-:Y:S02]  /*70cd0*/  ISETP.LT.AND P3, PT, R198, UR4, !P5 ;  /* 0x00000004c6007c0c */ /* 0x000fe4000ef61270 */
[----:B------:R-:W-:Y:S01]  /*70ce0*/  ISETP.LT.AND P0, PT, R196, UR4, !P5 ;  /* 0x00000004c4007c0c */ /* 0x000fe2000ef01270 */
[----:B------:R4:W-:Y:S01]  /*70cf0*/  @P2 STG.E desc[UR60][R16.64], R140 ;  /* 0x0000008c10002986 */ /* 0x0009e2000c10193c */
[----:B------:R-:W-:-:S03]  /*70d00*/  ISETP.LT.AND P2, PT, R203, UR4, !P5 ;  /* 0x00000004cb007c0c */ /* 0x000fc6000ef41270 */
[----:B------:R-:W-:Y:S01]  /*70d10*/  @P1 STG.E desc[UR60][R34.64], R132 ;  /* 0x0000008422001986 */ /* 0x000fe2000c10193c */
[----:B------:R-:W-:Y:S01]  /*70d20*/  ISETP.LT.AND P1, PT, R202, UR4, !P5 ;  /* 0x00000004ca007c0c */ /* 0x000fe2000ef21270 */
[----:B--2---:R-:W-:-:S04]  /*70d30*/  IMAD.WIDE R38, R197, 0x4, R36 ;  /* 0x00000004c5267825 */ /* 0x004fc800078e0224 */
[C---:B---3--:R-:W-:Y:S01]  /*70d40*/  IMAD.WIDE R40, R204.reuse, 0x4, R2 ;  /* 0x00000004cc287825 */ /* 0x048fe200078e0202 */
[----:B------:R-:W-:Y:S03]  /*70d50*/  @P4 STG.E desc[UR60][R38.64], R128 ;  /* 0x0000008026004986 */ /* 0x000fe6000c10193c */
[C---:B-1----:R-:W-:Y:S01]  /*70d60*/  IMAD.WIDE R18, R204.reuse, 0x4, R4 ;  /* 0x00000004cc127825 */ /* 0x042fe200078e0204 */
[----:B------:R-:W-:Y:S03]  /*70d70*/  @P3 STG.E desc[UR60][R40.64], R120 ;  /* 0x0000007828003986 */ /* 0x000fe6000c10193c */
[C---:B----4-:R-:W-:Y:S01]  /*70d80*/  IMAD.WIDE R32, R204.reuse, 0x4, R6 ;  /* 0x00000004cc207825 */ /* 0x050fe200078e0206 */
[----:B------:R-:W-:Y:S03]  /*70d90*/  @P0 STG.E desc[UR60][R18.64], R24 ;  /* 0x0000001812000986 */ /* 0x000fe6000c10193c */
[C---:B------:R-:W-:Y:S01]  /*70da0*/  IMAD.WIDE R16, R204.reuse, 0x4, R8 ;  /* 0x00000004cc107825 */ /* 0x040fe200078e0208 */
[----:B------:R-:W-:Y:S04]  /*70db0*/  @P2 STG.E desc[UR60][R32.64], R28 ;  /* 0x0000001c20002986 */ /* 0x000fe8000c10193c */
[----:B------:R1:W-:Y:S04]  /*70dc0*/  @P1 STG.E desc[UR60][R16.64], R20 ;  /* 0x0000001410001986 */ /* 0x0003e8000c10193c */
[----:B-1----:R-:W2:Y:S04]  /*70dd0*/  LDL.LU R20, [R1+0x20ec] ;  /* 0x0020ec0001147983 */ /* 0x002ea80000300800 */
[----:B------:R-:W3:Y:S01]  /*70de0*/  LDL.LU R197, [R1+0x11c0] ;  /* 0x0011c00001c57983 */ /* 0x000ee20000300800 */
[----:B------:R-:W-:-:S04]  /*70df0*/  IMAD.WIDE R34, R204, 0x4, R10 ;  /* 0x00000004cc227825 */ /* 0x000fc800078e020a */
[----:B------:R-:W-:-:S04]  /*70e00*/  IMAD.WIDE R18, R204, 0x4, R12 ;  /* 0x00000004cc127825 */ /* 0x000fc800078e020c */
[----:B------:R-:W-:-:S04]  /*70e10*/  IMAD.WIDE R38, R204, 0x4, R14 ;  /* 0x00000004cc267825 */ /* 0x000fc800078e020e */
[----:B------:R-:W-:Y:S02]  /*70e20*/  IMAD.WIDE R40, R204, 0x4, R36 ;  /* 0x00000004cc287825 */ /* 0x000fe400078e0224 */
[----:B------:R-:W4:Y:S01]  /*70e30*/  LDL.LU R204, [R1+0x11b4] ;  /* 0x0011b40001cc7983 */ /* 0x000f220000300800 */
[----:B------:R-:W-:Y:S02]  /*70e40*/  ISETP.LT.AND P0, PT, R200, UR4, !P5 ;  /* 0x00000004c8007c0c */ /* 0x000fe4000ef01270 */
[----:B------:R-:W-:Y:S02]  /*70e50*/  ISETP.LT.AND P4, PT, R207, UR4, !P5 ;  /* 0x00000004cf007c0c */ /* 0x000fe4000ef81270 */
[----:B------:R-:W-:Y:S02]  /*70e60*/  ISETP.LT.AND P3, PT, R205, UR4, !P5 ;  /* 0x00000004cd007c0c */ /* 0x000fe4000ef61270 */
[----:B------:R-:W-:Y:S02]  /*70e70*/  ISETP.LT.AND P5, PT, R206, UR4, !P5 ;  /* 0x00000004ce007c0c */ /* 0x000fe4000efa1270 */
[----:B------:R-:W-:-:S02]  /*70e80*/  ISETP.LT.AND P2, PT, R198, UR4, !P6 ;  /* 0x00000004c6007c0c */ /* 0x000fc4000f741270 */
[----:B------:R-:W-:-:S03]  /*70e90*/  ISETP.LT.AND P1, PT, R196, UR4, !P6 ;  /* 0x00000004c4007c0c */ /* 0x000fc6000f721270 */
[----:B------:R-:W-:Y:S04]  /*70ea0*/  @P0 STG.E desc[UR60][R34.64], R56 ;  /* 0x0000003822000986 */ /* 0x000fe8000c10193c */
[----:B------:R1:W-:Y:S04]  /*70eb0*/  @P4 STG.E desc[UR60][R18.64], R60 ;  /* 0x0000003c12004986 */ /* 0x0003e8000c10193c */
[----:B------:R-:W-:Y:S01]  /*70ec0*/  @P3 STG.E desc[UR60][R38.64], R100 ;  /* 0x0000006426003986 */ /* 0x000fe2000c10193c */
[----:B------:R-:W-:-:S03]  /*70ed0*/  ISETP.LT.AND P0, PT, R202, UR4, !P6 ;  /* 0x00000004ca007c0c */ /* 0x000fc6000f701270 */
[----:B------:R-:W-:Y:S01]  /*70ee0*/  @P5 STG.E desc[UR60][R40.64], R96 ;  /* 0x0000006028005986 */ /* 0x000fe2000c10193c */
[----:B------:R-:W-:Y:S01]  /*70ef0*/  ISETP.LT.AND P4, PT, R200, UR4, !P6 ;  /* 0x00000004c8007c0c */ /* 0x000fe2000f781270 */
[----:B------:R-:W-:-:S05]  /*70f00*/  IMAD.WIDE R42, R201, 0x4, R2 ;  /* 0x00000004c92a7825 */ /* 0x000fca00078e0202 */
[----:B------:R1:W-:Y:S01]  /*70f10*/  @P2 STG.E desc[UR60][R42.64], R169 ;  /* 0x000000a92a002986 */ /* 0x0003e2000c10193c */
[----:B------:R-:W-:Y:S01]  /*70f20*/  ISETP.LT.AND P2, PT, R203, UR4, !P6 ;  /* 0x00000004cb007c0c */ /* 0x000fe2000f741270 */
[----:B------:R-:W-:Y:S01]  /*70f30*/  IMAD.WIDE R16, R201, 0x4, R4 ;  /* 0x00000004c9107825 */ /* 0x000fe200078e0204 */
[----:B------:R-:W-:-:S03]  /*70f40*/  ISETP.GE.AND P5, PT, R44, UR5, PT ;  /* 0x000000052c007c0c */ /* 0x000fc6000bfa6270 */
[----:B------:R-:W-:Y:S01]  /*70f50*/  IMAD.WIDE R32, R201, 0x4, R6 ;  /* 0x00000004c9207825 */ /* 0x000fe200078e0206 */
[----:B------:R-:W-:Y:S01]  /*70f60*/  ISETP.LT.AND P3, PT, R207, UR4, !P6 ;  /* 0x00000004cf007c0c */ /* 0x000fe2000f761270 */
[----:B------:R1:W-:Y:S02]  /*70f70*/  @P1 STG.E desc[UR60][R16.64], R165 ;  /* 0x000000a510001986 */ /* 0x0003e4000c10193c */
[C---:B-1----:R-:W-:Y:S02]  /*70f80*/  IMAD.WIDE R18, R201.reuse, 0x4, R8 ;  /* 0x00000004c9127825 */ /* 0x042fe400078e0208 */
[----:B------:R-:W4:Y:S02]  /*70f90*/  LDL.LU R42, [R1+0x20e8] ;  /* 0x0020e800012a7983 */ /* 0x000f240000300800 */
[----:B------:R-:W-:Y:S01]  /*70fa0*/  IMAD.WIDE R34, R201, 0x4, R10 ;  /* 0x00000004c9227825 */ /* 0x000fe200078e020a */
[----:B------:R-:W-:Y:S01]  /*70fb0*/  ISETP.LT.AND P1, PT, R205, UR4, !P6 ;  /* 0x00000004cd007c0c */ /* 0x000fe2000f721270 */
[----:B------:R-:W-:Y:S01]  /*70fc0*/  @P2 STG.E desc[UR60][R32.64], R161 ;  /* 0x000000a120002986 */ /* 0x000fe2000c10193c */
[----:B------:R-:W-:-:S02]  /*70fd0*/  ISETP.LT.AND P6, PT, R206, UR4, !P6 ;  /* 0x00000004ce007c0c */ /* 0x000fc4000f7c1270 */
[----:B------:R-:W-:Y:S01]  /*70fe0*/  ISETP.LT.AND P2, PT, R198, UR4, !P5 ;  /* 0x00000004c6007c0c */ /* 0x000fe2000ef41270 */
[----:B------:R3:W-:Y:S01]  /*70ff0*/  @P0 STG.E desc[UR60][R18.64], R157 ;  /* 0x0000009d12000986 */ /* 0x0007e2000c10193c */
[----:B------:R-:W-:-:S03]  /*71000*/  ISETP.LT.AND P0, PT, R196, UR4, !P5 ;  /* 0x00000004c4007c0c */ /* 0x000fc6000ef01270 */
[----:B------:R1:W-:Y:S01]  /*71010*/  @P4 STG.E desc[UR60][R34.64], R149 ;  /* 0x0000009522004986 */ /* 0x0003e2000c10193c */
[----:B------:R-:W-:Y:S01]  /*71020*/  ISETP.LT.AND P4, PT, R203, UR4, !P5 ;  /* 0x00000004cb007c0c */ /* 0x000fe2000ef81270 */
[----:B------:R-:W-:-:S04]  /*71030*/  IMAD.WIDE R38, R201, 0x4, R12 ;  /* 0x00000004c9267825 */ /* 0x000fc800078e020c */
[C---:B------:R-:W-:Y:S01]  /*71040*/  IMAD.WIDE R16, R201.reuse, 0x4, R14 ;  /* 0x00000004c9107825 */ /* 0x040fe200078e020e */
[----:B------:R1:W-:Y:S03]  /*71050*/  @P3 STG.E desc[UR60][R38.64], R141 ;  /* 0x0000008d26003986 */ /* 0x0003e6000c10193c */
[----:B------:R-:W-:Y:S02]  /*71060*/  IMAD.WIDE R40, R201, 0x4, R36 ;  /* 0x00000004c9287825 */ /* 0x000fe400078e0224 */
[----:B------:R-:W4:Y:S04]  /*71070*/  LDL.LU R201, [R1+0x11ac] ;  /* 0x0011ac0001c97983 */ /* 0x000f280000300800 */
[----:B------:R-:W-:Y:S04]  /*71080*/  @P1 STG.E desc[UR60][R16.64], R133 ;  /* 0x0000008510001986 */ /* 0x000fe8000c10193c */
[----:B------:R-:W-:Y:S01]  /*71090*/  @P6 STG.E desc[UR60][R40.64], R129 ;  /* 0x0000008128006986 */ /* 0x000fe2000c10193c */
[----:B------:R-:W-:-:S02]  /*710a0*/  ISETP.LT.AND P3, PT, R202, UR4, !P5 ;  /* 0x00000004ca007c0c */ /* 0x000fc4000ef61270 */
[----:B------:R-:W-:Y:S02]  /*710b0*/  ISETP.LT.AND P1, PT, R200, UR4, !P5 ;  /* 0x00000004c8007c0c */ /* 0x000fe4000ef21270 */
[----:B------:R-:W-:Y:S01]  /*710c0*/  ISETP.LT.AND P6, PT, R207, UR4, !P5 ;  /* 0x00000004cf007c0c */ /* 0x000fe2000efc1270 */
[----:B---3--:R-:W-:-:S04]  /*710d0*/  IMAD.WIDE R18, R197, 0x4, R2 ;  /* 0x00000004c5127825 */ /* 0x008fc800078e0202 */
[C---:B------:R-:W-:Y:S01]  /*710e0*/  IMAD.WIDE R32, R197.reuse, 0x4, R4 ;  /* 0x00000004c5207825 */ /* 0x040fe200078e0204 */
[----:B------:R-:W-:Y:S03]  /*710f0*/  @P2 STG.E desc[UR60][R18.64], R121 ;  /* 0x0000007912002986 */ /* 0x000fe6000c10193c */
[C---:B-1----:R-:W-:Y:S01]  /*71100*/  IMAD.WIDE R34, R197.reuse, 0x4, R6 ;  /* 0x00000004c5227825 */ /* 0x042fe200078e0206 */
[----:B------:R-:W-:Y:S04]  /*71110*/  @P0 STG.E desc[UR60][R32.64], R25 ;  /* 0x0000001920000986 */ /* 0x000fe8000c10193c */
[----:B------:R1:W-:Y:S01]  /*71120*/  @P4 STG.E desc[UR60][R34.64], R29 ;  /* 0x0000001d22004986 */ /* 0x0003e2000c10193c */
[----:B------:R-:W-:Y:S01]  /*71130*/  IMAD.WIDE R38, R197, 0x4, R8 ;  /* 0x00000004c5267825 */ /* 0x000fe200078e0208 */
[----:B--2---:R-:W-:-:S02]  /*71140*/  ISETP.GE.AND P2, PT, R20, UR5, PT ;  /* 0x0000000514007c0c */ /* 0x004fc4000bf46270 */
[----:B-1----:R-:W2:Y:S01]  /*71150*/  LDL.LU R35, [R1+0x20e4] ;  /* 0x0020e40001237983 */ /* 0x002ea20000300800 */
[----:B------:R-:W-:Y:S01]  /*71160*/  IMAD.WIDE R16, R197, 0x4, R10 ;  /* 0x00000004c5107825 */ /* 0x000fe200078e020a */
[----:B------:R-:W-:Y:S02]  /*71170*/  ISETP.LT.AND P0, PT, R205, UR4, !P5 ;  /* 0x00000004cd007c0c */ /* 0x000fe4000ef01270 */
[----:B------:R-:W3:Y:S01]  /*71180*/  LDL.LU R34, [R1+0x20e0] ;  /* 0x0020e00001227983 */ /* 0x000ee20000300800 */
[----:B------:R-:W-:Y:S01]  /*71190*/  IMAD.WIDE R40, R197, 0x4, R12 ;  /* 0x00000004c5287825 */ /* 0x000fe200078e020c */
[----:B------:R-:W-:-:S03]  /*711a0*/  ISETP.LT.AND P5, PT, R206, UR4, !P5 ;  /* 0x00000004ce007c0c */ /* 0x000fc6000efa1270 */
[C---:B------:R-:W-:Y:S01]  /*711b0*/  IMAD.WIDE R18, R197.reuse, 0x4, R14 ;  /* 0x00000004c5127825 */ /* 0x040fe200078e020e */
[----:B------:R1:W-:Y:S03]  /*711c0*/  @P3 STG.E desc[UR60][R38.64], R21 ;  /* 0x0000001526003986 */ /* 0x0003e6000c10193c */
[----:B------:R-:W-:Y:S02]  /*711d0*/  IMAD.WIDE R24, R197, 0x4, R36 ;  /* 0x00000004c5187825 */ /* 0x000fe400078e0224 */
[----:B------:R-:W3:Y:S01]  /*711e0*/  LDL.LU R197, [R1+0x11a8] ;  /* 0x0011a80001c57983 */ /* 0x000ee20000300800 */
[----:B------:R-:W-:Y:S02]  /*711f0*/  ISETP.LT.AND P4, PT, R198, UR4, !P2 ;  /* 0x00000004c6007c0c */ /* 0x000fe4000d781270 */
[----:B------:R-:W-:Y:S01]  /*71200*/  ISETP.LT.AND P3, PT, R196, UR4, !P2 ;  /* 0x00000004c4007c0c */ /* 0x000fe2000d761270 */
[----:B------:R1:W-:Y:S01]  /*71210*/  @P1 STG.E desc[UR60][R16.64], R57 ;  /* 0x0000003910001986 */ /* 0x0003e2000c10193c */
[----:B----4-:R-:W-:-:S04]  /*71220*/  IMAD.WIDE R28, R204, 0x4, R4 ;  /* 0x00000004cc1c7825 */ /* 0x010fc800078e0204 */
[C---:B-1----:R-:W-:Y:S01]  /*71230*/  IMAD.WIDE R20, R204.reuse, 0x4, R2 ;  /* 0x00000004cc147825 */ /* 0x042fe200078e0202 */
[----:B------:R-:W-:Y:S04]  /*71240*/  @P6 STG.E desc[UR60][R40.64], R61 ;  /* 0x0000003d28006986 */ /* 0x000fe8000c10193c */
[----:B------:R1:W-:Y:S01]  /*71250*/  @P0 STG.E desc[UR60][R18.64], R101 ;  /* 0x0000006512000986 */ /* 0x0003e2000c10193c */
[----:B------:R-:W-:-:S03]  /*71260*/  IMAD.WIDE R32, R204, 0x4, R8 ;  /* 0x00000004cc207825 */ /* 0x000fc600078e0208 */
[----:B------:R4:W-:Y:S01]  /*71270*/  @P5 STG.E desc[UR60][R24.64], R97 ;  /* 0x0000006118005986 */ /* 0x0009e2000c10193c */
[----:B------:R-:W-:-:S03]  /*71280*/  IMAD.WIDE R16, R204, 0x4, R6 ;  /* 0x00000004cc107825 */ /* 0x000fc600078e0206 */
[----:B------:R4:W-:Y:S04]  /*71290*/  @P4 STG.E desc[UR60][R20.64], R170 ;  /* 0x000000aa14004986 */ /* 0x0009e8000c10193c */
[----:B------:R4:W-:Y:S01]  /*712a0*/  @P3 STG.E desc[UR60][R28.64], R166 ;  /* 0x000000a61c003986 */ /* 0x0009e2000c10193c */
[----:B-1----:R-:W-:-:S04]  /*712b0*/  IMAD.WIDE R18, R204, 0x4, R10 ;  /* 0x00000004cc127825 */ /* 0x002fc800078e020a */
[----:B----4-:R-:W-:-:S04]  /*712c0*/  IMAD.WIDE R24, R204, 0x4, R14 ;  /* 0x00000004cc187825 */ /* 0x010fc800078e020e */
        /* <DEDUP_REMOVED lines=8> */
[----:B------:R-:W-:Y:S02]  /*71350*/  ISETP.LT.AND P2, PT, R206, UR4, !P2 ;  /* 0x00000004ce007c0c */ /* 0x000fe4000d741270 */
[----:B------:R-:W-:Y:S01]  /*71360*/  ISETP.GE.AND P0, PT, R42, UR5, PT ;  /* 0x000000052a007c0c */ /* 0x000fe2000bf06270 */
[----:B------:R1:W-:Y:S03]  /*71370*/  @P6 STG.E desc[UR60][R16.64], R162 ;  /* 0x000000a210006986 */ /* 0x0003e6000c10193c */
[----:B------:R-:W-:Y:S01]  /*71380*/  ISETP.LT.AND P6, PT, R198, UR4, !P0 ;  /* 0x00000004c6007c0c */ /* 0x000fe2000c7c1270 */
[----:B------:R1:W-:Y:S01]  /*71390*/  @P1 STG.E desc[UR60][R32.64], R158 ;  /* 0x0000009e20001986 */ /* 0x0003e2000c10193c */
[----:B------:R-:W-:-:S03]  /*713a0*/  ISETP.LT.AND P1, PT, R196, UR4, !P0 ;  /* 0x00000004c4007c0c */ /* 0x000fc6000c721270 */
[----:B------:R1:W-:Y:S01]  /*713b0*/  @P4 STG.E desc[UR60][R18.64], R150 ;  /* 0x0000009612004986 */ /* 0x0003e2000c10193c */
[----:B------:R-:W-:-:S03]  /*713c0*/  ISETP.LT.AND P4, PT, R202, UR4, !P0 ;  /* 0x00000004ca007c0c */ /* 0x000fc6000c781270 */
[----:B------:R1:W-:Y:S01]  /*713d0*/  @P3 STG.E desc[UR60][R20.64], R142 ;  /* 0x0000008e14003986 */ /* 0x0003e2000c10193c */
[----:B------:R-:W-:-:S03]  /*713e0*/  ISETP.LT.AND P3, PT, R200, UR4, !P0 ;  /* 0x00000004c8007c0c */ /* 0x000fc6000c761270 */
[----:B------:R1:W-:Y:S01]  /*713f0*/  @P5 STG.E desc[UR60][R24.64], R134 ;  /* 0x0000008618005986 */ /* 0x0003e2000c10193c */
[----:B------:R-:W-:Y:S01]  /*71400*/  ISETP.LT.AND P5, PT, R203, UR4, !P0 ;  /* 0x00000004cb007c0c */ /* 0x000fe2000c7a1270 */
[----:B-1----:R-:W-:Y:S02]  /*71410*/  IMAD.WIDE R16, R201, 0x4, R2 ;  /* 0x00000004c9107825 */ /* 0x002fe400078e0202 */
[----:B------:R1:W-:Y:S01]  /*71420*/  @P2 STG.E desc[UR60][R28.64], R130 ;  /* 0x000000821c002986 */ /* 0x0003e2000c10193c */
[----:B------:R-:W-:Y:S01]  /*71430*/  ISETP.LT.AND P2, PT, R207, UR4, !P0 ;  /* 0x00000004cf007c0c */ /* 0x000fe2000c741270 */
[C---:B------:R-:W-:Y:S02]  /*71440*/  IMAD.WIDE R32, R201.reuse, 0x4, R4 ;  /* 0x00000004c9207825 */ /* 0x040fe400078e0204 */
[----:B------:R1:W-:Y:S02]  /*71450*/  @P6 STG.E desc[UR60][R16.64], R122 ;  /* 0x0000007a10006986 */ /* 0x0003e4000c10193c */
[C---:B------:R-:W-:Y:S01]  /*71460*/  IMAD.WIDE R18, R201.reuse, 0x4, R6 ;  /* 0x00000004c9127825 */ /* 0x040fe200078e0206 */
[----:B------:R-:W-:Y:S01]  /*71470*/  ISETP.LT.AND P6, PT, R206, UR4, !P0 ;  /* 0x00000004ce007c0c */ /* 0x000fe2000c7c1270 */
[----:B------:R1:W-:Y:S02]  /*71480*/  @P1 STG.E desc[UR60][R32.64], R26 ;  /* 0x0000001a20001986 */ /* 0x0003e4000c10193c */
[----:B------:R-:W-:Y:S01]  /*71490*/  IMAD.WIDE R20, R201, 0x4, R8 ;  /* 0x00000004c9147825 */ /* 0x000fe200078e0208 */
[----:B------:R-:W-:-:S03]  /*714a0*/  ISETP.LT.AND P1, PT, R205, UR4, !P0 ;  /* 0x00000004cd007c0c */ /* 0x000fc6000c721270 */
[C---:B------:R-:W-:Y:S01]  /*714b0*/  IMAD.WIDE R24, R201.reuse, 0x4, R10 ;  /* 0x00000004c9187825 */ /* 0x040fe200078e020a */
[----:B------:R-:W-:Y:S03]  /*714c0*/  @P5 STG.E desc[UR60][R18.64], R30 ;  /* 0x0000001e12005986 */ /* 0x000fe6000c10193c */
[C---:B-1----:R-:W-:Y:S01]  /*714d0*/  IMAD.WIDE R28, R201.reuse, 0x4, R12 ;  /* 0x00000004c91c7825 */ /* 0x042fe200078e020c */
[----:B------:R1:W-:Y:S04]  /*714e0*/  @P4 STG.E desc[UR60][R20.64], R22 ;  /* 0x0000001614004986 */ /* 0x0003e8000c10193c */
[----:B------:R3:W-:Y:S01]  /*714f0*/  @P3 STG.E desc[UR60][R24.64], R58 ;  /* 0x0000003a18003986 */ /* 0x0007e2000c10193c */
[----:B------:R-:W-:-:S03]  /*71500*/  IMAD.WIDE R16, R201, 0x4, R14 ;  /* 0x00000004c9107825 */ /* 0x000fc600078e020e */
[----:B------:R3:W-:Y:S01]  /*71510*/  @P2 STG.E desc[UR60][R28.64], R62 ;  /* 0x0000003e1c002986 */ /* 0x0007e2000c10193c */
[----:B------:R-:W-:-:S03]  /*71520*/  IMAD.WIDE R32, R201, 0x4, R36 ;  /* 0x00000004c9207825 */ /* 0x000fc600078e0224 */
[----:B-1----:R-:W4:Y:S04]  /*71530*/  LDL.LU R22, [R1+0x20dc] ;  /* 0x0020dc0001167983 */ /* 0x002f280000300800 */
[----:B------:R1:W-:Y:S04]  /*71540*/  @P1 STG.E desc[UR60][R16.64], R102 ;  /* 0x0000006610001986 */ /* 0x0003e8000c10193c */
[----:B------:R1:W-:Y:S04]  /*71550*/  @P6 STG.E desc[UR60][R32.64], R98 ;  /* 0x0000006220006986 */ /* 0x0003e8000c10193c */
[----:B------:R-:W4:Y:S04]  /*71560*/  LDL.LU R201, [R1+0x11a0] ;  /* 0x0011a00001c97983 */ /* 0x000f280000300800 */
[----:B------:R-:W4:Y:S01]  /*71570*/  LDL.LU R30, [R1+0x20d8] ;  /* 0x0020d800011e7983 */ /* 0x000f220000300800 */
[----:B--2---:R-:W-:-:S04]  /*71580*/  ISETP.GE.AND P0, PT, R35, UR5, PT ;  /* 0x0000000523007c0c */ /* 0x004fc8000bf06270 */
[----:B------:R-:W-:Y:S02]  /*71590*/  ISETP.LT.AND P3, PT, R198, UR4, !P0 ;  /* 0x00000004c6007c0c */ /* 0x000fe4000c761270 */
[----:B------:R-:W-:Y:S02]  /*715a0*/  ISETP.LT.AND P2, PT, R196, UR4, !P0 ;  /* 0x00000004c4007c0c */ /* 0x000fe4000c741270 */
[----:B------:R-:W-:Y:S02]  /*715b0*/  ISETP.LT.AND P5, PT, R203, UR4, !P0 ;  /* 0x00000004cb007c0c */ /* 0x000fe4000c7a1270 */
[----:B------:R-:W-:Y:S02]  /*715c0*/  ISETP.LT.AND P4, PT, R202, UR4, !P0 ;  /* 0x00000004ca007c0c */ /* 0x000fe4000c781270 */
[----:B------:R-:W-:Y:S01]  /*715d0*/  ISETP.LT.AND P1, PT, R200, UR4, !P0 ;  /* 0x00000004c8007c0c */ /* 0x000fe2000c721270 */
[----:B---3--:R-:W-:Y:S01]  /*715e0*/  IMAD.WIDE R18, R197, 0x4, R2 ;  /* 0x00000004c5127825 */ /* 0x008fe200078e0202 */
[----:B------:R-:W-:-:S03]  /*715f0*/  ISETP.LT.AND P6, PT, R207, UR4, !P0 ;  /* 0x00000004cf007c0c */ /* 0x000fc6000c7c1270 */
[C---:B------:R-:W-:Y:S01]  /*71600*/  IMAD.WIDE R20, R197.reuse, 0x4, R4 ;  /* 0x00000004c5147825 */ /* 0x040fe200078e0204 */
[----:B------:R2:W-:Y:S01]  /*71610*/  @P3 STG.E desc[UR60][R18.64], R171 ;  /* 0x000000ab12003986 */ /* 0x0005e2000c10193c */
[----:B------:R-:W-:Y:S02]  /*71620*/  ISETP.GE.AND P3, PT, R34, UR5, PT ;  /* 0x0000000522007c0c */ /* 0x000fe4000bf66270 */
[C---:B------:R-:W-:Y:S01]  /*71630*/  IMAD.WIDE R24, R197.reuse, 0x4, R6 ;  /* 0x00000004c5187825 */ /* 0x040fe200078e0206 */
[----:B------:R3:W-:Y:S03]  /*71640*/  @P2 STG.E desc[UR60][R20.64], R167 ;  /* 0x000000a714002986 */ /* 0x0007e6000c10193c */
[----:B------:R-:W-:Y:S01]  /*71650*/  IMAD.WIDE R28, R197, 0x4, R8 ;  /* 0x00000004c51c7825 */ /* 0x000fe200078e0208 */
[----:B------:R-:W-:Y:S01]  /*71660*/  ISETP.LT.AND P2, PT, R205, UR4, !P0 ;  /* 0x00000004cd007c0c */ /* 0x000fe2000c741270 */
[----:B------:R4:W-:Y:S01]  /*71670*/  @P5 STG.E desc[UR60][R24.64], R163 ;  /* 0x000000a318005986 */ /* 0x0009e2000c10193c */
[----:B------:R-:W-:Y:S01]  /*71680*/  ISETP.LT.AND P0, PT, R206, UR4, !P0 ;  /* 0x00000004ce007c0c */ /* 0x000fe2000c701270 */
[C---:B-1----:R-:W-:Y:S01]  /*71690*/  IMAD.WIDE R16, R197.reuse, 0x4, R10 ;  /* 0x00000004c5107825 */ /* 0x042fe200078e020a */
[----:B------:R-:W-:Y:S01]  /*716a0*/  ISETP.LT.AND P5, PT, R198, UR4, !P3 ;  /* 0x00000004c6007c0c */ /* 0x000fe2000dfa1270 */
[----:B------:R1:W-:Y:S01]  /*716b0*/  @P4 STG.E desc[UR60][R28.64], R159 ;  /* 0x0000009f1c004986 */ /* 0x0003e2000c10193c */
[----:B------:R-:W-:Y:S01]  /*716c0*/  ISETP.LT.AND P4, PT, R196, UR4, !P3 ;  /* 0x00000004c4007c0c */ /* 0x000fe2000df81270 */
[----:B------:R-:W-:-:S02]  /*716d0*/  IMAD.WIDE R32, R197, 0x4, R12 ;  /* 0x00000004c5207825 */ /* 0x000fc400078e020c */
[----:B------:R1:W-:Y:S02]  /*716e0*/  @P1 STG.E desc[UR60][R16.64], R151 ;  /* 0x0000009710001986 */ /* 0x0003e4000c10193c */
[----:B--2---:R-:W-:Y:S02]  /*716f0*/  IMAD.WIDE R18, R197, 0x4, R14 ;  /* 0x00000004c5127825 */ /* 0x004fe400078e020e */
[----:B------:R2:W-:Y:S01]  /*71700*/  @P6 STG.E desc[UR60][R32.64], R143 ;  /* 0x0000008f20006986 */ /* 0x0005e2000c10193c */
[----:B------:R-:W-:Y:S01]  /*71710*/  ISETP.LT.AND P6, PT, R203, UR4, !P3 ;  /* 0x00000004cb007c0c */ /* 0x000fe2000dfc1270 */
[----:B---3--:R-:W-:Y:S01]  /*71720*/  IMAD.WIDE R20, R197, 0x4, R36 ;  /* 0x00000004c5147825 */ /* 0x008fe200078e0224 */
[----:B------:R-:W-:Y:S01]  /*71730*/  ISETP.LT.AND P1, PT, R202, UR4, !P3 ;  /* 0x00000004ca007c0c */ /* 0x000fe2000df21270 */
[----:B------:R3:W-:Y:S04]  /*71740*/  @P2 STG.E desc[UR60][R18.64], R135 ;  /* 0x0000008712002986 */ /* 0x0007e8000c10193c */
[----:B------:R3:W-:Y:S01]  /*71750*/  @P0 STG.E desc[UR60][R20.64], R131 ;  /* 0x0000008314000986 */ /* 0x0007e2000c10193c */
[----:B----4-:R-:W-:-:S04]  /*71760*/  IMAD.WIDE R24, R204, 0x4, R2 ;  /* 0x00000004cc187825 */ /* 0x010fc800078e0202 */
[C---:B-1----:R-:W-:Y:S01]  /*71770*/  IMAD.WIDE R28, R204.reuse, 0x4, R4 ;  /* 0x00000004cc1c7825 */ /* 0x042fe200078e0204 */
[----:B------:R1:W-:Y:S03]  /*71780*/  @P5 STG.E desc[UR60][R24.64], R123 ;  /* 0x0000007b18005986 */ /* 0x0003e6000c10193c */
[C---:B------:R-:W-:Y:S01]  /*71790*/  IMAD.WIDE R16, R204.reuse, 0x4, R6 ;  /* 0x00000004cc107825 */ /* 0x040fe200078e0206 */
[----:B------:R4:W-:Y:S03]  /*717a0*/  @P4 STG.E desc[UR60][R28.64], R27 ;  /* 0x0000001b1c004986 */ /* 0x0009e6000c10193c */
[----:B--2---:R-:W-:-:S04]  /*717b0*/  IMAD.WIDE R32, R204, 0x4, R8 ;  /* 0x00000004cc207825 */ /* 0x004fc800078e0208 */
[----:B---3--:R-:W-:-:S04]  /*717c0*/  IMAD.WIDE R18, R204, 0x4, R10 ;  /* 0x00000004cc127825 */ /* 0x008fc800078e020a */
[----:B------:R-:W-:-:S04]  /*717d0*/  IMAD.WIDE R20, R204, 0x4, R12 ;  /* 0x00000004cc147825 */ /* 0x000fc800078e020c */
[----:B-1----:R-:W-:-:S04]  /*717e0*/  IMAD.WIDE R24, R204, 0x4, R14 ;  /* 0x00000004cc187825 */ /* 0x002fc800078e020e */
[----:B----4-:R-:W-:Y:S02]  /*717f0*/  IMAD.WIDE R26, R204, 0x4, R36 ;  /* 0x00000004cc1a7825 */ /* 0x010fe400078e0224 */
[----:B------:R-:W2:Y:S04]  /*71800*/  LDL.LU R204, [R1+0x119c] ;  /* 0x00119c0001cc7983 */ /* 0x000ea80000300800 */
[----:B------:R-:W-:Y:S04]  /*71810*/  @P6 STG.E desc[UR60][R16.64], R31 ;  /* 0x0000001f10006986 */ /* 0x000fe8000c10193c */
[----:B------:R1:W-:Y:S01]  /*71820*/  @P1 STG.E desc[UR60][R32.64], R23 ;  /* 0x0000001720001986 */ /* 0x0003e2000c10193c */
[----:B------:R-:W-:-:S03]  /*71830*/  ISETP.LT.AND P0, PT, R200, UR4, !P3 ;  /* 0x00000004c8007c0c */ /* 0x000fc6000df01270 */
[----:B-1----:R-:W3:Y:S10]  /*71840*/  LDL.LU R32, [R1+0x20d4] ;  /* 0x0020d40001207983 */ /* 0x002ef40000300800 */
[----:B------:R-:W-:Y:S04]  /*71850*/  @P0 STG.E desc[UR60][R18.64], R59 ;  /* 0x0000003b12000986 */ /* 0x000fe8000c10193c */
[----:B------:R-:W4:Y:S04]  /*71860*/  LDL.LU R197, [R1+0x1198] ;  /* 0x0011980001c57983 */ /* 0x000f280000300800 */
[----:B------:R1:W3:Y:S04]  /*71870*/  LDS.128 R16, [R0] ;  /* 0x0000000000107984 */ /* 0x0002e80000000c00 */
[----:B-1----:R-:W4:Y:S01]  /*71880*/  LDL.LU R0, [R1+0x20d0] ;  /* 0x0020d00001007983 */ /* 0x002f220000300800 */
[----:B------:R-:W-:-:S02]  /*71890*/  ISETP.LT.AND P4, PT, R207, UR4, !P3 ;  /* 0x00000004cf007c0c */ /* 0x000fc4000df81270 */
[----:B------:R-:W-:Y:S02]  /*718a0*/  ISETP.LT.AND P5, PT, R205, UR4, !P3 ;  /* 0x00000004cd007c0c */ /* 0x000fe4000dfa1270 */
[----:B------:R-:W-:Y:S02]  /*718b0*/  ISETP.LT.AND P3, PT, R206, UR4, !P3 ;  /* 0x00000004ce007c0c */ /* 0x000fe4000df61270 */
[----:B------:R-:W-:-:S04]  /*718c0*/  ISETP.GE.AND P2, PT, R22, UR5, PT ;  /* 0x0000000516007c0c */ /* 0x000fc8000bf46270 */
[----:B------:R-:W-:-:S03]  /*718d0*/  ISETP.LT.AND P6, PT, R198, UR4, !P2 ;  /* 0x00000004c6007c0c */ /* 0x000fc6000d7c1270 */
[----:B------:R1:W-:Y:S01]  /*718e0*/  @P4 STG.E desc[UR60][R20.64], R63 ;  /* 0x0000003f14004986 */ /* 0x0003e2000c10193c */
[----:B------:R-:W-:-:S03]  /*718f0*/  ISETP.LT.AND P1, PT, R196, UR4, !P2 ;  /* 0x00000004c4007c0c */ /* 0x000fc6000d721270 */
[----:B------:R1:W-:Y:S01]  /*71900*/  @P5 STG.E desc[UR60][R24.64], R103 ;  /* 0x0000006718005986 */ /* 0x0003e2000c10193c */
[----:B------:R-:W-:-:S03]  /*71910*/  ISETP.LT.AND P5, PT, R202, UR4, !P2 ;  /* 0x00000004ca007c0c */ /* 0x000fc6000d7a1270 */
[----:B------:R1:W-:Y:S01]  /*71920*/  @P3 STG.E desc[UR60][R26.64], R99 ;  /* 0x000000631a003986 */ /* 0x0003e2000c10193c */
[----:B------:R-:W-:Y:S02]  /*71930*/  ISETP.LT.AND P3, PT, R203, UR4, !P2 ;  /* 0x00000004cb007c0c */ /* 0x000fe4000d761270 */
[----:B------:R-:W-:Y:S01]  /*71940*/  ISETP.LT.AND P4, PT, R200, UR4, !P2 ;  /* 0x00000004c8007c0c */ /* 0x000fe2000d781270 */
[----:B------:R-:W-:-:S04]  /*71950*/  IMAD.WIDE R22, R201, 0x4, R2 ;  /* 0x00000004c9167825 */ /* 0x000fc800078e0202 */
[C---:B------:R-:W-:Y:S01]  /*71960*/  IMAD.WIDE R28, R201.reuse, 0x4, R4 ;  /* 0x00000004c91c7825 */ /* 0x040fe200078e0204 */
[----:B------:R1:W-:Y:S03]  /*71970*/  @P6 STG.E desc[UR60][R22.64], R92 ;  /* 0x0000005c16006986 */ /* 0x0003e6000c10193c */
[----:B-1----:R-:W-:Y:S01]  /*71980*/  IMAD.WIDE R20, R201, 0x4, R6 ;  /* 0x00000004c9147825 */ /* 0x002fe200078e0206 */
[----:B------:R-:W-:-:S03]  /*71990*/  ISETP.GE.AND P0, PT, R30, UR5, PT ;  /* 0x000000051e007c0c */ /* 0x000fc6000bf06270 */
[C---:B------:R-:W-:Y:S01]  /*719a0*/  IMAD.WIDE R24, R201.reuse, 0x4, R8 ;  /* 0x00000004c9187825 */ /* 0x040fe200078e0208 */
[----:B------:R1:W-:Y:S03]  /*719b0*/  @P1 STG.E desc[UR60][R28.64], R88 ;  /* 0x000000581c001986 */ /* 0x0003e6000c10193c */
[----:B------:R-:W-:Y:S01]  /*719c0*/  IMAD.WIDE R26, R201, 0x4, R10 ;  /* 0x00000004c91a7825 */ /* 0x000fe200078e020a */
[----:B------:R-:W-:Y:S01]  /*719d0*/  ISETP.LT.AND P1, PT, R207, UR4, !P2 ;  /* 0x00000004cf007c0c */ /* 0x000fe2000d721270 */
[----:B------:R2:W-:Y:S01]  /*719e0*/  @P3 STG.E desc[UR60][R20.64], R68 ;  /* 0x0000004414003986 */ /* 0x0005e2000c10193c */
[----:B------:R-:W-:Y:S02]  /*719f0*/  ISETP.LT.AND P6, PT, R205, UR4, !P2 ;  /* 0x00000004cd007c0c */ /* 0x000fe4000d7c1270 */
[----:B------:R-:W-:Y:S01]  /*71a00*/  ISETP.LT.AND P2, PT, R206, UR4, !P2 ;  /* 0x00000004ce007c0c */ /* 0x000fe2000d741270 */
[----:B------:R2:W-:Y:S04]  /*71a10*/  @P5 STG.E desc[UR60][R24.64], R64 ;  /* 0x0000004018005986 */ /* 0x0005e8000c10193c */
[----:B------:R3:W-:Y:S01]  /*71a20*/  @P4 STG.E desc[UR60][R26.64], R72 ;  /* 0x000000481a004986 */ /* 0x0007e2000c10193c */
[----:B------:R-:W-:Y:S01]  /*71a30*/  ISETP.LT.AND P4, PT, R198, UR4, !P0 ;  /* 0x00000004c6007c0c */ /* 0x000fe2000c781270 */
[----:B------:R-:W-:-:S04]  /*71a40*/  IMAD.WIDE R22, R201, 0x4, R12 ;  /* 0x00000004c9167825 */ /* 0x000fc800078e020c */
[----:B-1----:R-:W-:-:S04]  /*71a50*/  IMAD.WIDE R28, R201, 0x4, R14 ;  /* 0x00000004c91c7825 */ /* 0x002fc800078e020e */
[----:B------:R-:W-:Y:S02]  /*71a60*/  IMAD.WIDE R30, R201, 0x4, R36 ;  /* 0x00000004c91e7825 */ /* 0x000fe400078e0224 */
[----:B------:R-:W4:Y:S01]  /*71a70*/  LDL.LU R201, [R1+0x1194] ;  /* 0x0011940001c97983 */ /* 0x000f220000300800 */
[----:B------:R-:W-:-:S03]  /*71a80*/  ISETP.LT.AND P3, PT, R196, UR4, !P0 ;  /* 0x00000004c4007c0c */ /* 0x000fc6000c761270 */
[----:B------:R1:W-:Y:S04]  /*71a90*/  @P1 STG.E desc[UR60][R22.64], R76 ;  /* 0x0000004c16001986 */ /* 0x0003e8000c10193c */
[----:B------:R1:W-:Y:S04]  /*71aa0*/  @P6 STG.E desc[UR60][R28.64], R84 ;  /* 0x000000541c006986 */ /* 0x0003e8000c10193c */
[----:B------:R1:W-:Y:S01]  /*71ab0*/  @P2 STG.E desc[UR60][R30.64], R108 ;  /* 0x0000006c1e002986 */ /* 0x0003e2000c10193c */
[----:B------:R-:W-:Y:S02]  /*71ac0*/  ISETP.LT.AND P5, PT, R203, UR4, !P0 ;  /* 0x00000004cb007c0c */ /* 0x000fe4000c7a1270 */
[----:B------:R-:W-:-:S02]  /*71ad0*/  ISETP.LT.AND P2, PT, R202, UR4, !P0 ;  /* 0x00000004ca007c0c */ /* 0x000fc4000c741270 */
[----:B------:R-:W-:Y:S02]  /*71ae0*/  ISETP.LT.AND P1, PT, R200, UR4, !P0 ;  /* 0x00000004c8007c0c */ /* 0x000fe4000c721270 */
[----:B------:R-:W-:Y:S01]  /*71af0*/  ISETP.LT.AND P6, PT, R207, UR4, !P0 ;  /* 0x00000004cf007c0c */ /* 0x000fe2000c7c1270 */
[----:B--2---:R-:W-:-:S05]  /*71b00*/  IMAD.WIDE R20, R204, 0x4, R2 ;  /* 0x00000004cc147825 */ /* 0x004fca00078e0202 */
[----:B------:R2:W-:Y:S01]  /*71b10*/  @P4 STG.E desc[UR60][R20.64], R112 ;  /* 0x0000007014004986 */ /* 0x0005e2000c10193c */
[----:B------:R-:W-:Y:S01]  /*71b20*/  IMAD.WIDE R24, R204, 0x4, R4 ;  /* 0x00000004cc187825 */ /* 0x000fe200078e0204 */
[----:B---3--:R-:W-:Y:S02]  /*71b30*/  ISETP.GE.AND P4, PT, R32, UR5, PT ;  /* 0x0000000520007c0c */ /* 0x008fe4000bf86270 */
[----:B------:R-:W3:Y:S04]  /*71b40*/  LDL.LU R32, [R1+0x20cc] ;  /* 0x0020cc0001207983 */ /* 0x000ee80000300800 */
[----:B------:R2:W-:Y:S01]  /*71b50*/  @P3 STG.E desc[UR60][R24.64], R116 ;  /* 0x0000007418003986 */ /* 0x0005e2000c10193c */
[----:B------:R-:W-:Y:S02]  /*71b60*/  ISETP.LT.AND P3, PT, R205, UR4, !P0 ;  /* 0x00000004cd007c0c */ /* 0x000fe4000c761270 */
[----:B------:R-:W-:Y:S01]  /*71b70*/  ISETP.LT.AND P0, PT, R206, UR4, !P0 ;  /* 0x00000004ce007c0c */ /* 0x000fe2000c701270 */
[----:B------:R-:W-:-:S04]  /*71b80*/  IMAD.WIDE R26, R204, 0x4, R6 ;  /* 0x00000004cc1a7825 */ /* 0x000fc800078e0206 */
[C---:B-1----:R-:W-:Y:S01]  /*71b90*/  IMAD.WIDE R22, R204.reuse, 0x4, R8 ;  /* 0x00000004cc167825 */ /* 0x042fe200078e0208 */
[----:B------:R1:W-:Y:S03]  /*71ba0*/  @P5 STG.E desc[UR60][R26.64], R104 ;  /* 0x000000681a005986 */ /* 0x0003e6000c10193c */
[C---:B------:R-:W-:Y:S01]  /*71bb0*/  IMAD.WIDE R28, R204.reuse, 0x4, R10 ;  /* 0x00000004cc1c7825 */ /* 0x040fe200078e020a */
[----:B------:R1:W-:Y:S03]  /*71bc0*/  @P2 STG.E desc[UR60][R22.64], R124 ;  /* 0x0000007c16002986 */ /* 0x0003e6000c10193c */
[C---:B------:R-:W-:Y:S01]  /*71bd0*/  IMAD.WIDE R30, R204.reuse, 0x4, R12 ;  /* 0x00000004cc1e7825 */ /* 0x040fe200078e020c */
[----:B------:R1:W-:Y:S03]  /*71be0*/  @P1 STG.E desc[UR60][R28.64], R136 ;  /* 0x000000881c001986 */ /* 0x0003e6000c10193c */
[C---:B--2---:R-:W-:Y:S01]  /*71bf0*/  IMAD.WIDE R20, R204.reuse, 0x4, R14 ;  /* 0x00000004cc147825 */ /* 0x044fe200078e020e */
[----:B------:R2:W-:Y:S03]  /*71c00*/  @P6 STG.E desc[UR60][R30.64], R144 ;  /* 0x000000901e006986 */ /* 0x0005e6000c10193c */
[----:B------:R-:W-:-:S02]  /*71c10*/  IMAD.WIDE R24, R204, 0x4, R36 ;  /* 0x00000004cc187825 */ /* 0x000fc400078e0224 */
[----:B------:R-:W3:Y:S04]  /*71c20*/  LDL.LU R204, [R1+0x1190] ;  /* 0x0011900001cc7983 */ /* 0x000ee80000300800 */
[----:B------:R2:W-:Y:S04]  /*71c30*/  @P3 STG.E desc[UR60][R20.64], R152 ;  /* 0x0000009814003986 */ /* 0x0005e8000c10193c */
[----:B------:R2:W-:Y:S01]  /*71c40*/  @P0 STG.E desc[UR60][R24.64], R16 ;  /* 0x0000001018000986 */ /* 0x0005e2000c10193c */
[----:B----4-:R-:W-:-:S03]  /*71c50*/  ISETP.GE.AND P0, PT, R0, UR5, PT ;  /* 0x0000000500007c0c */ /* 0x010fc6000bf06270 */
[----:B------:R-:W4:Y:S01]  /*71c60*/  LDL.LU R0, [R1+0x20c8] ;  /* 0x0020c80001007983 */ /* 0x000f220000300800 */
[----:B------:R-:W-:Y:S02]  /*71c70*/  ISETP.LT.AND P5, PT, R198, UR4, !P4 ;  /* 0x00000004c6007c0c */ /* 0x000fe4000e7a1270 */
[----:B------:R-:W-:Y:S02]  /*71c80*/  ISETP.LT.AND P6, PT, R196, UR4, !P4 ;  /* 0x00000004c4007c0c */ /* 0x000fe4000e7c1270 */
[----:B------:R-:W-:Y:S02]  /*71c90*/  ISETP.LT.AND P2, PT, R203, UR4, !P4 ;  /* 0x00000004cb007c0c */ /* 0x000fe4000e741270 */
[----:B------:R-:W-:Y:S01]  /*71ca0*/  ISETP.LT.AND P1, PT, R202, UR4, !P4 ;  /* 0x00000004ca007c0c */ /* 0x000fe2000e721270 */
[----:B-1----:R-:W-:-:S04]  /*71cb0*/  IMAD.WIDE R26, R197, 0x4, R2 ;  /* 0x00000004c51a7825 */ /* 0x002fc800078e0202 */
[----:B------:R-:W-:-:S04]  /*71cc0*/  IMAD.WIDE R22, R197, 0x4, R4 ;  /* 0x00000004c5167825 */ /* 0x000fc800078e0204 */
[C---:B------:R-:W-:Y:S01]  /*71cd0*/  IMAD.WIDE R28, R197.reuse, 0x4, R6 ;  /* 0x00000004c51c7825 */ /* 0x040fe200078e0206 */
[----:B------:R-:W-:Y:S03]  /*71ce0*/  @P5 STG.E desc[UR60][R26.64], R93 ;  /* 0x0000005d1a005986 */ /* 0x000fe6000c10193c */
[----:B--2---:R-:W-:Y:S01]  /*71cf0*/  IMAD.WIDE R30, R197, 0x4, R8 ;  /* 0x00000004c51e7825 */ /* 0x004fe200078e0208 */
[----:B------:R1:W-:Y:S01]  /*71d00*/  @P6 STG.E desc[UR60][R22.64], R89 ;  /* 0x0000005916006986 */ /* 0x0003e2000c10193c */
[----:B------:R-:W-:Y:S02]  /*71d10*/  ISETP.LT.AND P3, PT, R200, UR4, !P4 ;  /* 0x00000004c8007c0c */ /* 0x000fe4000e761270 */
[----:B------:R-:W-:Y:S01]  /*71d20*/  ISETP.LT.AND P5, PT, R207, UR4, !P4 ;  /* 0x00000004cf007c0c */ /* 0x000fe2000e7a1270 */
[----:B------:R2:W-:Y:S01]  /*71d30*/  @P2 STG.E desc[UR60][R28.64], R69 ;  /* 0x000000451c002986 */ /* 0x0005e2000c10193c */
[----:B------:R-:W-:-:S03]  /*71d40*/  ISETP.LT.AND P6, PT, R198, UR4, !P0 ;  /* 0x00000004c6007c0c */ /* 0x000fc6000c7c1270 */
[----:B------:R2:W-:Y:S01]  /*71d50*/  @P1 STG.E desc[UR60][R30.64], R65 ;  /* 0x000000411e001986 */ /* 0x0005e2000c10193c */
[----:B------:R-:W-:Y:S02]  /*71d60*/  ISETP.LT.AND P1, PT, R205, UR4, !P4 ;  /* 0x00000004cd007c0c */ /* 0x000fe4000e721270 */
[----:B------:R-:W-:Y:S02]  /*71d70*/  ISETP.LT.AND P4, PT, R206, UR4, !P4 ;  /* 0x00000004ce007c0c */ /* 0x000fe4000e781270 */
[----:B------:R-:W-:Y:S01]  /*71d80*/  ISETP.LT.AND P2, PT, R196, UR4, !P0 ;  /* 0x00000004c4007c0c */ /* 0x000fe2000c741270 */
[----:B------:R-:W-:-:S04]  /*71d90*/  IMAD.WIDE R20, R197, 0x4, R10 ;  /* 0x00000004c5147825 */ /* 0x000fc800078e020a */
[C---:B------:R-:W-:Y:S01]  /*71da0*/  IMAD.WIDE R24, R197.reuse, 0x4, R12 ;  /* 0x00000004c5187825 */ /* 0x040fe200078e020c */
[----:B------:R2:W-:Y:S03]  /*71db0*/  @P3 STG.E desc[UR60][R20.64], R73 ;  /* 0x0000004914003986 */ /* 0x0005e6000c10193c */
[C---:B-1----:R-:W-:Y:S01]  /*71dc0*/  IMAD.WIDE R22, R197.reuse, 0x4, R14 ;  /* 0x00000004c5167825 */ /* 0x042fe200078e020e */
[----:B------:R1:W-:Y:S03]  /*71dd0*/  @P5 STG.E desc[UR60][R24.64], R77 ;  /* 0x0000004d18005986 */ /* 0x0003e6000c10193c */
[----:B------:R-:W-:Y:S01]  /*71de0*/  IMAD.WIDE R26, R197, 0x4, R36 ;  /* 0x00000004c51a7825 */ /* 0x000fe200078e0224 */
[----:B------:R1:W-:Y:S03]  /*71df0*/  @P1 STG.E desc[UR60][R22.64], R85 ;  /* 0x0000005516001986 */ /* 0x0003e6000c10193c */
[C---:B--2---:R-:W-:Y:S01]  /*71e00*/  IMAD.WIDE R28, R201.reuse, 0x4, R2 ;  /* 0x00000004c91c7825 */ /* 0x044fe200078e0202 */
[----:B------:R2:W-:Y:S03]  /*71e10*/  @P4 STG.E desc[UR60][R26.64], R109 ;  /* 0x0000006d1a004986 */ /* 0x0005e6000c10193c */
[----:B------:R-:W-:Y:S01]  /*71e20*/  IMAD.WIDE R30, R201, 0x4, R4 ;  /* 0x00000004c91e7825 */ /* 0x000fe200078e0204 */
[----:B------:R2:W-:Y:S01]  /*71e30*/  @P6 STG.E desc[UR60][R28.64], R113 ;  /* 0x000000711c006986 */ /* 0x0005e2000c10193c */
[----:B------:R-:W-:-:S02]  /*71e40*/  ISETP.LT.AND P5, PT, R203, UR4, !P0 ;  /* 0x00000004cb007c0c */ /* 0x000fc4000c7a1270 */
[----:B------:R-:W-:Y:S01]  /*71e50*/  ISETP.LT.AND P3, PT, R202, UR4, !P0 ;  /* 0x00000004ca007c0c */ /* 0x000fe2000c761270 */
[----:B------:R2:W-:Y:S01]  /*71e60*/  @P2 STG.E desc[UR60][R30.64], R117 ;  /* 0x000000751e002986 */ /* 0x0005e2000c10193c */
[----:B------:R-:W-:Y:S02]  /*71e70*/  ISETP.LT.AND P2, PT, R200, UR4, !P0 ;  /* 0x00000004c8007c0c */ /* 0x000fe4000c741270 */
[----:B------:R-:W-:Y:S02]  /*71e80*/  ISETP.LT.AND P1, PT, R207, UR4, !P0 ;  /* 0x00000004cf007c0c */ /* 0x000fe4000c721270 */
[----:B------:R-:W-:Y:S02]  /*71e90*/  ISETP.LT.AND P4, PT, R205, UR4, !P0 ;  /* 0x00000004cd007c0c */ /* 0x000fe4000c781270 */
[----:B------:R-:W-:Y:S01]  /*71ea0*/  ISETP.LT.AND P6, PT, R206, UR4, !P0 ;  /* 0x00000004ce007c0c */ /* 0x000fe2000c7c1270 */
[----:B------:R-:W-:-:S05]  /*71eb0*/  IMAD.WIDE R20, R201, 0x4, R6 ;  /* 0x00000004c9147825 */ /* 0x000fca00078e0206 */
[----:B------:R3:W-:Y:S01]  /*71ec0*/  @P5 STG.E desc[UR60][R20.64], R105 ;  /* 0x0000006914005986 */ /* 0x0007e2000c10193c */
[----:B-1----:R-:W-:-:S04]  /*71ed0*/  IMAD.WIDE R24, R201, 0x4, R8 ;  /* 0x00000004c9187825 */ /* 0x002fc800078e0208 */
[C---:B------:R-:W-:Y:S01]  /*71ee0*/  IMAD.WIDE R22, R201.reuse, 0x4, R10 ;  /* 0x00000004c9167825 */ /* 0x040fe200078e020a */
[----:B------:R1:W-:Y:S03]  /*71ef0*/  @P3 STG.E desc[UR60][R24.64], R125 ;  /* 0x0000007d18003986 */ /* 0x0003e6000c10193c */
[C---:B--2---:R-:W-:Y:S01]  /*71f00*/  IMAD.WIDE R26, R201.reuse, 0x4, R12 ;  /* 0x00000004c91a7825 */ /* 0x044fe200078e020c */
[----:B------:R2:W-:Y:S03]  /*71f10*/  @P2 STG.E desc[UR60][R22.64], R137 ;  /* 0x0000008916002986 */ /* 0x0005e6000c10193c */
[C---:B------:R-:W-:Y:S01]  /*71f20*/  IMAD.WIDE R28, R201.reuse, 0x4, R14 ;  /* 0x00000004c91c7825 */ /* 0x040fe200078e020e */
[----:B------:R-:W-:Y:S03]  /*71f30*/  @P1 STG.E desc[UR60][R26.64], R145 ;  /* 0x000000911a001986 */ /* 0x000fe6000c10193c */
[----:B------:R-:W-:Y:S01]  /*71f40*/  IMAD.WIDE R30, R201, 0x4, R36 ;  /* 0x00000004c91e7825 */ /* 0x000fe200078e0224 */
[----:B------:R-:W-:Y:S04]  /*71f50*/  @P4 STG.E desc[UR60][R28.64], R153 ;  /* 0x000000991c004986 */ /* 0x000fe8000c10193c */
[----:B------:R2:W-:Y:S01]  /*71f60*/  @P6 STG.E desc[UR60][R30.64], R17 ;  /* 0x000000111e006986 */ /* 0x0005e2000c10193c */
[----:B---3--:R-:W-:-:S03]  /*71f70*/  ISETP.GE.AND P0, PT, R32, UR5, PT ;  /* 0x0000000520007c0c */ /* 0x008fc6000bf06270 */
[----:B------:R-:W3:Y:S04]  /*71f80*/  LDL.LU R32, [R1+0x20c4] ;  /* 0x0020c40001207983 */ /* 0x000ee80000300800 */
[----:B------:R-:W3:Y:S01]  /*71f90*/  LDL.LU R197, [R1+0x1188] ;  /* 0x0011880001c57983 */ /* 0x000ee20000300800 */
[----:B------:R-:W-:Y:S02]  /*71fa0*/  ISETP.LT.AND P5, PT, R198, UR4, !P0 ;  /* 0x00000004c6007c0c */ /* 0x000fe4000c7a1270 */
[----:B------:R-:W-:Y:S01]  /*71fb0*/  ISETP.LT.AND P3, PT, R196, UR4, !P0 ;  /* 0x00000004c4007c0c */ /* 0x000fe2000c761270 */
[----:B------:R-:W-:-:S10]  /*71fc0*/  IMAD.WIDE R20, R204, 0x4, R2 ;  /* 0x00000004cc147825 */ /* 0x000fd400078e0202 */
[----:B------:R2:W-:Y:S01]  /*71fd0*/  @P5 STG.E desc[UR60][R20.64], R94 ;  /* 0x0000005e14005986 */ /* 0x0005e2000c10193c */
[----:B----4-:R-:W-:-:S03]  /*71fe0*/  ISETP.GE.AND P5, PT, R0, UR5, PT ;  /* 0x0000000500007c0c */ /* 0x010fc6000bfa6270 */
[----:B------:R-:W4:Y:S04]  /*71ff0*/  LDL.LU R0, [R1+0x20c0] ;  /* 0x0020c00001007983 */ /* 0x000f280000300800 */
[----:B------:R-:W4:Y:S01]  /*72000*/  LDL.LU R201, [R1+0x1184] ;  /* 0x0011840001c97983 */ /* 0x000f220000300800 */
[----:B-1----:R-:W-:-:S04]  /*72010*/  IMAD.WIDE R24, R204, 0x4, R4 ;  /* 0x00000004cc187825 */ /* 0x002fc800078e0204 */
[C---:B--2---:R-:W-:Y:S01]  /*72020*/  IMAD.WIDE R22, R204.reuse, 0x4, R6 ;  /* 0x00000004cc167825 */ /* 0x044fe200078e0206 */
[----:B------:R1:W-:Y:S03]  /*72030*/  @P3 STG.E desc[UR60][R24.64], R90 ;  /* 0x0000005a18003986 */ /* 0x0003e6000c10193c */
[----:B------:R-:W-:-:S04]  /*72040*/  IMAD.WIDE R16, R204, 0x4, R8 ;  /* 0x00000004cc107825 */ /* 0x000fc800078e0208 */
[----:B------:R-:W-:-:S04]  /*72050*/  IMAD.WIDE R26, R204, 0x4, R10 ;  /* 0x00000004cc1a7825 */ /* 0x000fc800078e020a */
[----:B------:R-:W-:-:S04]  /*72060*/  IMAD.WIDE R28, R204, 0x4, R12 ;  /* 0x00000004cc1c7825 */ /* 0x000fc800078e020c */
[----:B------:R-:W-:-:S04]  /*72070*/  IMAD.WIDE R20, R204, 0x4, R14 ;  /* 0x00000004cc147825 */ /* 0x000fc800078e020e */
[----:B-1----:R-:W-:Y:S02]  /*72080*/  IMAD.WIDE R24, R204, 0x4, R36 ;  /* 0x00000004cc187825 */ /* 0x002fe400078e0224 */
[----:B------:R-:W2:Y:S01]  /*72090*/  LDL.LU R204, [R1+0x11ec] ;  /* 0x0011ec0001cc7983 */ /* 0x000ea20000300800 */
        /* <DEDUP_REMOVED lines=8> */
[----:B------:R1:W-:Y:S04]  /*72120*/  @P4 STG.E desc[UR60][R26.64], R74 ;  /* 0x0000004a1a004986 */ /* 0x0003e8000c10193c */
[----:B------:R1:W-:Y:S01]  /*72130*/  @P2 STG.E desc[UR60][R28.64], R78 ;  /* 0x0000004e1c002986 */ /* 0x0003e2000c10193c */
[----:B------:R-:W-:-:S02]  /*72140*/  ISETP.LT.AND P2, PT, R198, UR4, !P5 ;  /* 0x00000004c6007c0c */ /* 0x000fc4000ef41270 */
[----:B------:R-:W-:Y:S02]  /*72150*/  ISETP.LT.AND P1, PT, R196, UR4, !P5 ;  /* 0x00000004c4007c0c */ /* 0x000fe4000ef21270 */
[----:B------:R-:W-:Y:S01]  /*72160*/  ISETP.LT.AND P6, PT, R203, UR4, !P5 ;  /* 0x00000004cb007c0c */ /* 0x000fe2000efc1270 */
[----:B------:R1:W-:Y:S01]  /*72170*/  @P3 STG.E desc[UR60][R20.64], R86 ;  /* 0x0000005614003986 */ /* 0x0003e2000c10193c */
[----:B------:R-:W-:-:S03]  /*72180*/  ISETP.LT.AND P4, PT, R202, UR4, !P5 ;  /* 0x00000004ca007c0c */ /* 0x000fc6000ef81270 */
[----:B------:R1:W-:Y:S01]  /*72190*/  @P0 STG.E desc[UR60][R24.64], R110 ;  /* 0x0000006e18000986 */ /* 0x0003e2000c10193c */
[----:B------:R-:W-:Y:S01]  /*721a0*/  ISETP.LT.AND P0, PT, R200, UR4, !P5 ;  /* 0x00000004c8007c0c */ /* 0x000fe2000ef01270 */
[----:B---3--:R-:W-:-:S05]  /*721b0*/  IMAD.WIDE R16, R197, 0x4, R2 ;  /* 0x00000004c5107825 */ /* 0x008fca00078e0202 */
[----:B------:R3:W-:Y:S01]  /*721c0*/  @P2 STG.E desc[UR60][R16.64], R114 ;  /* 0x0000007210002986 */ /* 0x0007e2000c10193c */
[----:B------:R-:W-:Y:S01]  /*721d0*/  ISETP.LT.AND P2, PT, R207, UR4, !P5 ;  /* 0x00000004cf007c0c */ /* 0x000fe2000ef41270 */
[----:B------:R-:W-:-:S04]  /*721e0*/  IMAD.WIDE R22, R197, 0x4, R4 ;  /* 0x00000004c5167825 */ /* 0x000fc800078e0204 */
[C---:B-1----:R-:W-:Y:S01]  /*721f0*/  IMAD.WIDE R26, R197.reuse, 0x4, R6 ;  /* 0x00000004c51a7825 */ /* 0x042fe200078e0206 */
[----:B------:R1:W-:Y:S03]  /*72200*/  @P1 STG.E desc[UR60][R22.64], R118 ;  /* 0x0000007616001986 */ /* 0x0003e6000c10193c */
[C---:B------:R-:W-:Y:S01]  /*72210*/  IMAD.WIDE R28, R197.reuse, 0x4, R8 ;  /* 0x00000004c51c7825 */ /* 0x040fe200078e0208 */
[----:B------:R-:W-:Y:S01]  /*72220*/  ISETP.GE.AND P3, PT, R32, UR5, PT ;  /* 0x0000000520007c0c */ /* 0x000fe2000bf66270 */
[----:B------:R4:W-:Y:S02]  /*72230*/  @P6 STG.E desc[UR60][R26.64], R106 ;  /* 0x0000006a1a006986 */ /* 0x0009e4000c10193c */
[C---:B------:R-:W-:Y:S02]  /*72240*/  IMAD.WIDE R20, R197.reuse, 0x4, R10 ;  /* 0x00000004c5147825 */ /* 0x040fe400078e020a */
[----:B------:R4:W-:Y:S02]  /*72250*/  @P4 STG.E desc[UR60][R28.64], R126 ;  /* 0x0000007e1c004986 */ /* 0x0009e4000c10193c */
[----:B------:R-:W-:Y:S01]  /*72260*/  IMAD.WIDE R24, R197, 0x4, R12 ;  /* 0x00000004c5187825 */ /* 0x000fe200078e020c */
[----:B------:R-:W-:Y:S01]  /*72270*/  ISETP.LT.AND P4, PT, R205, UR4, !P5 ;  /* 0x00000004cd007c0c */ /* 0x000fe2000ef81270 */
[----:B------:R4:W-:Y:S01]  /*72280*/  @P0 STG.E desc[UR60][R20.64], R138 ;  /* 0x0000008a14000986 */ /* 0x0009e2000c10193c */
[----:B------:R-:W-:-:S02]  /*72290*/  ISETP.LT.AND P5, PT, R206, UR4, !P5 ;  /* 0x00000004ce007c0c */ /* 0x000fc4000efa1270 */
[----:B------:R-:W-:Y:S01]  /*722a0*/  ISETP.LT.AND P6, PT, R198, UR4, !P3 ;  /* 0x00000004c6007c0c */ /* 0x000fe2000dfc1270 */
[----:B------:R4:W-:Y:S01]  /*722b0*/  @P2 STG.E desc[UR60][R24.64], R146 ;  /* 0x0000009218002986 */ /* 0x0009e2000c10193c */
[----:B------:R-:W-:Y:S02]  /*722c0*/  ISETP.LT.AND P0, PT, R196, UR4, !P3 ;  /* 0x00000004c4007c0c */ /* 0x000fe4000df01270 */
[----:B------:R-:W-:Y:S01]  /*722d0*/  ISETP.LT.AND P2, PT, R203, UR4, !P3 ;  /* 0x00000004cb007c0c */ /* 0x000fe2000df41270 */
[----:B---3--:R-:W-:-:S04]  /*722e0*/  IMAD.WIDE R16, R197, 0x4, R14 ;  /* 0x00000004c5107825 */ /* 0x008fc800078e020e */
[----:B-1----:R-:W-:Y:S01]  /*722f0*/  IMAD.WIDE R22, R197, 0x4, R36 ;  /* 0x00000004c5167825 */ /* 0x002fe200078e0224 */
[----:B------:R1:W-:Y:S03]  /*72300*/  @P4 STG.E desc[UR60][R16.64], R154 ;  /* 0x0000009a10004986 */ /* 0x0003e6000c10193c */
[C---:B----4-:R-:W-:Y:S01]  /*72310*/  IMAD.WIDE R26, R201.reuse, 0x4, R2 ;  /* 0x00000004c91a7825 */ /* 0x050fe200078e0202 */
[----:B------:R3:W-:Y:S03]  /*72320*/  @P5 STG.E desc[UR60][R22.64], R18 ;  /* 0x0000001216005986 */ /* 0x0007e6000c10193c */
[----:B------:R-:W-:Y:S01]  /*72330*/  IMAD.WIDE R28, R201, 0x4, R4 ;  /* 0x00000004c91c7825 */ /* 0x000fe200078e0204 */
[----:B------:R-:W-:-:S03]  /*72340*/  ISETP.LT.AND P4, PT, R202, UR4, !P3 ;  /* 0x00000004ca007c0c */ /* 0x000fc6000df81270 */
[----:B------:R-:W-:Y:S01]  /*72350*/  IMAD.WIDE R20, R201, 0x4, R6 ;  /* 0x00000004c9147825 */ /* 0x000fe200078e0206 */
[----:B------:R4:W-:Y:S01]  /*72360*/  @P6 STG.E desc[UR60][R26.64], R95 ;  /* 0x0000005f1a006986 */ /* 0x0009e2000c10193c */
[----:B------:R-:W-:Y:S02]  /*72370*/  ISETP.GE.AND P1, PT, R0, UR5, PT ;  /* 0x0000000500007c0c */ /* 0x000fe4000bf26270 */
[----:B------:R-:W-:Y:S01]  /*72380*/  ISETP.LT.AND P5, PT, R200, UR4, !P3 ;  /* 0x00000004c8007c0c */ /* 0x000fe2000dfa1270 */
[----:B------:R-:W-:Y:S01]  /*72390*/  @P0 STG.E desc[UR60][R28.64], R91 ;  /* 0x0000005b1c000986 */ /* 0x000fe2000c10193c */
[----:B------:R-:W-:-:S03]  /*723a0*/  ISETP.LT.AND P6, PT, R207, UR4, !P3 ;  /* 0x00000004cf007c0c */ /* 0x000fc6000dfc1270 */
[----:B------:R2:W-:Y:S01]  /*723b0*/  @P2 STG.E desc[UR60][R20.64], R71 ;  /* 0x0000004714002986 */ /* 0x0005e2000c10193c */
[----:B------:R-:W-:Y:S02]  /*723c0*/  ISETP.LT.AND P2, PT, R205, UR4, !P3 ;  /* 0x00000004cd007c0c */ /* 0x000fe4000df41270 */
[----:B------:R-:W-:Y:S02]  /*723d0*/  ISETP.LT.AND P3, PT, R206, UR4, !P3 ;  /* 0x00000004ce007c0c */ /* 0x000fe4000df61270 */
[----:B------:R-:W-:Y:S01]  /*723e0*/  ISETP.LT.AND P0, PT, R198, UR4, !P1 ;  /* 0x00000004c6007c0c */ /* 0x000fe2000cf01270 */
[----:B------:R-:W-:-:S04]  /*723f0*/  IMAD.WIDE R24, R201, 0x4, R8 ;  /* 0x00000004c9187825 */ /* 0x000fc800078e0208 */
[C---:B-1----:R-:W-:Y:S01]  /*72400*/  IMAD.WIDE R16, R201.reuse, 0x4, R10 ;  /* 0x00000004c9107825 */ /* 0x042fe200078e020a */
[----:B------:R1:W-:Y:S03]  /*72410*/  @P4 STG.E desc[UR60][R24.64], R67 ;  /* 0x0000004318004986 */ /* 0x0003e6000c10193c */
[----:B---3--:R-:W-:Y:S01]  /*72420*/  IMAD.WIDE R22, R201, 0x4, R12 ;  /* 0x00000004c9167825 */ /* 0x008fe200078e020c */
[----:B------:R-:W-:-:S03]  /*72430*/  ISETP.LT.AND P4, PT, R196, UR4, !P1 ;  /* 0x00000004c4007c0c */ /* 0x000fc6000cf81270 */
[C---:B----4-:R-:W-:Y:S01]  /*72440*/  IMAD.WIDE R26, R201.reuse, 0x4, R14 ;  /* 0x00000004c91a7825 */ /* 0x050fe200078e020e */
[----:B------:R1:W-:Y:S03]  /*72450*/  @P5 STG.E desc[UR60][R16.64], R75 ;  /* 0x0000004b10005986 */ /* 0x0003e6000c10193c */
[----:B--2---:R-:W-:Y:S01]  /*72460*/  IMAD.WIDE R20, R201, 0x4, R36 ;  /* 0x00000004c9147825 */ /* 0x004fe200078e0224 */
[----:B------:R-:W-:Y:S01]  /*72470*/  ISETP.LT.AND P5, PT, R203, UR4, !P1 ;  /* 0x00000004cb007c0c */ /* 0x000fe2000cfa1270 */
[----:B------:R1:W-:Y:S02]  /*72480*/  @P6 STG.E desc[UR60][R22.64], R79 ;  /* 0x0000004f16006986 */ /* 0x0003e4000c10193c */
[----:B------:R-:W-:Y:S01]  /*72490*/  IMAD.WIDE R2, R204, 0x4, R2 ;  /* 0x00000004cc027825 */ /* 0x000fe200078e0202 */
[----:B------:R-:W-:Y:S01]  /*724a0*/  ISETP.LT.AND P6, PT, R202, UR4, !P1 ;  /* 0x00000004ca007c0c */ /* 0x000fe2000cfc1270 */
        /* <DEDUP_REMOVED lines=10> */
[C---:B------:R-:W-:Y:S01]  /*72550*/  IMAD.WIDE R8, R204.reuse, 0x4, R8 ;  /* 0x00000004cc087825 */ /* 0x040fe200078e0208 */
[----:B------:R1:W-:Y:S03]  /*72560*/  @P5 STG.E desc[UR60][R6.64], R107 ;  /* 0x0000006b06005986 */ /* 0x0003e6000c10193c */
[C---:B------:R-:W-:Y:S01]  /*72570*/  IMAD.WIDE R10, R204.reuse, 0x4, R10 ;  /* 0x00000004cc0a7825 */ /* 0x040fe200078e020a */
[----:B------:R1:W-:Y:S03]  /*72580*/  @P6 STG.E desc[UR60][R8.64], R127 ;  /* 0x0000007f08006986 */ /* 0x0003e6000c10193c */
[C---:B------:R-:W-:Y:S01]  /*72590*/  IMAD.WIDE R12, R204.reuse, 0x4, R12 ;  /* 0x00000004cc0c7825 */ /* 0x040fe200078e020c */
[----:B------:R1:W-:Y:S03]  /*725a0*/  @P2 STG.E desc[UR60][R10.64], R139 ;  /* 0x0000008b0a002986 */ /* 0x0003e6000c10193c */
[C---:B------:R-:W-:Y:S01]  /*725b0*/  IMAD.WIDE R14, R204.reuse, 0x4, R14 ;  /* 0x00000004cc0e7825 */ /* 0x040fe200078e020e */
[----:B------:R1:W-:Y:S04]  /*725c0*/  @P3 STG.E desc[UR60][R12.64], R147 ;  /* 0x000000930c003986 */ /* 0x0003e8000c10193c */
[----:B------:R1:W-:Y:S01]  /*725d0*/  @P0 STG.E desc[UR60][R14.64], R155 ;  /* 0x0000009b0e000986 */ /* 0x0003e2000c10193c */
[----:B------:R-:W-:Y:S01]  /*725e0*/  IMAD.WIDE R36, R204, 0x4, R36 ;  /* 0x00000004cc247825 */ /* 0x000fe200078e0224 */
[----:B------:R-:W-:Y:S06]  /*725f0*/  @!P1 EXIT ;  /* 0x000000000000994d */ /* 0x000fec0003800000 */
[----:B------:R-:W-:Y:S01]  /*72600*/  STG.E desc[UR60][R36.64], R19 ;  /* 0x0000001324007986 */ /* 0x000fe2000c10193c */
[----:B------:R-:W-:Y:S05]  /*72610*/  EXIT ;  /* 0x000000000000794d */ /* 0x000fea0003800000 */
.L_x_2:
[----:B------:R-:W-:-:S00]  /*72620*/  BRA `(.L_x_2) ;  /* 0xfffffffc00fc7947 */ /* 0x000fc0000383ffff */
[----:B------:R-:W-:-:S00]  /*72630*/  NOP ;  /* 0x0000000000007918 */ /* 0x000fc00000000000 */
        /* <DEDUP_REMOVED lines=12> */
.L_x_3:


//--------------------- .nv.shared.matmul_kernel  --------------------------
	.section	.nv.shared.matmul_kernel,"aw",@nobits
	.sectionflags	@""
	.align	16
	.zero		1024


//--------------------- .nv.shared.reserved.0     --------------------------
	.section	.nv.shared.reserved.0,"aw",@nobits
	.weak		__nv_reservedSMEM_offset_0_alias
	.size		__nv_reservedSMEM_offset_0_alias, 0, 0
	.other		__nv_reservedSMEM_offset_0_alias,@"STO_CUDA_RESERVED_SHARED STV_DEFAULT"
__nv_reservedSMEM_offset_0_alias:
	.zero		0


//--------------------- .nv.constant0.matmul_kernel --------------------------
	.section	.nv.constant0.matmul_kernel,"a",@progbits
	.sectionflags	@""
	.align	4
.nv.constant0.matmul_kernel:
	.zero		608


//--------------------- SYMBOLS --------------------------

	.type		.nv.reservedSmem.offset0,@object
	.size		.nv.reservedSmem.offset0,0x4
